	.target	sm_100a

	.elftype	@"ET_EXEC"


//--------------------- .note.nv.tkinfo           --------------------------
	.section	.note.nv.tkinfo,"",@"SHT_NOTE"
	.sectionflags	@"SHF_NOTE_NV_TKINFO"
	.tkinfo
        /*0018*/ 	.word	0x00000002
        /*0030*/ 	.string	""
        /*0030*/ 	.string	"ptxas"
        /*0030*/ 	.string	"Cuda compilation tools, release 13.0, V13.0.88"
        /*0030*/ 	.string	"Build cuda_13.0.r13.0/compiler.36424714_0"
        /*0030*/ 	.string	"-arch sm_100a -m 64 "



//--------------------- .note.nv.cuinfo           --------------------------
	.section	.note.nv.cuinfo,"",@"SHT_NOTE"
	.sectionflags	@"SHF_NOTE_NV_CUINFO"
        /*0018*/ 	.short	0x0002
        /*001a*/ 	.short	0x0064
        /*001c*/ 	.short	0x0082
	.zero		2


//--------------------- .nv.info                  --------------------------
	.section	.nv.info,"",@"SHT_CUDA_INFO"
	.align	4


	//----- nvinfo : EIATTR_REGCOUNT
	.align		4
        /*0000*/ 	.byte	0x04, 0x2f
        /*0002*/ 	.short	(.L_19 - .L_18)
	.align		4
.L_18:
        /*0004*/ 	.word	index@(_ZN7cutlass13device_kernelINS_4gemm6kernel13GemmUniversalIN4cute5tupleIJiiiiEEENS1_10collective13CollectiveMmaINS1_46MainloopSm100TmaUmmaWarpSpecializedBlockScaledILi1ELi2ELi1ENS5_IJNS4_1CILi2EEENSA_ILi1EEESC_EEEEENS5_IJNSA_ILi128EEENSA_ILi256EEESG_EEENS5_IJNS_12float_e5m2_tENS_13float_ue8m0_tEEEENS5_IJNS5_IJlSC_lEEENS4_6LayoutINS5_IJNS5_IJNS5_IJNSA_ILi32EEENSA_ILi4EEEEEEiEEESQ_NS5_IJSC_iEEEEEENS5_IJNS5_IJNS5_IJNSA_ILi16EEESO_EEEiEEENS5_IJNS5_IJNSA_ILi0EEESC_EEENSA_ILi512EEEEEENS5_IJSW_iEEEEEEEEEEESK_S13_NS4_8TiledMMAINS4_8MMA_AtomIJNS4_21SM100_MMA_MXF8F6F4_SSISI_SI_fSJ_Li128ELi256ELNS4_4UMMA5MajorE0ELS18_0ELNS17_7ScaleInE0ELS19_0EEEEEENSM_INS5_IJSC_SC_SC_EEENS5_IJSW_SW_SW_EEEEENS5_IJNS4_10UnderscoreES1F_S1F_EEEEENS5_IJNS4_13SM90_TMA_LOADES1I_EEENS5_IJNS4_14ComposedLayoutINS4_7SwizzleILi3ELi4ELi3EEENS4_18smem_ptr_flag_bitsILi8EEENSM_INS5_IJNSA_ILi8EEESF_EEENS5_IJSF_SC_EEEEEEENSM_INS5_IJNS5_IJNS5_IJSP_SC_EEENS5_IJSN_SC_EEEEEESC_NS5_IJSO_SB_EEEEEENS5_IJNS5_IJNS5_IJSU_SY_EEESX_EEESW_NS5_IJSC_SY_EEEEEEEEEEEvNS4_8identityENS5_IJNS4_23SM90_TMA_LOAD_MULTICASTES26_EEENS5_IJS1T_NSM_INS5_IJNS5_IJNS5_IJSP_SB_EEES1V_EEESC_S1X_EEENS5_IJS20_SW_NS5_IJSC_NSA_ILi1024EEEEEEEEEEEEEEvS25_EENS_8epilogue10collective18CollectiveEpilogueINS2H_23Sm100TmaWarpSpecializedILi4ELi2ELi32ELb1ELb0EEEJNS5_IJNSA_ILi64EEESG_SG_EEENS5_IJNSM_IS2M_SC_EENSM_INS5_IJSN_SB_EEENS5_IJSC_SF_EEEEEEEENS_10bfloat16_tESL_S2T_SL_NS2H_6fusion15FusionCallbacksIS2L_NS2U_17LinearCombinationIS2T_fS2T_fLNS_15FloatRoundStyleE2EEES2N_S2S_JEEENS4_5SM1004TMEM4LOAD26SM100_TMEM_LOAD_32dp32b32xES1I_NS1K_INS1L_ILi2ELi4ELi3EEENS1N_ILi16EEENSM_INS5_IJS1P_SN_EEES1V_EEEENS4_39AutoVectorizingCopyWithAssumedAlignmentILi128EEENS4_14SM90_TMA_STOREES38_S3A_S3A_EEEvvEEEEvNT_6ParamsE)
        /*0008*/ 	.word	0x000000de


	//----- nvinfo : EIATTR_FRAME_SIZE
	.align		4
.L_19:
        /*000c*/ 	.byte	0x04, 0x11
        /*000e*/ 	.short	(.L_21 - .L_20)
	.align		4
.L_20:
        /*0010*/ 	.word	index@($__internal_2_$__cuda_sm10x_tcgen05_guardrail_trap_unallocated_columns_being_dealloced)
        /*0014*/ 	.word	0x00000000


	//----- nvinfo : EIATTR_FRAME_SIZE
	.align		4
.L_21:
        /*0018*/ 	.byte	0x04, 0x11
        /*001a*/ 	.short	(.L_23 - .L_22)
	.align		4
.L_22:
        /*001c*/ 	.word	index@($__internal_1_$__cuda_sm10x_tcgen05_guardrail_trap_phase_invalid_during_alloc)
        /*0020*/ 	.word	0x00000000


	//----- nvinfo : EIATTR_FRAME_SIZE
	.align		4
.L_23:
        /*0024*/ 	.byte	0x04, 0x11
        /*0026*/ 	.short	(.L_25 - .L_24)
	.align		4
.L_24:
        /*0028*/ 	.word	index@($__internal_0_$__cuda_sm10x_tcgen05_guardrail_trap_col_being_dealloced_not_returned_by_alloc)
        /*002c*/ 	.word	0x00000000


	//----- nvinfo : EIATTR_FRAME_SIZE
	.align		4
.L_25:
        /*0030*/ 	.byte	0x04, 0x11
        /*0032*/ 	.short	(.L_27 - .L_26)
	.align		4
.L_26:
        /*0034*/ 	.word	index@(_ZN7cutlass13device_kernelINS_4gemm6kernel13GemmUniversalIN4cute5tupleIJiiiiEEENS1_10collective13CollectiveMmaINS1_46MainloopSm100TmaUmmaWarpSpecializedBlockScaledILi1ELi2ELi1ENS5_IJNS4_1CILi2EEENSA_ILi1EEESC_EEEEENS5_IJNSA_ILi128EEENSA_ILi256EEESG_EEENS5_IJNS_12float_e5m2_tENS_13float_ue8m0_tEEEENS5_IJNS5_IJlSC_lEEENS4_6LayoutINS5_IJNS5_IJNS5_IJNSA_ILi32EEENSA_ILi4EEEEEEiEEESQ_NS5_IJSC_iEEEEEENS5_IJNS5_IJNS5_IJNSA_ILi16EEESO_EEEiEEENS5_IJNS5_IJNSA_ILi0EEESC_EEENSA_ILi512EEEEEENS5_IJSW_iEEEEEEEEEEESK_S13_NS4_8TiledMMAINS4_8MMA_AtomIJNS4_21SM100_MMA_MXF8F6F4_SSISI_SI_fSJ_Li128ELi256ELNS4_4UMMA5MajorE0ELS18_0ELNS17_7ScaleInE0ELS19_0EEEEEENSM_INS5_IJSC_SC_SC_EEENS5_IJSW_SW_SW_EEEEENS5_IJNS4_10UnderscoreES1F_S1F_EEEEENS5_IJNS4_13SM90_TMA_LOADES1I_EEENS5_IJNS4_14ComposedLayoutINS4_7SwizzleILi3ELi4ELi3EEENS4_18smem_ptr_flag_bitsILi8EEENSM_INS5_IJNSA_ILi8EEESF_EEENS5_IJSF_SC_EEEEEEENSM_INS5_IJNS5_IJNS5_IJSP_SC_EEENS5_IJSN_SC_EEEEEESC_NS5_IJSO_SB_EEEEEENS5_IJNS5_IJNS5_IJSU_SY_EEESX_EEESW_NS5_IJSC_SY_EEEEEEEEEEEvNS4_8identityENS5_IJNS4_23SM90_TMA_LOAD_MULTICASTES26_EEENS5_IJS1T_NSM_INS5_IJNS5_IJNS5_IJSP_SB_EEES1V_EEESC_S1X_EEENS5_IJS20_SW_NS5_IJSC_NSA_ILi1024EEEEEEEEEEEEEEvS25_EENS_8epilogue10collective18CollectiveEpilogueINS2H_23Sm100TmaWarpSpecializedILi4ELi2ELi32ELb1ELb0EEEJNS5_IJNSA_ILi64EEESG_SG_EEENS5_IJNSM_IS2M_SC_EENSM_INS5_IJSN_SB_EEENS5_IJSC_SF_EEEEEEEENS_10bfloat16_tESL_S2T_SL_NS2H_6fusion15FusionCallbacksIS2L_NS2U_17LinearCombinationIS2T_fS2T_fLNS_15FloatRoundStyleE2EEES2N_S2S_JEEENS4_5SM1004TMEM4LOAD26SM100_TMEM_LOAD_32dp32b32xES1I_NS1K_INS1L_ILi2ELi4ELi3EEENS1N_ILi16EEENSM_INS5_IJS1P_SN_EEES1V_EEEENS4_39AutoVectorizingCopyWithAssumedAlignmentILi128EEENS4_14SM90_TMA_STOREES38_S3A_S3A_EEEvvEEEEvNT_6ParamsE)
        /*0038*/ 	.word	0x00000000


	//----- nvinfo : EIATTR_MIN_STACK_SIZE
	.align		4
.L_27:
        /*003c*/ 	.byte	0x04, 0x12
        /*003e*/ 	.short	(.L_29 - .L_28)
	.align		4
.L_28:
        /*0040*/ 	.word	index@(_ZN7cutlass13device_kernelINS_4gemm6kernel13GemmUniversalIN4cute5tupleIJiiiiEEENS1_10collective13CollectiveMmaINS1_46MainloopSm100TmaUmmaWarpSpecializedBlockScaledILi1ELi2ELi1ENS5_IJNS4_1CILi2EEENSA_ILi1EEESC_EEEEENS5_IJNSA_ILi128EEENSA_ILi256EEESG_EEENS5_IJNS_12float_e5m2_tENS_13float_ue8m0_tEEEENS5_IJNS5_IJlSC_lEEENS4_6LayoutINS5_IJNS5_IJNS5_IJNSA_ILi32EEENSA_ILi4EEEEEEiEEESQ_NS5_IJSC_iEEEEEENS5_IJNS5_IJNS5_IJNSA_ILi16EEESO_EEEiEEENS5_IJNS5_IJNSA_ILi0EEESC_EEENSA_ILi512EEEEEENS5_IJSW_iEEEEEEEEEEESK_S13_NS4_8TiledMMAINS4_8MMA_AtomIJNS4_21SM100_MMA_MXF8F6F4_SSISI_SI_fSJ_Li128ELi256ELNS4_4UMMA5MajorE0ELS18_0ELNS17_7ScaleInE0ELS19_0EEEEEENSM_INS5_IJSC_SC_SC_EEENS5_IJSW_SW_SW_EEEEENS5_IJNS4_10UnderscoreES1F_S1F_EEEEENS5_IJNS4_13SM90_TMA_LOADES1I_EEENS5_IJNS4_14ComposedLayoutINS4_7SwizzleILi3ELi4ELi3EEENS4_18smem_ptr_flag_bitsILi8EEENSM_INS5_IJNSA_ILi8EEESF_EEENS5_IJSF_SC_EEEEEEENSM_INS5_IJNS5_IJNS5_IJSP_SC_EEENS5_IJSN_SC_EEEEEESC_NS5_IJSO_SB_EEEEEENS5_IJNS5_IJNS5_IJSU_SY_EEESX_EEESW_NS5_IJSC_SY_EEEEEEEEEEEvNS4_8identityENS5_IJNS4_23SM90_TMA_LOAD_MULTICASTES26_EEENS5_IJS1T_NSM_INS5_IJNS5_IJNS5_IJSP_SB_EEES1V_EEESC_S1X_EEENS5_IJS20_SW_NS5_IJSC_NSA_ILi1024EEEEEEEEEEEEEEvS25_EENS_8epilogue10collective18CollectiveEpilogueINS2H_23Sm100TmaWarpSpecializedILi4ELi2ELi32ELb1ELb0EEEJNS5_IJNSA_ILi64EEESG_SG_EEENS5_IJNSM_IS2M_SC_EENSM_INS5_IJSN_SB_EEENS5_IJSC_SF_EEEEEEEENS_10bfloat16_tESL_S2T_SL_NS2H_6fusion15FusionCallbacksIS2L_NS2U_17LinearCombinationIS2T_fS2T_fLNS_15FloatRoundStyleE2EEES2N_S2S_JEEENS4_5SM1004TMEM4LOAD26SM100_TMEM_LOAD_32dp32b32xES1I_NS1K_INS1L_ILi2ELi4ELi3EEENS1N_ILi16EEENSM_INS5_IJS1P_SN_EEES1V_EEEENS4_39AutoVectorizingCopyWithAssumedAlignmentILi128EEENS4_14SM90_TMA_STOREES38_S3A_S3A_EEEvvEEEEvNT_6ParamsE)
        /*0044*/ 	.word	0x00000000
.L_29:


//--------------------- .nv.compat                --------------------------
	.section	.nv.compat,"",@"SHT_CUDA_COMPAT_INFO"
	.align	4
        /*0000*/ 	.byte	0x02, 0x09, 0x01, 0x00, 0x02, 0x02, 0x02, 0x00, 0x02, 0x05, 0x05, 0x00, 0x03, 0x07, 0x01, 0x01
        /*0010*/ 	.byte	0x02, 0x03, 0x01, 0x00, 0x02, 0x06, 0x01, 0x00, 0x04, 0x0b, 0x08, 0x00, 0x09, 0x00, 0x00, 0x00
        /*0020*/ 	.byte	0x00, 0x00, 0x00, 0x00


//--------------------- .nv.info._ZN7cutlass13device_kernelINS_4gemm6kernel13GemmUniversalIN4cute5tupleIJiiiiEEENS1_10collective13CollectiveMmaINS1_46MainloopSm100TmaUmmaWarpSpecializedBlockScaledILi1ELi2ELi1ENS5_IJNS4_1CILi2EEENSA_ILi1EEESC_EEEEENS5_IJNSA_ILi128EEENSA_ILi256EEESG_EEENS5_IJNS_12float_e5m2_tENS_13float_ue8m0_tEEEENS5_IJNS5_IJlSC_lEEENS4_6LayoutINS5_IJNS5_IJNS5_IJNSA_ILi32EEENSA_ILi4EEEEEEiEEESQ_NS5_IJSC_iEEEEEENS5_IJNS5_IJNS5_IJNSA_ILi16EEESO_EEEiEEENS5_IJNS5_IJNSA_ILi0EEESC_EEENSA_ILi512EEEEEENS5_IJSW_iEEEEEEEEEEESK_S13_NS4_8TiledMMAINS4_8MMA_AtomIJNS4_21SM100_MMA_MXF8F6F4_SSISI_SI_fSJ_Li128ELi256ELNS4_4UMMA5MajorE0ELS18_0ELNS17_7ScaleInE0ELS19_0EEEEEENSM_INS5_IJSC_SC_SC_EEENS5_IJSW_SW_SW_EEEEENS5_IJNS4_10UnderscoreES1F_S1F_EEEEENS5_IJNS4_13SM90_TMA_LOADES1I_EEENS5_IJNS4_14ComposedLayoutINS4_7SwizzleILi3ELi4ELi3EEENS4_18smem_ptr_flag_bitsILi8EEENSM_INS5_IJNSA_ILi8EEESF_EEENS5_IJSF_SC_EEEEEEENSM_INS5_IJNS5_IJNS5_IJSP_SC_EEENS5_IJSN_SC_EEEEEESC_NS5_IJSO_SB_EEEEEENS5_IJNS5_IJNS5_IJSU_SY_EEESX_EEESW_NS5_IJSC_SY_EEEEEEEEEEEvNS4_8identityENS5_IJNS4_23SM90_TMA_LOAD_MULTICASTES26_EEENS5_IJS1T_NSM_INS5_IJNS5_IJNS5_IJSP_SB_EEES1V_EEESC_S1X_EEENS5_IJS20_SW_NS5_IJSC_NSA_ILi1024EEEEEEEEEEEEEEvS25_EENS_8epilogue10collective18CollectiveEpilogueINS2H_23Sm100TmaWarpSpecializedILi4ELi2ELi32ELb1ELb0EEEJNS5_IJNSA_ILi64EEESG_SG_EEENS5_IJNSM_IS2M_SC_EENSM_INS5_IJSN_SB_EEENS5_IJSC_SF_EEEEEEEENS_10bfloat16_tESL_S2T_SL_NS2H_6fusion15FusionCallbacksIS2L_NS2U_17LinearCombinationIS2T_fS2T_fLNS_15FloatRoundStyleE2EEES2N_S2S_JEEENS4_5SM1004TMEM4LOAD26SM100_TMEM_LOAD_32dp32b32xES1I_NS1K_INS1L_ILi2ELi4ELi3EEENS1N_ILi16EEENSM_INS5_IJS1P_SN_EEES1V_EEEENS4_39AutoVectorizingCopyWithAssumedAlignmentILi128EEENS4_14SM90_TMA_STOREES38_S3A_S3A_EEEvvEEEEvNT_6ParamsE --------------------------
	.section	.nv.info._ZN7cutlass13device_kernelINS_4gemm6kernel13GemmUniversalIN4cute5tupleIJiiiiEEENS1_10collective13CollectiveMmaINS1_46MainloopSm100TmaUmmaWarpSpecializedBlockScaledILi1ELi2ELi1ENS5_IJNS4_1CILi2EEENSA_ILi1EEESC_EEEEENS5_IJNSA_ILi128EEENSA_ILi256EEESG_EEENS5_IJNS_12float_e5m2_tENS_13float_ue8m0_tEEEENS5_IJNS5_IJlSC_lEEENS4_6LayoutINS5_IJNS5_IJNS5_IJNSA_ILi32EEENSA_ILi4EEEEEEiEEESQ_NS5_IJSC_iEEEEEENS5_IJNS5_IJNS5_IJNSA_ILi16EEESO_EEEiEEENS5_IJNS5_IJNSA_ILi0EEESC_EEENSA_ILi512EEEEEENS5_IJSW_iEEEEEEEEEEESK_S13_NS4_8TiledMMAINS4_8MMA_AtomIJNS4_21SM100_MMA_MXF8F6F4_SSISI_SI_fSJ_Li128ELi256ELNS4_4UMMA5MajorE0ELS18_0ELNS17_7ScaleInE0ELS19_0EEEEEENSM_INS5_IJSC_SC_SC_EEENS5_IJSW_SW_SW_EEEEENS5_IJNS4_10UnderscoreES1F_S1F_EEEEENS5_IJNS4_13SM90_TMA_LOADES1I_EEENS5_IJNS4_14ComposedLayoutINS4_7SwizzleILi3ELi4ELi3EEENS4_18smem_ptr_flag_bitsILi8EEENSM_INS5_IJNSA_ILi8EEESF_EEENS5_IJSF_SC_EEEEEEENSM_INS5_IJNS5_IJNS5_IJSP_SC_EEENS5_IJSN_SC_EEEEEESC_NS5_IJSO_SB_EEEEEENS5_IJNS5_IJNS5_IJSU_SY_EEESX_EEESW_NS5_IJSC_SY_EEEEEEEEEEEvNS4_8identityENS5_IJNS4_23SM90_TMA_LOAD_MULTICASTES26_EEENS5_IJS1T_NSM_INS5_IJNS5_IJNS5_IJSP_SB_EEES1V_EEESC_S1X_EEENS5_IJS20_SW_NS5_IJSC_NSA_ILi1024EEEEEEEEEEEEEEvS25_EENS_8epilogue10collective18CollectiveEpilogueINS2H_23Sm100TmaWarpSpecializedILi4ELi2ELi32ELb1ELb0EEEJNS5_IJNSA_ILi64EEESG_SG_EEENS5_IJNSM_IS2M_SC_EENSM_INS5_IJSN_SB_EEENS5_IJSC_SF_EEEEEEEENS_10bfloat16_tESL_S2T_SL_NS2H_6fusion15FusionCallbacksIS2L_NS2U_17LinearCombinationIS2T_fS2T_fLNS_15FloatRoundStyleE2EEES2N_S2S_JEEENS4_5SM1004TMEM4LOAD26SM100_TMEM_LOAD_32dp32b32xES1I_NS1K_INS1L_ILi2ELi4ELi3EEENS1N_ILi16EEENSM_INS5_IJS1P_SN_EEES1V_EEEENS4_39AutoVectorizingCopyWithAssumedAlignmentILi128EEENS4_14SM90_TMA_STOREES38_S3A_S3A_EEEvvEEEEvNT_6ParamsE,"",@"SHT_CUDA_INFO"
	.sectionflags	@""
	.align	4


	//----- nvinfo : EIATTR_CUDA_API_VERSION
	.align		4
        /*0000*/ 	.byte	0x04, 0x37
        /*0002*/ 	.short	(.L_31 - .L_30)
.L_30:
        /*0004*/ 	.word	0x00000082


	//----- nvinfo : EIATTR_KPARAM_INFO
	.align		4
.L_31:
        /*0008*/ 	.byte	0x04, 0x17
        /*000a*/ 	.short	(.L_33 - .L_32)
.L_32:
        /*000c*/ 	.word	0x00000000
        /*0010*/ 	.short	0x0000
        /*0012*/ 	.short	0x0000
        /*0014*/ 	.byte	0x00, 0xf0, 0x01, 0x30


	//----- nvinfo : EIATTR_AT_ENTRY_FRAGMENTS
	.align		4
.L_33:
        /*0018*/ 	.byte	0x04, 0x4f
        /*001a*/ 	.short	(.L_35 - .L_34)


	//   ....[0]....
.L_34:
        /*001c*/ 	.word	0x00000006


	//----- nvinfo : EIATTR_RESERVED_SMEM_USED
	.align		4
.L_35:
        /*0020*/ 	.byte	0x01, 0x41
	.zero		2


	//----- nvinfo : EIATTR_SPARSE_MMA_MASK
	.align		4
        /*0024*/ 	.byte	0x03, 0x50
        /*0026*/ 	.short	0x0000


	//----- nvinfo : EIATTR_TCGEN05_1CTA_USED
	.align		4
        /*0028*/ 	.byte	0x01, 0x51
	.zero		2


	//----- nvinfo : EIATTR_MAXREG_COUNT
	.align		4
        /*002c*/ 	.byte	0x03, 0x1b
        /*002e*/ 	.short	0x00ff


	//----- nvinfo : EIATTR_NUM_BARRIERS
	.align		4
        /*0030*/ 	.byte	0x02, 0x4c
        /*0032*/ 	.byte	0x07
	.zero		1


	//----- nvinfo : EIATTR_EXTERNS
	.align		4
        /*0034*/ 	.byte	0x04, 0x0f
        /*0036*/ 	.short	(.L_37 - .L_36)


	//   ....[0]....
	.align		4
.L_36:
        /*0038*/ 	.word	index@(__assertfail)


	//----- nvinfo : EIATTR_MERCURY_ISA_VERSION
	.align		4
.L_37:
        /*003c*/ 	.byte	0x03, 0x5f
        /*003e*/ 	.short	0x0101


	//----- nvinfo : EIATTR_INT_WARP_WIDE_INSTR_OFFSETS
	.align		4
        /*0040*/ 	.byte	0x04, 0x31
        /*0042*/ 	.short	(.L_39 - .L_38)


	//   ....[0]....
.L_38:
        /*0044*/ 	.word	0x00000d20


	//   ....[1]....
        /*0048*/ 	.word	0x00000de0


	//   ....[2]....
        /*004c*/ 	.word	0x00004c20


	//   ....[3]....
        /*0050*/ 	.word	0x00004c40


	//   ....[4]....
        /*0054*/ 	.word	0x00004c70


	//   ....[5]....
        /*0058*/ 	.word	0x000058b0


	//   ....[6]....
        /*005c*/ 	.word	0x00005950


	//   ....[7]....
        /*0060*/ 	.word	0x00005a00


	//   ....[8]....
        /*0064*/ 	.word	0x00005a70


	//   ....[9]....
        /*0068*/ 	.word	0x00005b20


	//   ....[10]....
        /*006c*/ 	.word	0x00005be0


	//   ....[11]....
        /*0070*/ 	.word	0x00005c60


	//   ....[12]....
        /*0074*/ 	.word	0x00005cf0


	//   ....[13]....
        /*0078*/ 	.word	0x00005dd0


	//   ....[14]....
        /*007c*/ 	.word	0x00005e40


	//   ....[15]....
        /*0080*/ 	.word	0x00005f00


	//   ....[16]....
        /*0084*/ 	.word	0x00005fc0


	//   ....[17]....
        /*0088*/ 	.word	0x00006040


	//   ....[18]....
        /*008c*/ 	.word	0x000060d0


	//   ....[19]....
        /*0090*/ 	.word	0x000061c0


	//   ....[20]....
        /*0094*/ 	.word	0x00006230


	//   ....[21]....
        /*0098*/ 	.word	0x00006390


	//   ....[22]....
        /*009c*/ 	.word	0x000063c0


	//   ....[23]....
        /*00a0*/ 	.word	0x00006430


	//   ....[24]....
        /*00a4*/ 	.word	0x000064e0


	//   ....[25]....
        /*00a8*/ 	.word	0x000065b0


	//   ....[26]....
        /*00ac*/ 	.word	0x00006650


	//   ....[27]....
        /*00b0*/ 	.word	0x00006710


	//   ....[28]....
        /*00b4*/ 	.word	0x00006810


	//----- nvinfo : EIATTR_COOP_GROUP_MASK_REGIDS
	.align		4
.L_39:
        /*00b8*/ 	.byte	0x04, 0x29
        /*00ba*/ 	.short	(.L_41 - .L_40)


	//   ....[0]....
.L_40:
        /*00bc*/ 	.word	0xffffffff


	//   ....[1]....
        /*00c0*/ 	.word	0xffffffff


	//   ....[2]....
        /*00c4*/ 	.word	0xffffffff


	//   ....[3]....
        /*00c8*/ 	.word	0xffffffff


	//   ....[4]....
        /*00cc*/ 	.word	0xffffffff


	//   ....[5]....
        /*00d0*/ 	.word	0xffffffff


	//   ....[6]....
        /*00d4*/ 	.word	0xffffffff


	//   ....[7]....
        /*00d8*/ 	.word	0xffffffff


	//   ....[8]....
        /*00dc*/ 	.word	0xffffffff


	//   ....[9]....
        /*00e0*/ 	.word	0xffffffff


	//   ....[10]....
        /*00e4*/ 	.word	0xffffffff


	//   ....[11]....
        /*00e8*/ 	.word	0xffffffff


	//   ....[12]....
        /*00ec*/ 	.word	0xffffffff


	//   ....[13]....
        /*00f0*/ 	.word	0xffffffff


	//----- nvinfo : EIATTR_COOP_GROUP_INSTR_OFFSETS
	.align		4
.L_41:
        /*00f4*/ 	.byte	0x04, 0x28
        /*00f6*/ 	.short	(.L_43 - .L_42)


	//   ....[0]....
.L_42:
        /*00f8*/ 	.word	0x00000080


	//   ....[1]....
        /*00fc*/ 	.word	0x00000550


	//   ....[2]....
        /*0100*/ 	.word	0x00000690


	//   ....[3]....
        /*0104*/ 	.word	0x00000830


	//   ....[4]....
        /*0108*/ 	.word	0x00000930


	//   ....[5]....
        /*010c*/ 	.word	0x00000aa0


	//   ....[6]....
        /*0110*/ 	.word	0x00000be0


	//   ....[7]....
        /*0114*/ 	.word	0x00000e50


	//   ....[8]....
        /*0118*/ 	.word	0x000022b0


	//   ....[9]....
        /*011c*/ 	.word	0x00002fd0


	//   ....[10]....
        /*0120*/ 	.word	0x000031e0


	//   ....[11]....
        /*0124*/ 	.word	0x00003210


	//   ....[12]....
        /*0128*/ 	.word	0x00004b00


	//   ....[13]....
        /*012c*/ 	.word	0x00004d30


	//----- nvinfo : EIATTR_VRC_CTA_INIT_COUNT
	.align		4
.L_43:
        /*0130*/ 	.byte	0x02, 0x4a
        /*0132*/ 	.byte	0x80
	.zero		1


	//----- nvinfo : EIATTR_SYSCALL_OFFSETS
	.align		4
        /*0134*/ 	.byte	0x04, 0x46
        /*0136*/ 	.short	(.L_45 - .L_44)


	//   ....[0]....
.L_44:
        /*0138*/ 	.word	0x00007400


	//   ....[1]....
        /*013c*/ 	.word	0x000074f0


	//   ....[2]....
        /*0140*/ 	.word	0x000080c0


	//   ....[3]....
        /*0144*/ 	.word	0x00008230


	//   ....[4]....
        /*0148*/ 	.word	0x000096f0


	//   ....[5]....
        /*014c*/ 	.word	0x00009860


	//   ....[6]....
        /*0150*/ 	.word	0x0000ad80


	//   ....[7]....
        /*0154*/ 	.word	0x0000aef0


	//   ....[8]....
        /*0158*/ 	.word	0x0000c3a0


	//   ....[9]....
        /*015c*/ 	.word	0x0000c510


	//   ....[10]....
        /*0160*/ 	.word	0x0000da20


	//   ....[11]....
        /*0164*/ 	.word	0x0000db90


	//   ....[12]....
        /*0168*/ 	.word	0x0000f060


	//   ....[13]....
        /*016c*/ 	.word	0x0000f1d0


	//   ....[14]....
        /*0170*/ 	.word	0x000106d0


	//   ....[15]....
        /*0174*/ 	.word	0x00010840


	//   ....[16]....
        /*0178*/ 	.word	0x00011ca0


	//   ....[17]....
        /*017c*/ 	.word	0x00011e10


	//----- nvinfo : EIATTR_MBARRIER_INSTR_OFFSETS
	.align		4
.L_45:
        /*0180*/ 	.byte	0x04, 0x39
        /*0182*/ 	.short	(.L_47 - .L_46)


	//   ....[0]....
.L_46:
        /*0184*/ 	.word	0x00000660
        /*0188*/ 	.word	0x000000ff
        /*018c*/ 	.word	0x00000000
        /*0190*/ 	.short	0x0100
        /*0192*/ 	.byte	0x04
	.zero		1


	//   ....[1]....
        /*0194*/ 	.word	0x00000670
        /*0198*/ 	.word	0x000000ff
        /*019c*/ 	.word	0x00000008
        /*01a0*/ 	.short	0x0100
        /*01a2*/ 	.byte	0x04
	.zero		1


	//   ....[2]....
        /*01a4*/ 	.word	0x000007a0
        /*01a8*/ 	.word	0x000000ff
        /*01ac*/ 	.word	0x00000010
        /*01b0*/ 	.short	0x0100
        /*01b2*/ 	.byte	0x04
	.zero		1


	//   ....[3]....
        /*01b4*/ 	.word	0x000007b0
        /*01b8*/ 	.word	0x000000ff
        /*01bc*/ 	.word	0x00000030
        /*01c0*/ 	.short	0x0100
        /*01c2*/ 	.byte	0x04
	.zero		1


	//   ....[4]....
        /*01c4*/ 	.word	0x000007c0
        /*01c8*/ 	.word	0x000000ff
        /*01cc*/ 	.word	0x00000018
        /*01d0*/ 	.short	0x0100
        /*01d2*/ 	.byte	0x04
	.zero		1


	//   ....[5]....
        /*01d4*/ 	.word	0x000007d0
        /*01d8*/ 	.word	0x000000ff
        /*01dc*/ 	.word	0x00000038
        /*01e0*/ 	.short	0x0100
        /*01e2*/ 	.byte	0x04
	.zero		1


	//   ....[6]....
        /*01e4*/ 	.word	0x000007e0
        /*01e8*/ 	.word	0x000000ff
        /*01ec*/ 	.word	0x00000020
        /*01f0*/ 	.short	0x0100
        /*01f2*/ 	.byte	0x04
	.zero		1


	//   ....[7]....
        /*01f4*/ 	.word	0x000007f0
        /*01f8*/ 	.word	0x000000ff
        /*01fc*/ 	.word	0x00000040
        /*0200*/ 	.short	0x0100
        /*0202*/ 	.byte	0x04
	.zero		1


	//   ....[8]....
        /*0204*/ 	.word	0x00000800
        /*0208*/ 	.word	0x000000ff
        /*020c*/ 	.word	0x00000028
        /*0210*/ 	.short	0x0100
        /*0212*/ 	.byte	0x04
	.zero		1


	//   ....[9]....
        /*0214*/ 	.word	0x00000810
        /*0218*/ 	.word	0x000000ff
        /*021c*/ 	.word	0x00000048
        /*0220*/ 	.short	0x0100
        /*0222*/ 	.byte	0x04
	.zero		1


	//   ....[10]....
        /*0224*/ 	.word	0x00000900
        /*0228*/ 	.word	0x000000ff
        /*022c*/ 	.word	0x00000050
        /*0230*/ 	.short	0x0100
        /*0232*/ 	.byte	0x06
	.zero		1


	//   ....[11]....
        /*0234*/ 	.word	0x00000910
        /*0238*/ 	.word	0x000000ff
        /*023c*/ 	.word	0x00000058
        /*0240*/ 	.short	0x0100
        /*0242*/ 	.byte	0x06
	.zero		1


	//   ....[12]....
        /*0244*/ 	.word	0x00000a50
        /*0248*/ 	.word	0x000000ff
        /*024c*/ 	.word	0x00000060
        /*0250*/ 	.short	0x0100
        /*0252*/ 	.byte	0x06
	.zero		1


	//   ....[13]....
        /*0254*/ 	.word	0x00000a60
        /*0258*/ 	.word	0x000000ff
        /*025c*/ 	.word	0x00000070
        /*0260*/ 	.short	0x0100
        /*0262*/ 	.byte	0x06
	.zero		1


	//   ....[14]....
        /*0264*/ 	.word	0x00000a70
        /*0268*/ 	.word	0x000000ff
        /*026c*/ 	.word	0x00000068
        /*0270*/ 	.short	0x0100
        /*0272*/ 	.byte	0x06
	.zero		1


	//   ....[15]....
        /*0274*/ 	.word	0x00000a80
        /*0278*/ 	.word	0x000000ff
        /*027c*/ 	.word	0x00000078
        /*0280*/ 	.short	0x0100
        /*0282*/ 	.byte	0x06
	.zero		1


	//   ....[16]....
        /*0284*/ 	.word	0x00000bb0
        /*0288*/ 	.word	0x000000ff
        /*028c*/ 	.word	0x00000080
        /*0290*/ 	.short	0x0100
        /*0292*/ 	.byte	0x04
	.zero		1


	//   ....[17]....
        /*0294*/ 	.word	0x00000bc0
        /*0298*/ 	.word	0x000000ff
        /*029c*/ 	.word	0x00000088
        /*02a0*/ 	.short	0x0100
        /*02a2*/ 	.byte	0x04
	.zero		1


	//   ....[18]....
        /*02a4*/ 	.word	0x00000cc0
        /*02a8*/ 	.word	0x000000ff
        /*02ac*/ 	.word	0x00000090
        /*02b0*/ 	.short	0x0100
        /*02b2*/ 	.byte	0x04
	.zero		1


	//   ....[19]....
        /*02b4*/ 	.word	0x00000cd0
        /*02b8*/ 	.word	0x000000ff
        /*02bc*/ 	.word	0x000000a0
        /*02c0*/ 	.short	0x0100
        /*02c2*/ 	.byte	0x04
	.zero		1


	//   ....[20]....
        /*02c4*/ 	.word	0x00000ce0
        /*02c8*/ 	.word	0x000000ff
        /*02cc*/ 	.word	0x00000098
        /*02d0*/ 	.short	0x0100
        /*02d2*/ 	.byte	0x04
	.zero		1


	//   ....[21]....
        /*02d4*/ 	.word	0x00000cf0
        /*02d8*/ 	.word	0x000000ff
        /*02dc*/ 	.word	0x000000a8
        /*02e0*/ 	.short	0x0100
        /*02e2*/ 	.byte	0x04
	.zero		1


	//   ....[22]....
        /*02e4*/ 	.word	0x00000e00
        /*02e8*/ 	.word	0x000000ff
        /*02ec*/ 	.word	0x000000b0
        /*02f0*/ 	.short	0x0100
        /*02f2*/ 	.byte	0x06
	.zero		1


	//   ....[23]....
        /*02f4*/ 	.word	0x00001900
        /*02f8*/ 	.word	0x00000000
        /*02fc*/ 	.word	0x000000a0
        /*0300*/ 	.short	0x010a
        /*0302*/ 	.byte	0xff
	.zero		1


	//   ....[24]....
        /*0304*/ 	.word	0x00001920
        /*0308*/ 	.word	0x00000000
        /*030c*/ 	.word	0x00000090
        /*0310*/ 	.short	0x0101
        /*0312*/ 	.byte	0xff
	.zero		1


	//   ....[25]....
        /*0314*/ 	.word	0x00001980
        /*0318*/ 	.word	0x000000ff
        /*031c*/ 	.word	0x00000008
        /*0320*/ 	.short	0x010a
        /*0322*/ 	.byte	0x31
	.zero		1


	//   ....[26]....
        /*0324*/ 	.word	0x00001a10
        /*0328*/ 	.word	0x000000ff
        /*032c*/ 	.word	0x00000008
        /*0330*/ 	.short	0x010a
        /*0332*/ 	.byte	0x31
	.zero		1


	//   ....[27]....
        /*0334*/ 	.word	0x00001b10
        /*0338*/ 	.word	0x000000ff
        /*033c*/ 	.word	0x00000008
        /*0340*/ 	.short	0x010a
        /*0342*/ 	.byte	0x31
	.zero		1


	//   ....[28]....
        /*0344*/ 	.word	0x00001e00
        /*0348*/ 	.word	0x000000ff
        /*034c*/ 	.word	0x00000058
        /*0350*/ 	.short	0x0101
        /*0352*/ 	.byte	0x31
	.zero		1


	//   ....[29]....
        /*0354*/ 	.word	0x00001e20
        /*0358*/ 	.word	0x000000ff
        /*035c*/ 	.word	0x00000008
        /*0360*/ 	.short	0x010a
        /*0362*/ 	.byte	0x31
	.zero		1


	//   ....[30]....
        /*0364*/ 	.word	0x00001e80
        /*0368*/ 	.word	0x000000ff
        /*036c*/ 	.word	0x00000008
        /*0370*/ 	.short	0x010a
        /*0372*/ 	.byte	0x31
	.zero		1


	//   ....[31]....
        /*0374*/ 	.word	0x00001f70
        /*0378*/ 	.word	0x000000ff
        /*037c*/ 	.word	0x00000008
        /*0380*/ 	.short	0x010a
        /*0382*/ 	.byte	0x31
	.zero		1


	//   ....[32]....
        /*0384*/ 	.word	0x000022e0
        /*0388*/ 	.word	0x00000003
        /*038c*/ 	.word	0x00000060
        /*0390*/ 	.short	0x010a
        /*0392*/ 	.byte	0xff
	.zero		1


	//   ....[33]....
        /*0394*/ 	.word	0x00002430
        /*0398*/ 	.word	0x00000000
        /*039c*/ 	.word	0x00000000
        /*03a0*/ 	.short	0x0101
        /*03a2*/ 	.byte	0xff
	.zero		1


	//   ....[34]....
        /*03a4*/ 	.word	0x000029e0
        /*03a8*/ 	.word	0x00000000
        /*03ac*/ 	.word	0x00000008
        /*03b0*/ 	.short	0x010a
        /*03b2*/ 	.byte	0xff
	.zero		1


	//   ....[35]....
        /*03b4*/ 	.word	0x00002b20
        /*03b8*/ 	.word	0x00000000
        /*03bc*/ 	.word	0x00000090
        /*03c0*/ 	.short	0x010a
        /*03c2*/ 	.byte	0xff
	.zero		1


	//   ....[36]....
        /*03c4*/ 	.word	0x00002b80
        /*03c8*/ 	.word	0x00000004
        /*03cc*/ 	.word	0x00000000
        /*03d0*/ 	.short	0x0101
        /*03d2*/ 	.byte	0xff
	.zero		1


	//   ....[37]....
        /*03d4*/ 	.word	0x00002ba0
        /*03d8*/ 	.word	0x000000ff
        /*03dc*/ 	.word	0x00000070
        /*03e0*/ 	.short	0x010a
        /*03e2*/ 	.byte	0x04
	.zero		1


	//   ....[38]....
        /*03e4*/ 	.word	0x00002cc0
        /*03e8*/ 	.word	0x00000000
        /*03ec*/ 	.word	0x00000060
        /*03f0*/ 	.short	0x010a
        /*03f2*/ 	.byte	0xff
	.zero		1


	//   ....[39]....
        /*03f4*/ 	.word	0x00002dd0
        /*03f8*/ 	.word	0x00000000
        /*03fc*/ 	.word	0x00000000
        /*0400*/ 	.short	0x0101
        /*0402*/ 	.byte	0xff
	.zero		1


	//   ....[40]....
        /*0404*/ 	.word	0x00002e60
        /*0408*/ 	.word	0x000000ff
        /*040c*/ 	.word	0x00000070
        /*0410*/ 	.short	0x0106
        /*0412*/ 	.byte	0x04
	.zero		1


	//   ....[41]....
        /*0414*/ 	.word	0x00002e80
        /*0418*/ 	.word	0x000000ff
        /*041c*/ 	.word	0x00000070
        /*0420*/ 	.short	0x010a
        /*0422*/ 	.byte	0x04
	.zero		1


	//   ....[42]....
        /*0424*/ 	.word	0x00002f10
        /*0428*/ 	.word	0x000000ff
        /*042c*/ 	.word	0x00000070
        /*0430*/ 	.short	0x0106
        /*0432*/ 	.byte	0x07
	.zero		1


	//   ....[43]....
        /*0434*/ 	.word	0x00002f50
        /*0438*/ 	.word	0x00000000
        /*043c*/ 	.word	0x00000070
        /*0440*/ 	.short	0x010a
        /*0442*/ 	.byte	0xff
	.zero		1


	//   ....[44]....
        /*0444*/ 	.word	0x00003e00
        /*0448*/ 	.word	0x0000001b
        /*044c*/ 	.word	0x00000060
        /*0450*/ 	.short	0x010a
        /*0452*/ 	.byte	0xff
	.zero		1


	//   ....[45]....
        /*0454*/ 	.word	0x00003ee0
        /*0458*/ 	.word	0x0000001b
        /*045c*/ 	.word	0x00000000
        /*0460*/ 	.short	0x0101
        /*0462*/ 	.byte	0xff
	.zero		1


	//   ....[46]....
        /*0464*/ 	.word	0x00003fa0
        /*0468*/ 	.word	0x000000ff
        /*046c*/ 	.word	0x00000000
        /*0470*/ 	.short	0x010a
        /*0472*/ 	.byte	0x0c
	.zero		1


	//   ....[47]....
        /*0474*/ 	.word	0x00003ff0
        /*0478*/ 	.word	0x000000ff
        /*047c*/ 	.word	0x00000000
        /*0480*/ 	.short	0x010a
        /*0482*/ 	.byte	0x0c
	.zero		1


	//   ....[48]....
        /*0484*/ 	.word	0x00004010
        /*0488*/ 	.word	0x000000ff
        /*048c*/ 	.word	0x00000000
        /*0490*/ 	.short	0x010a
        /*0492*/ 	.byte	0x0c
	.zero		1


	//   ....[49]....
        /*0494*/ 	.word	0x00004080
        /*0498*/ 	.word	0x000000ff
        /*049c*/ 	.word	0x00000088
        /*04a0*/ 	.short	0x010a
        /*04a2*/ 	.byte	0x0c
	.zero		1


	//   ....[50]....
        /*04a4*/ 	.word	0x00004600
        /*04a8*/ 	.word	0x000000ff
        /*04ac*/ 	.word	0x00000000
        /*04b0*/ 	.short	0x010a
        /*04b2*/ 	.byte	0x0c
	.zero		1


	//   ....[51]....
        /*04b4*/ 	.word	0x000046f0
        /*04b8*/ 	.word	0x000000ff
        /*04bc*/ 	.word	0x00000000
        /*04c0*/ 	.short	0x010a
        /*04c2*/ 	.byte	0x0c
	.zero		1


	//   ....[52]....
        /*04c4*/ 	.word	0x00004ae0
        /*04c8*/ 	.word	0x000000ff
        /*04cc*/ 	.word	0x000000b0
        /*04d0*/ 	.short	0x010a
        /*04d2*/ 	.byte	0x0c
	.zero		1


	//   ....[53]....
        /*04d4*/ 	.word	0x00005040
        /*04d8*/ 	.word	0x00000008
        /*04dc*/ 	.word	0x00000060
        /*04e0*/ 	.short	0x010a
        /*04e2*/ 	.byte	0xff
	.zero		1


	//   ....[54]....
        /*04e4*/ 	.word	0x000051b0
        /*04e8*/ 	.word	0x00000000
        /*04ec*/ 	.word	0x00000000
        /*04f0*/ 	.short	0x0101
        /*04f2*/ 	.byte	0xff
	.zero		1


	//   ....[55]....
        /*04f4*/ 	.word	0x00005690
        /*04f8*/ 	.word	0x000000ff
        /*04fc*/ 	.word	0x00000058
        /*0500*/ 	.short	0x010a
        /*0502*/ 	.byte	0x15
	.zero		1


	//   ....[56]....
        /*0504*/ 	.word	0x00005870
        /*0508*/ 	.word	0x000000ff
        /*050c*/ 	.word	0x00000030
        /*0510*/ 	.short	0x010a
        /*0512*/ 	.byte	0x15
	.zero		1


	//   ....[57]....
        /*0514*/ 	.word	0x00005a20
        /*0518*/ 	.word	0x000000ff
        /*051c*/ 	.word	0x00000010
        /*0520*/ 	.short	0x010b
        /*0522*/ 	.byte	0x15
	.zero		1


	//   ....[58]....
        /*0524*/ 	.word	0x00005a30
        /*0528*/ 	.word	0x000000ff
        /*052c*/ 	.word	0x00000000
        /*0530*/ 	.short	0x0101
        /*0532*/ 	.byte	0x2e
	.zero		1


	//   ....[59]....
        /*0534*/ 	.word	0x00005a40
        /*0538*/ 	.word	0x000000ff
        /*053c*/ 	.word	0x00000038
        /*0540*/ 	.short	0x010a
        /*0542*/ 	.byte	0x15
	.zero		1


	//   ....[60]....
        /*0544*/ 	.word	0x00005c00
        /*0548*/ 	.word	0x000000ff
        /*054c*/ 	.word	0x00000018
        /*0550*/ 	.short	0x010b
        /*0552*/ 	.byte	0x15
	.zero		1


	//   ....[61]....
        /*0554*/ 	.word	0x00005c10
        /*0558*/ 	.word	0x000000ff
        /*055c*/ 	.word	0x00000000
        /*0560*/ 	.short	0x0101
        /*0562*/ 	.byte	0x2d
	.zero		1


	//   ....[62]....
        /*0564*/ 	.word	0x00005c20
        /*0568*/ 	.word	0x000000ff
        /*056c*/ 	.word	0x00000040
        /*0570*/ 	.short	0x010a
        /*0572*/ 	.byte	0x15
	.zero		1


	//   ....[63]....
        /*0574*/ 	.word	0x00005df0
        /*0578*/ 	.word	0x000000ff
        /*057c*/ 	.word	0x00000020
        /*0580*/ 	.short	0x010b
        /*0582*/ 	.byte	0x15
	.zero		1


	//   ....[64]....
        /*0584*/ 	.word	0x00005e00
        /*0588*/ 	.word	0x000000ff
        /*058c*/ 	.word	0x00000000
        /*0590*/ 	.short	0x0101
        /*0592*/ 	.byte	0x26
	.zero		1


	//   ....[65]....
        /*0594*/ 	.word	0x00005e10
        /*0598*/ 	.word	0x000000ff
        /*059c*/ 	.word	0x00000048
        /*05a0*/ 	.short	0x010a
        /*05a2*/ 	.byte	0x15
	.zero		1


	//   ....[66]....
        /*05a4*/ 	.word	0x00005fe0
        /*05a8*/ 	.word	0x000000ff
        /*05ac*/ 	.word	0x00000028
        /*05b0*/ 	.short	0x010b
        /*05b2*/ 	.byte	0x15
	.zero		1


	//   ....[67]....
        /*05b4*/ 	.word	0x00005ff0
        /*05b8*/ 	.word	0x000000ff
        /*05bc*/ 	.word	0x00000000
        /*05c0*/ 	.short	0x0101
        /*05c2*/ 	.byte	0x25
	.zero		1


	//   ....[68]....
        /*05c4*/ 	.word	0x00006000
        /*05c8*/ 	.word	0x000000ff
        /*05cc*/ 	.word	0x00000030
        /*05d0*/ 	.short	0x010a
        /*05d2*/ 	.byte	0x15
	.zero		1


	//   ....[69]....
        /*05d4*/ 	.word	0x000061e0
        /*05d8*/ 	.word	0x000000ff
        /*05dc*/ 	.word	0x00000010
        /*05e0*/ 	.short	0x010b
        /*05e2*/ 	.byte	0x15
	.zero		1


	//   ....[70]....
        /*05e4*/ 	.word	0x000061f0
        /*05e8*/ 	.word	0x000000ff
        /*05ec*/ 	.word	0x00000000
        /*05f0*/ 	.short	0x0101
        /*05f2*/ 	.byte	0x2e
	.zero		1


	//   ....[71]....
        /*05f4*/ 	.word	0x00006200
        /*05f8*/ 	.word	0x000000ff
        /*05fc*/ 	.word	0x00000038
        /*0600*/ 	.short	0x010a
        /*0602*/ 	.byte	0x15
	.zero		1


	//   ....[72]....
        /*0604*/ 	.word	0x000063e0
        /*0608*/ 	.word	0x000000ff
        /*060c*/ 	.word	0x00000018
        /*0610*/ 	.short	0x010b
        /*0612*/ 	.byte	0x15
	.zero		1


	//   ....[73]....
        /*0614*/ 	.word	0x000063f0
        /*0618*/ 	.word	0x000000ff
        /*061c*/ 	.word	0x00000000
        /*0620*/ 	.short	0x0101
        /*0622*/ 	.byte	0x2d
	.zero		1


	//   ....[74]....
        /*0624*/ 	.word	0x00006400
        /*0628*/ 	.word	0x000000ff
        /*062c*/ 	.word	0x00000040
        /*0630*/ 	.short	0x010a
        /*0632*/ 	.byte	0x15
	.zero		1


	//   ....[75]....
        /*0634*/ 	.word	0x000065d0
        /*0638*/ 	.word	0x000000ff
        /*063c*/ 	.word	0x00000020
        /*0640*/ 	.short	0x010b
        /*0642*/ 	.byte	0x15
	.zero		1


	//   ....[76]....
        /*0644*/ 	.word	0x000065e0
        /*0648*/ 	.word	0x000000ff
        /*064c*/ 	.word	0x00000000
        /*0650*/ 	.short	0x0101
        /*0652*/ 	.byte	0x26
	.zero		1


	//   ....[77]....
        /*0654*/ 	.word	0x000065f0
        /*0658*/ 	.word	0x000000ff
        /*065c*/ 	.word	0x00000048
        /*0660*/ 	.short	0x010a
        /*0662*/ 	.byte	0x15
	.zero		1


	//   ....[78]....
        /*0664*/ 	.word	0x00006830
        /*0668*/ 	.word	0x000000ff
        /*066c*/ 	.word	0x00000028
        /*0670*/ 	.short	0x010b
        /*0672*/ 	.byte	0x15
	.zero		1


	//   ....[79]....
        /*0674*/ 	.word	0x00006840
        /*0678*/ 	.word	0x000000ff
        /*067c*/ 	.word	0x00000000
        /*0680*/ 	.short	0x0101
        /*0682*/ 	.byte	0x25
	.zero		1


	//   ....[80]....
        /*0684*/ 	.word	0x00006870
        /*0688*/ 	.word	0x000000ff
        /*068c*/ 	.word	0x00000030
        /*0690*/ 	.short	0x010a
        /*0692*/ 	.byte	0x15
	.zero		1


	//   ....[81]....
        /*0694*/ 	.word	0x00006890
        /*0698*/ 	.word	0x000000ff
        /*069c*/ 	.word	0x00000038
        /*06a0*/ 	.short	0x010a
        /*06a2*/ 	.byte	0x15
	.zero		1


	//   ....[82]....
        /*06a4*/ 	.word	0x000068b0
        /*06a8*/ 	.word	0x000000ff
        /*06ac*/ 	.word	0x00000040
        /*06b0*/ 	.short	0x010a
        /*06b2*/ 	.byte	0x15
	.zero		1


	//   ....[83]....
        /*06b4*/ 	.word	0x00006900
        /*06b8*/ 	.word	0x00000002
        /*06bc*/ 	.word	0x00000048
        /*06c0*/ 	.short	0x010a
        /*06c2*/ 	.byte	0xff
	.zero		1


	//   ....[84]....
        /*06c4*/ 	.word	0x00006c70
        /*06c8*/ 	.word	0x00000000
        /*06cc*/ 	.word	0x00000060
        /*06d0*/ 	.short	0x010a
        /*06d2*/ 	.byte	0xff
	.zero		1


	//   ....[85]....
        /*06d4*/ 	.word	0x00006d40
        /*06d8*/ 	.word	0x00000000
        /*06dc*/ 	.word	0x00000000
        /*06e0*/ 	.short	0x0101
        /*06e2*/ 	.byte	0xff
	.zero		1


	//   ....[86]....
        /*06e4*/ 	.word	0x000079f0
        /*06e8*/ 	.word	0x000000ff
        /*06ec*/ 	.word	0x00000010
        /*06f0*/ 	.short	0x010a
        /*06f2*/ 	.byte	0x2c
	.zero		1


	//   ....[87]....
        /*06f4*/ 	.word	0x00007ad0
        /*06f8*/ 	.word	0x000000ff
        /*06fc*/ 	.word	0x00000080
        /*0700*/ 	.short	0x010a
        /*0702*/ 	.byte	0x2c
	.zero		1


	//   ....[88]....
        /*0704*/ 	.word	0x00007c50
        /*0708*/ 	.word	0x000000ff
        /*070c*/ 	.word	0x00000010
        /*0710*/ 	.short	0x010a
        /*0712*/ 	.byte	0x2c
	.zero		1


	//   ....[89]....
        /*0714*/ 	.word	0x00007d70
        /*0718*/ 	.word	0x000000ff
        /*071c*/ 	.word	0x00000080
        /*0720*/ 	.short	0x010a
        /*0722*/ 	.byte	0x2c
	.zero		1


	//   ....[90]....
        /*0724*/ 	.word	0x000093b0
        /*0728*/ 	.word	0x00000000
        /*072c*/ 	.word	0x00000000
        /*0730*/ 	.short	0x0101
        /*0732*/ 	.byte	0xff
	.zero		1


	//   ....[91]....
        /*0734*/ 	.word	0x000093c0
        /*0738*/ 	.word	0x00000003
        /*073c*/ 	.word	0x00000010
        /*0740*/ 	.short	0x010a
        /*0742*/ 	.byte	0xff
	.zero		1


	//   ....[92]....
        /*0744*/ 	.word	0x00009490
        /*0748*/ 	.word	0x00000003
        /*074c*/ 	.word	0x00000010
        /*0750*/ 	.short	0x010a
        /*0752*/ 	.byte	0xff
	.zero		1


	//   ....[93]....
        /*0754*/ 	.word	0x00009bc0
        /*0758*/ 	.word	0x000000ff
        /*075c*/ 	.word	0x00000000
        /*0760*/ 	.short	0x0101
        /*0762*/ 	.byte	0x04
	.zero		1


	//   ....[94]....
        /*0764*/ 	.word	0x0000a9f0
        /*0768*/ 	.word	0x0000000d
        /*076c*/ 	.word	0x00000000
        /*0770*/ 	.short	0x0101
        /*0772*/ 	.byte	0xff
	.zero		1


	//   ....[95]....
        /*0774*/ 	.word	0x0000aa50
        /*0778*/ 	.word	0x0000000b
        /*077c*/ 	.word	0x00000010
        /*0780*/ 	.short	0x010a
        /*0782*/ 	.byte	0xff
	.zero		1


	//   ....[96]....
        /*0784*/ 	.word	0x0000ab50
        /*0788*/ 	.word	0x0000000b
        /*078c*/ 	.word	0x00000010
        /*0790*/ 	.short	0x010a
        /*0792*/ 	.byte	0xff
	.zero		1


	//   ....[97]....
        /*0794*/ 	.word	0x0000c020
        /*0798*/ 	.word	0x00000003
        /*079c*/ 	.word	0x00000000
        /*07a0*/ 	.short	0x0101
        /*07a2*/ 	.byte	0xff
	.zero		1


	//   ....[98]....
        /*07a4*/ 	.word	0x0000c040
        /*07a8*/ 	.word	0x00000000
        /*07ac*/ 	.word	0x00000010
        /*07b0*/ 	.short	0x010a
        /*07b2*/ 	.byte	0xff
	.zero		1


	//   ....[99]....
        /*07b4*/ 	.word	0x0000c100
        /*07b8*/ 	.word	0x00000000
        /*07bc*/ 	.word	0x00000010
        /*07c0*/ 	.short	0x010a
        /*07c2*/ 	.byte	0xff
	.zero		1


	//   ....[100]....
        /*07c4*/ 	.word	0x0000d640
        /*07c8*/ 	.word	0x00000003
        /*07cc*/ 	.word	0x00000000
        /*07d0*/ 	.short	0x0101
        /*07d2*/ 	.byte	0xff
	.zero		1


	//   ....[101]....
        /*07d4*/ 	.word	0x0000d6a0
        /*07d8*/ 	.word	0x00000008
        /*07dc*/ 	.word	0x00000010
        /*07e0*/ 	.short	0x010a
        /*07e2*/ 	.byte	0xff
	.zero		1


	//   ....[102]....
        /*07e4*/ 	.word	0x0000d7a0
        /*07e8*/ 	.word	0x00000008
        /*07ec*/ 	.word	0x00000010
        /*07f0*/ 	.short	0x010a
        /*07f2*/ 	.byte	0xff
	.zero		1


	//   ....[103]....
        /*07f4*/ 	.word	0x0000ecd0
        /*07f8*/ 	.word	0x00000003
        /*07fc*/ 	.word	0x00000000
        /*0800*/ 	.short	0x0101
        /*0802*/ 	.byte	0xff
	.zero		1


	//   ....[104]....
        /*0804*/ 	.word	0x0000ecf0
        /*0808*/ 	.word	0x00000008
        /*080c*/ 	.word	0x00000010
        /*0810*/ 	.short	0x010a
        /*0812*/ 	.byte	0xff
	.zero		1


	//   ....[105]....
        /*0814*/ 	.word	0x0000edb0
        /*0818*/ 	.word	0x00000008
        /*081c*/ 	.word	0x00000010
        /*0820*/ 	.short	0x010a
        /*0822*/ 	.byte	0xff
	.zero		1


	//   ....[106]....
        /*0824*/ 	.word	0x00010370
        /*0828*/ 	.word	0x00000003
        /*082c*/ 	.word	0x00000000
        /*0830*/ 	.short	0x0101
        /*0832*/ 	.byte	0xff
	.zero		1


	//   ....[107]....
        /*0834*/ 	.word	0x00010390
        /*0838*/ 	.word	0x00000000
        /*083c*/ 	.word	0x00000010
        /*0840*/ 	.short	0x010a
        /*0842*/ 	.byte	0xff
	.zero		1


	//   ....[108]....
        /*0844*/ 	.word	0x00010450
        /*0848*/ 	.word	0x00000000
        /*084c*/ 	.word	0x00000010
        /*0850*/ 	.short	0x010a
        /*0852*/ 	.byte	0xff
	.zero		1


	//   ....[109]....
        /*0854*/ 	.word	0x00011960
        /*0858*/ 	.word	0x00000003
        /*085c*/ 	.word	0x00000000
        /*0860*/ 	.short	0x0101
        /*0862*/ 	.byte	0xff
	.zero		1


	//   ....[110]....
        /*0864*/ 	.word	0x00011980
        /*0868*/ 	.word	0x00000000
        /*086c*/ 	.word	0x00000010
        /*0870*/ 	.short	0x010a
        /*0872*/ 	.byte	0xff
	.zero		1


	//   ....[111]....
        /*0874*/ 	.word	0x00011a30
        /*0878*/ 	.word	0x00000000
        /*087c*/ 	.word	0x00000010
        /*0880*/ 	.short	0x010a
        /*0882*/ 	.byte	0xff
	.zero		1


	//   ....[112]....
        /*0884*/ 	.word	0x00012f50
        /*0888*/ 	.word	0x00000003
        /*088c*/ 	.word	0x00000000
        /*0890*/ 	.short	0x0101
        /*0892*/ 	.byte	0xff
	.zero		1


	//   ....[113]....
        /*0894*/ 	.word	0x00013050
        /*0898*/ 	.word	0x000000ff
        /*089c*/ 	.word	0x000000b0
        /*08a0*/ 	.short	0x0101
        /*08a2*/ 	.byte	0x2c
	.zero		1


	//   ....[114]....
        /*08a4*/ 	.word	0x000131f0
        /*08a8*/ 	.word	0x000000ff
        /*08ac*/ 	.word	0x00000000
        /*08b0*/ 	.short	0x0101
        /*08b2*/ 	.byte	0x04
	.zero		1


	//   ....[115]....
        /*08b4*/ 	.word	0x00013210
        /*08b8*/ 	.word	0x00000000
        /*08bc*/ 	.word	0x000000a0
        /*08c0*/ 	.short	0x010a
        /*08c2*/ 	.byte	0xff
	.zero		1


	//   ....[116]....
        /*08c4*/ 	.word	0x00013270
        /*08c8*/ 	.word	0x00000000
        /*08cc*/ 	.word	0x00000008
        /*08d0*/ 	.short	0x010a
        /*08d2*/ 	.byte	0xff
	.zero		1


	//   ....[117]....
        /*08d4*/ 	.word	0x000132d0
        /*08d8*/ 	.word	0x00000000
        /*08dc*/ 	.word	0x00000008
        /*08e0*/ 	.short	0x010a
        /*08e2*/ 	.byte	0xff
	.zero		1


	//   ....[118]....
        /*08e4*/ 	.word	0x00013320
        /*08e8*/ 	.word	0x00000003
        /*08ec*/ 	.word	0x00000060
        /*08f0*/ 	.short	0x010a
        /*08f2*/ 	.byte	0xff
	.zero		1


	//   ....[119]....
        /*08f4*/ 	.word	0x00013370
        /*08f8*/ 	.word	0x00000000
        /*08fc*/ 	.word	0x00000090
        /*0900*/ 	.short	0x010a
        /*0902*/ 	.byte	0xff
	.zero		1


	//   ....[120]....
        /*0904*/ 	.word	0x000133d0
        /*0908*/ 	.word	0x00000000
        /*090c*/ 	.word	0x00000070
        /*0910*/ 	.short	0x010a
        /*0912*/ 	.byte	0xff
	.zero		1


	//   ....[121]....
        /*0914*/ 	.word	0x00013420
        /*0918*/ 	.word	0x00000000
        /*091c*/ 	.word	0x00000060
        /*0920*/ 	.short	0x010a
        /*0922*/ 	.byte	0xff
	.zero		1


	//   ....[122]....
        /*0924*/ 	.word	0x00013480
        /*0928*/ 	.word	0x00000000
        /*092c*/ 	.word	0x00000070
        /*0930*/ 	.short	0x010a
        /*0932*/ 	.byte	0xff
	.zero		1


	//   ....[123]....
        /*0934*/ 	.word	0x000134d0
        /*0938*/ 	.word	0x0000001b
        /*093c*/ 	.word	0x00000060
        /*0940*/ 	.short	0x010a
        /*0942*/ 	.byte	0xff
	.zero		1


	//   ....[124]....
        /*0944*/ 	.word	0x00013530
        /*0948*/ 	.word	0x00000007
        /*094c*/ 	.word	0x00000000
        /*0950*/ 	.short	0x010a
        /*0952*/ 	.byte	0xff
	.zero		1


	//   ....[125]....
        /*0954*/ 	.word	0x00013590
        /*0958*/ 	.word	0x00000007
        /*095c*/ 	.word	0x00000088
        /*0960*/ 	.short	0x010a
        /*0962*/ 	.byte	0xff
	.zero		1


	//   ....[126]....
        /*0964*/ 	.word	0x000135f0
        /*0968*/ 	.word	0x00000007
        /*096c*/ 	.word	0x00000000
        /*0970*/ 	.short	0x010a
        /*0972*/ 	.byte	0xff
	.zero		1


	//   ....[127]....
        /*0974*/ 	.word	0x00013650
        /*0978*/ 	.word	0x00000000
        /*097c*/ 	.word	0x000000b0
        /*0980*/ 	.short	0x010a
        /*0982*/ 	.byte	0xff
	.zero		1


	//   ....[128]....
        /*0984*/ 	.word	0x000136a0
        /*0988*/ 	.word	0x00000008
        /*098c*/ 	.word	0x00000060
        /*0990*/ 	.short	0x010a
        /*0992*/ 	.byte	0xff
	.zero		1


	//   ....[129]....
        /*0994*/ 	.word	0x00013700
        /*0998*/ 	.word	0x00000000
        /*099c*/ 	.word	0x00000058
        /*09a0*/ 	.short	0x010a
        /*09a2*/ 	.byte	0xff
	.zero		1


	//   ....[130]....
        /*09a4*/ 	.word	0x00013760
        /*09a8*/ 	.word	0x00000000
        /*09ac*/ 	.word	0x00000030
        /*09b0*/ 	.short	0x010a
        /*09b2*/ 	.byte	0xff
	.zero		1


	//   ....[131]....
        /*09b4*/ 	.word	0x000137c0
        /*09b8*/ 	.word	0x00000000
        /*09bc*/ 	.word	0x00000038
        /*09c0*/ 	.short	0x010a
        /*09c2*/ 	.byte	0xff
	.zero		1


	//   ....[132]....
        /*09c4*/ 	.word	0x00013820
        /*09c8*/ 	.word	0x00000000
        /*09cc*/ 	.word	0x00000040
        /*09d0*/ 	.short	0x010a
        /*09d2*/ 	.byte	0xff
	.zero		1


	//   ....[133]....
        /*09d4*/ 	.word	0x00013880
        /*09d8*/ 	.word	0x00000000
        /*09dc*/ 	.word	0x00000048
        /*09e0*/ 	.short	0x010a
        /*09e2*/ 	.byte	0xff
	.zero		1


	//   ....[134]....
        /*09e4*/ 	.word	0x000138e0
        /*09e8*/ 	.word	0x00000007
        /*09ec*/ 	.word	0x00000030
        /*09f0*/ 	.short	0x010a
        /*09f2*/ 	.byte	0xff
	.zero		1


	//   ....[135]....
        /*09f4*/ 	.word	0x00013940
        /*09f8*/ 	.word	0x00000007
        /*09fc*/ 	.word	0x00000038
        /*0a00*/ 	.short	0x010a
        /*0a02*/ 	.byte	0xff
	.zero		1


	//   ....[136]....
        /*0a04*/ 	.word	0x000139a0
        /*0a08*/ 	.word	0x00000007
        /*0a0c*/ 	.word	0x00000040
        /*0a10*/ 	.short	0x010a
        /*0a12*/ 	.byte	0xff
	.zero		1


	//   ....[137]....
        /*0a14*/ 	.word	0x00013a00
        /*0a18*/ 	.word	0x00000007
        /*0a1c*/ 	.word	0x00000048
        /*0a20*/ 	.short	0x010a
        /*0a22*/ 	.byte	0xff
	.zero		1


	//   ....[138]....
        /*0a24*/ 	.word	0x00013a60
        /*0a28*/ 	.word	0x00000000
        /*0a2c*/ 	.word	0x00000030
        /*0a30*/ 	.short	0x010a
        /*0a32*/ 	.byte	0xff
	.zero		1


	//   ....[139]....
        /*0a34*/ 	.word	0x00013ac0
        /*0a38*/ 	.word	0x00000000
        /*0a3c*/ 	.word	0x00000038
        /*0a40*/ 	.short	0x010a
        /*0a42*/ 	.byte	0xff
	.zero		1


	//   ....[140]....
        /*0a44*/ 	.word	0x00013b20
        /*0a48*/ 	.word	0x00000002
        /*0a4c*/ 	.word	0x00000040
        /*0a50*/ 	.short	0x010a
        /*0a52*/ 	.byte	0xff
	.zero		1


	//   ....[141]....
        /*0a54*/ 	.word	0x00013b70
        /*0a58*/ 	.word	0x00000000
        /*0a5c*/ 	.word	0x00000060
        /*0a60*/ 	.short	0x010a
        /*0a62*/ 	.byte	0xff
	.zero		1


	//   ....[142]....
        /*0a64*/ 	.word	0x00013bd0
        /*0a68*/ 	.word	0x00000003
        /*0a6c*/ 	.word	0x00000010
        /*0a70*/ 	.short	0x010a
        /*0a72*/ 	.byte	0xff
	.zero		1


	//   ....[143]....
        /*0a74*/ 	.word	0x00013c30
        /*0a78*/ 	.word	0x00000003
        /*0a7c*/ 	.word	0x00000080
        /*0a80*/ 	.short	0x010a
        /*0a82*/ 	.byte	0xff
	.zero		1


	//   ....[144]....
        /*0a84*/ 	.word	0x00013c80
        /*0a88*/ 	.word	0x00000003
        /*0a8c*/ 	.word	0x00000010
        /*0a90*/ 	.short	0x010a
        /*0a92*/ 	.byte	0xff
	.zero		1


	//   ....[145]....
        /*0a94*/ 	.word	0x00013cd0
        /*0a98*/ 	.word	0x0000000b
        /*0a9c*/ 	.word	0x00000010
        /*0aa0*/ 	.short	0x010a
        /*0aa2*/ 	.byte	0xff
	.zero		1


	//   ....[146]....
        /*0aa4*/ 	.word	0x00013d20
        /*0aa8*/ 	.word	0x00000000
        /*0aac*/ 	.word	0x00000010
        /*0ab0*/ 	.short	0x010a
        /*0ab2*/ 	.byte	0xff
	.zero		1


	//   ....[147]....
        /*0ab4*/ 	.word	0x00013d70
        /*0ab8*/ 	.word	0x00000008
        /*0abc*/ 	.word	0x00000010
        /*0ac0*/ 	.short	0x010a
        /*0ac2*/ 	.byte	0xff
	.zero		1


	//   ....[148]....
        /*0ac4*/ 	.word	0x00013dc0
        /*0ac8*/ 	.word	0x00000008
        /*0acc*/ 	.word	0x00000010
        /*0ad0*/ 	.short	0x010a
        /*0ad2*/ 	.byte	0xff
	.zero		1


	//   ....[149]....
        /*0ad4*/ 	.word	0x00013e10
        /*0ad8*/ 	.word	0x00000000
        /*0adc*/ 	.word	0x00000010
        /*0ae0*/ 	.short	0x010a
        /*0ae2*/ 	.byte	0xff
	.zero		1


	//   ....[150]....
        /*0ae4*/ 	.word	0x00013e60
        /*0ae8*/ 	.word	0x00000000
        /*0aec*/ 	.word	0x00000010
        /*0af0*/ 	.short	0x010a
        /*0af2*/ 	.byte	0xff
	.zero		1


	//----- nvinfo : EIATTR_NUM_MBARRIERS
	.align		4
.L_47:
        /*0af4*/ 	.byte	0x03, 0x38
        /*0af6*/ 	.short	0x0017


	//----- nvinfo : EIATTR_EXIT_INSTR_OFFSETS
	.align		4
        /*0af8*/ 	.byte	0x04, 0x1c
        /*0afa*/ 	.short	(.L_49 - .L_48)


	//   ....[0]....
.L_48:
        /*0afc*/ 	.word	0x00002a10


	//   ....[1]....
        /*0b00*/ 	.word	0x00002f20


	//   ....[2]....
        /*0b04*/ 	.word	0x00002f80


	//   ....[3]....
        /*0b08*/ 	.word	0x00004d40


	//   ....[4]....
        /*0b0c*/ 	.word	0x00006930


	//   ....[5]....
        /*0b10*/ 	.word	0x00006970


	//   ....[6]....
        /*0b14*/ 	.word	0x000130d0


	//   ....[7]....
        /*0b18*/ 	.word	0x00013150


	//   ....[8]....
        /*0b1c*/ 	.word	0x00013180


	//   ....[9]....
        /*0b20*/ 	.word	0x00013200


	//----- nvinfo : EIATTR_MAX_THREADS
	.align		4
.L_49:
        /*0b24*/ 	.byte	0x04, 0x05
        /*0b26*/ 	.short	(.L_51 - .L_50)
.L_50:
        /*0b28*/ 	.word	0x00000100
        /*0b2c*/ 	.word	0x00000001
        /*0b30*/ 	.word	0x00000001


	//----- nvinfo : EIATTR_CRS_STACK_SIZE
	.align		4
.L_51:
        /*0b34*/ 	.byte	0x04, 0x1e
        /*0b36*/ 	.short	(.L_53 - .L_52)
.L_52:
        /*0b38*/ 	.word	0x00000000


	//----- nvinfo : EIATTR_CBANK_PARAM_SIZE
	.align		4
.L_53:
        /*0b3c*/ 	.byte	0x03, 0x19
        /*0b3e*/ 	.short	0x0c00


	//----- nvinfo : EIATTR_PARAM_CBANK
	.align		4
        /*0b40*/ 	.byte	0x04, 0x0a
        /*0b42*/ 	.short	(.L_55 - .L_54)
	.align		4
.L_54:
        /*0b44*/ 	.word	index@(.nv.constant0._ZN7cutlass13device_kernelINS_4gemm6kernel13GemmUniversalIN4cute5tupleIJiiiiEEENS1_10collective13CollectiveMmaINS1_46MainloopSm100TmaUmmaWarpSpecializedBlockScaledILi1ELi2ELi1ENS5_IJNS4_1CILi2EEENSA_ILi1EEESC_EEEEENS5_IJNSA_ILi128EEENSA_ILi256EEESG_EEENS5_IJNS_12float_e5m2_tENS_13float_ue8m0_tEEEENS5_IJNS5_IJlSC_lEEENS4_6LayoutINS5_IJNS5_IJNS5_IJNSA_ILi32EEENSA_ILi4EEEEEEiEEESQ_NS5_IJSC_iEEEEEENS5_IJNS5_IJNS5_IJNSA_ILi16EEESO_EEEiEEENS5_IJNS5_IJNSA_ILi0EEESC_EEENSA_ILi512EEEEEENS5_IJSW_iEEEEEEEEEEESK_S13_NS4_8TiledMMAINS4_8MMA_AtomIJNS4_21SM100_MMA_MXF8F6F4_SSISI_SI_fSJ_Li128ELi256ELNS4_4UMMA5MajorE0ELS18_0ELNS17_7ScaleInE0ELS19_0EEEEEENSM_INS5_IJSC_SC_SC_EEENS5_IJSW_SW_SW_EEEEENS5_IJNS4_10UnderscoreES1F_S1F_EEEEENS5_IJNS4_13SM90_TMA_LOADES1I_EEENS5_IJNS4_14ComposedLayoutINS4_7SwizzleILi3ELi4ELi3EEENS4_18smem_ptr_flag_bitsILi8EEENSM_INS5_IJNSA_ILi8EEESF_EEENS5_IJSF_SC_EEEEEEENSM_INS5_IJNS5_IJNS5_IJSP_SC_EEENS5_IJSN_SC_EEEEEESC_NS5_IJSO_SB_EEEEEENS5_IJNS5_IJNS5_IJSU_SY_EEESX_EEESW_NS5_IJSC_SY_EEEEEEEEEEEvNS4_8identityENS5_IJNS4_23SM90_TMA_LOAD_MULTICASTES26_EEENS5_IJS1T_NSM_INS5_IJNS5_IJNS5_IJSP_SB_EEES1V_EEESC_S1X_EEENS5_IJS20_SW_NS5_IJSC_NSA_ILi1024EEEEEEEEEEEEEEvS25_EENS_8epilogue10collective18CollectiveEpilogueINS2H_23Sm100TmaWarpSpecializedILi4ELi2ELi32ELb1ELb0EEEJNS5_IJNSA_ILi64EEESG_SG_EEENS5_IJNSM_IS2M_SC_EENSM_INS5_IJSN_SB_EEENS5_IJSC_SF_EEEEEEEENS_10bfloat16_tESL_S2T_SL_NS2H_6fusion15FusionCallbacksIS2L_NS2U_17LinearCombinationIS2T_fS2T_fLNS_15FloatRoundStyleE2EEES2N_S2S_JEEENS4_5SM1004TMEM4LOAD26SM100_TMEM_LOAD_32dp32b32xES1I_NS1K_INS1L_ILi2ELi4ELi3EEENS1N_ILi16EEENSM_INS5_IJS1P_SN_EEES1V_EEEENS4_39AutoVectorizingCopyWithAssumedAlignmentILi128EEENS4_14SM90_TMA_STOREES38_S3A_S3A_EEEvvEEEEvNT_6ParamsE)
        /*0b48*/ 	.short	0x0380
        /*0b4a*/ 	.short	0x0c00


	//----- nvinfo : EIATTR_SW_WAR
	.align		4
.L_55:
        /*0b4c*/ 	.byte	0x04, 0x36
        /*0b4e*/ 	.short	(.L_57 - .L_56)
.L_56:
        /*0b50*/ 	.word	0x00000008
.L_57:


//--------------------- .nv.callgraph             --------------------------
	.section	.nv.callgraph,"",@"SHT_CUDA_CALLGRAPH"
	.align	4
	.sectionentsize	8
	.align		4
        /*0000*/ 	.word	0x00000000
	.align		4
        /*0004*/ 	.word	0xffffffff
	.align		4
        /*0008*/ 	.word	index@(_ZN7cutlass13device_kernelINS_4gemm6kernel13GemmUniversalIN4cute5tupleIJiiiiEEENS1_10collective13CollectiveMmaINS1_46MainloopSm100TmaUmmaWarpSpecializedBlockScaledILi1ELi2ELi1ENS5_IJNS4_1CILi2EEENSA_ILi1EEESC_EEEEENS5_IJNSA_ILi128EEENSA_ILi256EEESG_EEENS5_IJNS_12float_e5m2_tENS_13float_ue8m0_tEEEENS5_IJNS5_IJlSC_lEEENS4_6LayoutINS5_IJNS5_IJNS5_IJNSA_ILi32EEENSA_ILi4EEEEEEiEEESQ_NS5_IJSC_iEEEEEENS5_IJNS5_IJNS5_IJNSA_ILi16EEESO_EEEiEEENS5_IJNS5_IJNSA_ILi0EEESC_EEENSA_ILi512EEEEEENS5_IJSW_iEEEEEEEEEEESK_S13_NS4_8TiledMMAINS4_8MMA_AtomIJNS4_21SM100_MMA_MXF8F6F4_SSISI_SI_fSJ_Li128ELi256ELNS4_4UMMA5MajorE0ELS18_0ELNS17_7ScaleInE0ELS19_0EEEEEENSM_INS5_IJSC_SC_SC_EEENS5_IJSW_SW_SW_EEEEENS5_IJNS4_10UnderscoreES1F_S1F_EEEEENS5_IJNS4_13SM90_TMA_LOADES1I_EEENS5_IJNS4_14ComposedLayoutINS4_7SwizzleILi3ELi4ELi3EEENS4_18smem_ptr_flag_bitsILi8EEENSM_INS5_IJNSA_ILi8EEESF_EEENS5_IJSF_SC_EEEEEEENSM_INS5_IJNS5_IJNS5_IJSP_SC_EEENS5_IJSN_SC_EEEEEESC_NS5_IJSO_SB_EEEEEENS5_IJNS5_IJNS5_IJSU_SY_EEESX_EEESW_NS5_IJSC_SY_EEEEEEEEEEEvNS4_8identityENS5_IJNS4_23SM90_TMA_LOAD_MULTICASTES26_EEENS5_IJS1T_NSM_INS5_IJNS5_IJNS5_IJSP_SB_EEES1V_EEESC_S1X_EEENS5_IJS20_SW_NS5_IJSC_NSA_ILi1024EEEEEEEEEEEEEEvS25_EENS_8epilogue10collective18CollectiveEpilogueINS2H_23Sm100TmaWarpSpecializedILi4ELi2ELi32ELb1ELb0EEEJNS5_IJNSA_ILi64EEESG_SG_EEENS5_IJNSM_IS2M_SC_EENSM_INS5_IJSN_SB_EEENS5_IJSC_SF_EEEEEEEENS_10bfloat16_tESL_S2T_SL_NS2H_6fusion15FusionCallbacksIS2L_NS2U_17LinearCombinationIS2T_fS2T_fLNS_15FloatRoundStyleE2EEES2N_S2S_JEEENS4_5SM1004TMEM4LOAD26SM100_TMEM_LOAD_32dp32b32xES1I_NS1K_INS1L_ILi2ELi4ELi3EEENS1N_ILi16EEENSM_INS5_IJS1P_SN_EEES1V_EEEENS4_39AutoVectorizingCopyWithAssumedAlignmentILi128EEENS4_14SM90_TMA_STOREES38_S3A_S3A_EEEvvEEEEvNT_6ParamsE)
	.align		4
        /*000c*/ 	.word	index@(__assertfail)
	.align		4
        /*0010*/ 	.word	0x00000000
	.align		4
        /*0014*/ 	.word	0xfffffffe
	.align		4
        /*0018*/ 	.word	0x00000000
	.align		4
        /*001c*/ 	.word	0xfffffffd
	.align		4
        /*0020*/ 	.word	0x00000000
	.align		4
        /*0024*/ 	.word	0xfffffffc


//--------------------- .nv.constant4             --------------------------
	.section	.nv.constant4,"a",@progbits
	.align	8
	.align		8
.nv.constant4:
        /*0000*/ 	.dword	__assertfail
	.align		8
        /*0008*/ 	.dword	__unnamed_1
	.align		8
        /*0010*/ 	.dword	__unnamed_2
	.align		8
        /*0018*/ 	.dword	_ZN40_INTERNAL_b67e76af_4_k_cu_541d61d8_355134cuda3std3__45__cpo5beginE
	.align		8
        /*0020*/ 	.dword	_ZN40_INTERNAL_b67e76af_4_k_cu_541d61d8_355134cuda3std3__45__cpo3endE
	.align		8
        /*0028*/ 	.dword	_ZN40_INTERNAL_b67e76af_4_k_cu_541d61d8_355134cuda3std3__45__cpo6cbeginE
	.align		8
        /*0030*/ 	.dword	_ZN40_INTERNAL_b67e76af_4_k_cu_541d61d8_355134cuda3std3__45__cpo4cendE
	.align		8
        /*0038*/ 	.dword	_ZN40_INTERNAL_b67e76af_4_k_cu_541d61d8_355134cuda3std3__442_GLOBAL__N__b67e76af_4_k_cu_541d61d8_355136ignoreE
	.align		8
        /*0040*/ 	.dword	_ZN40_INTERNAL_b67e76af_4_k_cu_541d61d8_355134cuda3std3__419piecewise_constructE
	.align		8
        /*0048*/ 	.dword	_ZN40_INTERNAL_b67e76af_4_k_cu_541d61d8_355134cuda3std3__48in_placeE
	.align		8
        /*0050*/ 	.dword	_ZN40_INTERNAL_b67e76af_4_k_cu_541d61d8_355134cuda3std6ranges3__45__cpo4swapE
	.align		8
        /*0058*/ 	.dword	_ZN40_INTERNAL_b67e76af_4_k_cu_541d61d8_355134cuda3std6ranges3__45__cpo9iter_moveE
	.align		8
        /*0060*/ 	.dword	_ZN40_INTERNAL_b67e76af_4_k_cu_541d61d8_355134cute7productE
	.align		8
        /*0068*/ 	.dword	_ZN40_INTERNAL_b67e76af_4_k_cu_541d61d8_355134cute1_E
	.align		8
        /*0070*/ 	.dword	$str$25
	.align		8
        /*0078*/ 	.dword	$str$26
	.align		8
        /*0080*/ 	.dword	$str$27
	.align		8
        /*0088*/ 	.dword	$str$28


//--------------------- .text._ZN7cutlass13device_kernelINS_4gemm6kernel13GemmUniversalIN4cute5tupleIJiiiiEEENS1_10collective13CollectiveMmaINS1_46MainloopSm100TmaUmmaWarpSpecializedBlockScaledILi1ELi2ELi1ENS5_IJNS4_1CILi2EEENSA_ILi1EEESC_EEEEENS5_IJNSA_ILi128EEENSA_ILi256EEESG_EEENS5_IJNS_12float_e5m2_tENS_13float_ue8m0_tEEEENS5_IJNS5_IJlSC_lEEENS4_6LayoutINS5_IJNS5_IJNS5_IJNSA_ILi32EEENSA_ILi4EEEEEEiEEESQ_NS5_IJSC_iEEEEEENS5_IJNS5_IJNS5_IJNSA_ILi16EEESO_EEEiEEENS5_IJNS5_IJNSA_ILi0EEESC_EEENSA_ILi512EEEEEENS5_IJSW_iEEEEEEEEEEESK_S13_NS4_8TiledMMAINS4_8MMA_AtomIJNS4_21SM100_MMA_MXF8F6F4_SSISI_SI_fSJ_Li128ELi256ELNS4_4UMMA5MajorE0ELS18_0ELNS17_7ScaleInE0ELS19_0EEEEEENSM_INS5_IJSC_SC_SC_EEENS5_IJSW_SW_SW_EEEEENS5_IJNS4_10UnderscoreES1F_S1F_EEEEENS5_IJNS4_13SM90_TMA_LOADES1I_EEENS5_IJNS4_14ComposedLayoutINS4_7SwizzleILi3ELi4ELi3EEENS4_18smem_ptr_flag_bitsILi8EEENSM_INS5_IJNSA_ILi8EEESF_EEENS5_IJSF_SC_EEEEEEENSM_INS5_IJNS5_IJNS5_IJSP_SC_EEENS5_IJSN_SC_EEEEEESC_NS5_IJSO_SB_EEEEEENS5_IJNS5_IJNS5_IJSU_SY_EEESX_EEESW_NS5_IJSC_SY_EEEEEEEEEEEvNS4_8identityENS5_IJNS4_23SM90_TMA_LOAD_MULTICASTES26_EEENS5_IJS1T_NSM_INS5_IJNS5_IJNS5_IJSP_SB_EEES1V_EEESC_S1X_EEENS5_IJS20_SW_NS5_IJSC_NSA_ILi1024EEEEEEEEEEEEEEvS25_EENS_8epilogue10collective18CollectiveEpilogueINS2H_23Sm100TmaWarpSpecializedILi4ELi2ELi32ELb1ELb0EEEJNS5_IJNSA_ILi64EEESG_SG_EEENS5_IJNSM_IS2M_SC_EENSM_INS5_IJSN_SB_EEENS5_IJSC_SF_EEEEEEEENS_10bfloat16_tESL_S2T_SL_NS2H_6fusion15FusionCallbacksIS2L_NS2U_17LinearCombinationIS2T_fS2T_fLNS_15FloatRoundStyleE2EEES2N_S2S_JEEENS4_5SM1004TMEM4LOAD26SM100_TMEM_LOAD_32dp32b32xES1I_NS1K_INS1L_ILi2ELi4ELi3EEENS1N_ILi16EEENSM_INS5_IJS1P_SN_EEES1V_EEEENS4_39AutoVectorizingCopyWithAssumedAlignmentILi128EEENS4_14SM90_TMA_STOREES38_S3A_S3A_EEEvvEEEEvNT_6ParamsE --------------------------
	.section	.text._ZN7cutlass13device_kernelINS_4gemm6kernel13GemmUniversalIN4cute5tupleIJiiiiEEENS1_10collective13CollectiveMmaINS1_46MainloopSm100TmaUmmaWarpSpecializedBlockScaledILi1ELi2ELi1ENS5_IJNS4_1CILi2EEENSA_ILi1EEESC_EEEEENS5_IJNSA_ILi128EEENSA_ILi256EEESG_EEENS5_IJNS_12float_e5m2_tENS_13float_ue8m0_tEEEENS5_IJNS5_IJlSC_lEEENS4_6LayoutINS5_IJNS5_IJNS5_IJNSA_ILi32EEENSA_ILi4EEEEEEiEEESQ_NS5_IJSC_iEEEEEENS5_IJNS5_IJNS5_IJNSA_ILi16EEESO_EEEiEEENS5_IJNS5_IJNSA_ILi0EEESC_EEENSA_ILi512EEEEEENS5_IJSW_iEEEEEEEEEEESK_S13_NS4_8TiledMMAINS4_8MMA_AtomIJNS4_21SM100_MMA_MXF8F6F4_SSISI_SI_fSJ_Li128ELi256ELNS4_4UMMA5MajorE0ELS18_0ELNS17_7ScaleInE0ELS19_0EEEEEENSM_INS5_IJSC_SC_SC_EEENS5_IJSW_SW_SW_EEEEENS5_IJNS4_10UnderscoreES1F_S1F_EEEEENS5_IJNS4_13SM90_TMA_LOADES1I_EEENS5_IJNS4_14ComposedLayoutINS4_7SwizzleILi3ELi4ELi3EEENS4_18smem_ptr_flag_bitsILi8EEENSM_INS5_IJNSA_ILi8EEESF_EEENS5_IJSF_SC_EEEEEEENSM_INS5_IJNS5_IJNS5_IJSP_SC_EEENS5_IJSN_SC_EEEEEESC_NS5_IJSO_SB_EEEEEENS5_IJNS5_IJNS5_IJSU_SY_EEESX_EEESW_NS5_IJSC_SY_EEEEEEEEEEEvNS4_8identityENS5_IJNS4_23SM90_TMA_LOAD_MULTICASTES26_EEENS5_IJS1T_NSM_INS5_IJNS5_IJNS5_IJSP_SB_EEES1V_EEESC_S1X_EEENS5_IJS20_SW_NS5_IJSC_NSA_ILi1024EEEEEEEEEEEEEEvS25_EENS_8epilogue10collective18CollectiveEpilogueINS2H_23Sm100TmaWarpSpecializedILi4ELi2ELi32ELb1ELb0EEEJNS5_IJNSA_ILi64EEESG_SG_EEENS5_IJNSM_IS2M_SC_EENSM_INS5_IJSN_SB_EEENS5_IJSC_SF_EEEEEEEENS_10bfloat16_tESL_S2T_SL_NS2H_6fusion15FusionCallbacksIS2L_NS2U_17LinearCombinationIS2T_fS2T_fLNS_15FloatRoundStyleE2EEES2N_S2S_JEEENS4_5SM1004TMEM4LOAD26SM100_TMEM_LOAD_32dp32b32xES1I_NS1K_INS1L_ILi2ELi4ELi3EEENS1N_ILi16EEENSM_INS5_IJS1P_SN_EEES1V_EEEENS4_39AutoVectorizingCopyWithAssumedAlignmentILi128EEENS4_14SM90_TMA_STOREES38_S3A_S3A_EEEvvEEEEvNT_6ParamsE,"ax",@progbits
	.align	128
.text._ZN7cutlass13device_kernelINS_4gemm6kernel13GemmUniversalIN4cute5tupleIJiiiiEEENS1_10collective13CollectiveMmaINS1_46MainloopSm100TmaUmmaWarpSpecializedBlockScaledILi1ELi2ELi1ENS5_IJNS4_1CILi2EEENSA_ILi1EEESC_EEEEENS5_IJNSA_ILi128EEENSA_ILi256EEESG_EEENS5_IJNS_12float_e5m2_tENS_13float_ue8m0_tEEEENS5_IJNS5_IJlSC_lEEENS4_6LayoutINS5_IJNS5_IJNS5_IJNSA_ILi32EEENSA_ILi4EEEEEEiEEESQ_NS5_IJSC_iEEEEEENS5_IJNS5_IJNS5_IJNSA_ILi16EEESO_EEEiEEENS5_IJNS5_IJNSA_ILi0EEESC_EEENSA_ILi512EEEEEENS5_IJSW_iEEEEEEEEEEESK_S13_NS4_8TiledMMAINS4_8MMA_AtomIJNS4_21SM100_MMA_MXF8F6F4_SSISI_SI_fSJ_Li128ELi256ELNS4_4UMMA5MajorE0ELS18_0ELNS17_7ScaleInE0ELS19_0EEEEEENSM_INS5_IJSC_SC_SC_EEENS5_IJSW_SW_SW_EEEEENS5_IJNS4_10UnderscoreES1F_S1F_EEEEENS5_IJNS4_13SM90_TMA_LOADES1I_EEENS5_IJNS4_14ComposedLayoutINS4_7SwizzleILi3ELi4ELi3EEENS4_18smem_ptr_flag_bitsILi8EEENSM_INS5_IJNSA_ILi8EEESF_EEENS5_IJSF_SC_EEEEEEENSM_INS5_IJNS5_IJNS5_IJSP_SC_EEENS5_IJSN_SC_EEEEEESC_NS5_IJSO_SB_EEEEEENS5_IJNS5_IJNS5_IJSU_SY_EEESX_EEESW_NS5_IJSC_SY_EEEEEEEEEEEvNS4_8identityENS5_IJNS4_23SM90_TMA_LOAD_MULTICASTES26_EEENS5_IJS1T_NSM_INS5_IJNS5_IJNS5_IJSP_SB_EEES1V_EEESC_S1X_EEENS5_IJS20_SW_NS5_IJSC_NSA_ILi1024EEEEEEEEEEEEEEvS25_EENS_8epilogue10collective18CollectiveEpilogueINS2H_23Sm100TmaWarpSpecializedILi4ELi2ELi32ELb1ELb0EEEJNS5_IJNSA_ILi64EEESG_SG_EEENS5_IJNSM_IS2M_SC_EENSM_INS5_IJSN_SB_EEENS5_IJSC_SF_EEEEEEEENS_10bfloat16_tESL_S2T_SL_NS2H_6fusion15FusionCallbacksIS2L_NS2U_17LinearCombinationIS2T_fS2T_fLNS_15FloatRoundStyleE2EEES2N_S2S_JEEENS4_5SM1004TMEM4LOAD26SM100_TMEM_LOAD_32dp32b32xES1I_NS1K_INS1L_ILi2ELi4ELi3EEENS1N_ILi16EEENSM_INS5_IJS1P_SN_EEES1V_EEEENS4_39AutoVectorizingCopyWithAssumedAlignmentILi128EEENS4_14SM90_TMA_STOREES38_S3A_S3A_EEEvvEEEEvNT_6ParamsE:
        .type           _ZN7cutlass13device_kernelINS_4gemm6kernel13GemmUniversalIN4cute5tupleIJiiiiEEENS1_10collective13CollectiveMmaINS1_46MainloopSm100TmaUmmaWarpSpecializedBlockScaledILi1ELi2ELi1ENS5_IJNS4_1CILi2EEENSA_ILi1EEESC_EEEEENS5_IJNSA_ILi128EEENSA_ILi256EEESG_EEENS5_IJNS_12float_e5m2_tENS_13float_ue8m0_tEEEENS5_IJNS5_IJlSC_lEEENS4_6LayoutINS5_IJNS5_IJNS5_IJNSA_ILi32EEENSA_ILi4EEEEEEiEEESQ_NS5_IJSC_iEEEEEENS5_IJNS5_IJNS5_IJNSA_ILi16EEESO_EEEiEEENS5_IJNS5_IJNSA_ILi0EEESC_EEENSA_ILi512EEEEEENS5_IJSW_iEEEEEEEEEEESK_S13_NS4_8TiledMMAINS4_8MMA_AtomIJNS4_21SM100_MMA_MXF8F6F4_SSISI_SI_fSJ_Li128ELi256ELNS4_4UMMA5MajorE0ELS18_0ELNS17_7ScaleInE0ELS19_0EEEEEENSM_INS5_IJSC_SC_SC_EEENS5_IJSW_SW_SW_EEEEENS5_IJNS4_10UnderscoreES1F_S1F_EEEEENS5_IJNS4_13SM90_TMA_LOADES1I_EEENS5_IJNS4_14ComposedLayoutINS4_7SwizzleILi3ELi4ELi3EEENS4_18smem_ptr_flag_bitsILi8EEENSM_INS5_IJNSA_ILi8EEESF_EEENS5_IJSF_SC_EEEEEEENSM_INS5_IJNS5_IJNS5_IJSP_SC_EEENS5_IJSN_SC_EEEEEESC_NS5_IJSO_SB_EEEEEENS5_IJNS5_IJNS5_IJSU_SY_EEESX_EEESW_NS5_IJSC_SY_EEEEEEEEEEEvNS4_8identityENS5_IJNS4_23SM90_TMA_LOAD_MULTICASTES26_EEENS5_IJS1T_NSM_INS5_IJNS5_IJNS5_IJSP_SB_EEES1V_EEESC_S1X_EEENS5_IJS20_SW_NS5_IJSC_NSA_ILi1024EEEEEEEEEEEEEEvS25_EENS_8epilogue10collective18CollectiveEpilogueINS2H_23Sm100TmaWarpSpecializedILi4ELi2ELi32ELb1ELb0EEEJNS5_IJNSA_ILi64EEESG_SG_EEENS5_IJNSM_IS2M_SC_EENSM_INS5_IJSN_SB_EEENS5_IJSC_SF_EEEEEEEENS_10bfloat16_tESL_S2T_SL_NS2H_6fusion15FusionCallbacksIS2L_NS2U_17LinearCombinationIS2T_fS2T_fLNS_15FloatRoundStyleE2EEES2N_S2S_JEEENS4_5SM1004TMEM4LOAD26SM100_TMEM_LOAD_32dp32b32xES1I_NS1K_INS1L_ILi2ELi4ELi3EEENS1N_ILi16EEENSM_INS5_IJS1P_SN_EEES1V_EEEENS4_39AutoVectorizingCopyWithAssumedAlignmentILi128EEENS4_14SM90_TMA_STOREES38_S3A_S3A_EEEvvEEEEvNT_6ParamsE,@function
        .size           _ZN7cutlass13device_kernelINS_4gemm6kernel13GemmUniversalIN4cute5tupleIJiiiiEEENS1_10collective13CollectiveMmaINS1_46MainloopSm100TmaUmmaWarpSpecializedBlockScaledILi1ELi2ELi1ENS5_IJNS4_1CILi2EEENSA_ILi1EEESC_EEEEENS5_IJNSA_ILi128EEENSA_ILi256EEESG_EEENS5_IJNS_12float_e5m2_tENS_13float_ue8m0_tEEEENS5_IJNS5_IJlSC_lEEENS4_6LayoutINS5_IJNS5_IJNS5_IJNSA_ILi32EEENSA_ILi4EEEEEEiEEESQ_NS5_IJSC_iEEEEEENS5_IJNS5_IJNS5_IJNSA_ILi16EEESO_EEEiEEENS5_IJNS5_IJNSA_ILi0EEESC_EEENSA_ILi512EEEEEENS5_IJSW_iEEEEEEEEEEESK_S13_NS4_8TiledMMAINS4_8MMA_AtomIJNS4_21SM100_MMA_MXF8F6F4_SSISI_SI_fSJ_Li128ELi256ELNS4_4UMMA5MajorE0ELS18_0ELNS17_7ScaleInE0ELS19_0EEEEEENSM_INS5_IJSC_SC_SC_EEENS5_IJSW_SW_SW_EEEEENS5_IJNS4_10UnderscoreES1F_S1F_EEEEENS5_IJNS4_13SM90_TMA_LOADES1I_EEENS5_IJNS4_14ComposedLayoutINS4_7SwizzleILi3ELi4ELi3EEENS4_18smem_ptr_flag_bitsILi8EEENSM_INS5_IJNSA_ILi8EEESF_EEENS5_IJSF_SC_EEEEEEENSM_INS5_IJNS5_IJNS5_IJSP_SC_EEENS5_IJSN_SC_EEEEEESC_NS5_IJSO_SB_EEEEEENS5_IJNS5_IJNS5_IJSU_SY_EEESX_EEESW_NS5_IJSC_SY_EEEEEEEEEEEvNS4_8identityENS5_IJNS4_23SM90_TMA_LOAD_MULTICASTES26_EEENS5_IJS1T_NSM_INS5_IJNS5_IJNS5_IJSP_SB_EEES1V_EEESC_S1X_EEENS5_IJS20_SW_NS5_IJSC_NSA_ILi1024EEEEEEEEEEEEEEvS25_EENS_8epilogue10collective18CollectiveEpilogueINS2H_23Sm100TmaWarpSpecializedILi4ELi2ELi32ELb1ELb0EEEJNS5_IJNSA_ILi64EEESG_SG_EEENS5_IJNSM_IS2M_SC_EENSM_INS5_IJSN_SB_EEENS5_IJSC_SF_EEEEEEEENS_10bfloat16_tESL_S2T_SL_NS2H_6fusion15FusionCallbacksIS2L_NS2U_17LinearCombinationIS2T_fS2T_fLNS_15FloatRoundStyleE2EEES2N_S2S_JEEENS4_5SM1004TMEM4LOAD26SM100_TMEM_LOAD_32dp32b32xES1I_NS1K_INS1L_ILi2ELi4ELi3EEENS1N_ILi16EEENSM_INS5_IJS1P_SN_EEES1V_EEEENS4_39AutoVectorizingCopyWithAssumedAlignmentILi128EEENS4_14SM90_TMA_STOREES38_S3A_S3A_EEEvvEEEEvNT_6ParamsE,(.L_x_231 - _ZN7cutlass13device_kernelINS_4gemm6kernel13GemmUniversalIN4cute5tupleIJiiiiEEENS1_10collective13CollectiveMmaINS1_46MainloopSm100TmaUmmaWarpSpecializedBlockScaledILi1ELi2ELi1ENS5_IJNS4_1CILi2EEENSA_ILi1EEESC_EEEEENS5_IJNSA_ILi128EEENSA_ILi256EEESG_EEENS5_IJNS_12float_e5m2_tENS_13float_ue8m0_tEEEENS5_IJNS5_IJlSC_lEEENS4_6LayoutINS5_IJNS5_IJNS5_IJNSA_ILi32EEENSA_ILi4EEEEEEiEEESQ_NS5_IJSC_iEEEEEENS5_IJNS5_IJNS5_IJNSA_ILi16EEESO_EEEiEEENS5_IJNS5_IJNSA_ILi0EEESC_EEENSA_ILi512EEEEEENS5_IJSW_iEEEEEEEEEEESK_S13_NS4_8TiledMMAINS4_8MMA_AtomIJNS4_21SM100_MMA_MXF8F6F4_SSISI_SI_fSJ_Li128ELi256ELNS4_4UMMA5MajorE0ELS18_0ELNS17_7ScaleInE0ELS19_0EEEEEENSM_INS5_IJSC_SC_SC_EEENS5_IJSW_SW_SW_EEEEENS5_IJNS4_10UnderscoreES1F_S1F_EEEEENS5_IJNS4_13SM90_TMA_LOADES1I_EEENS5_IJNS4_14ComposedLayoutINS4_7SwizzleILi3ELi4ELi3EEENS4_18smem_ptr_flag_bitsILi8EEENSM_INS5_IJNSA_ILi8EEESF_EEENS5_IJSF_SC_EEEEEEENSM_INS5_IJNS5_IJNS5_IJSP_SC_EEENS5_IJSN_SC_EEEEEESC_NS5_IJSO_SB_EEEEEENS5_IJNS5_IJNS5_IJSU_SY_EEESX_EEESW_NS5_IJSC_SY_EEEEEEEEEEEvNS4_8identityENS5_IJNS4_23SM90_TMA_LOAD_MULTICASTES26_EEENS5_IJS1T_NSM_INS5_IJNS5_IJNS5_IJSP_SB_EEES1V_EEESC_S1X_EEENS5_IJS20_SW_NS5_IJSC_NSA_ILi1024EEEEEEEEEEEEEEvS25_EENS_8epilogue10collective18CollectiveEpilogueINS2H_23Sm100TmaWarpSpecializedILi4ELi2ELi32ELb1ELb0EEEJNS5_IJNSA_ILi64EEESG_SG_EEENS5_IJNSM_IS2M_SC_EENSM_INS5_IJSN_SB_EEENS5_IJSC_SF_EEEEEEEENS_10bfloat16_tESL_S2T_SL_NS2H_6fusion15FusionCallbacksIS2L_NS2U_17LinearCombinationIS2T_fS2T_fLNS_15FloatRoundStyleE2EEES2N_S2S_JEEENS4_5SM1004TMEM4LOAD26SM100_TMEM_LOAD_32dp32b32xES1I_NS1K_INS1L_ILi2ELi4ELi3EEENS1N_ILi16EEENSM_INS5_IJS1P_SN_EEES1V_EEEENS4_39AutoVectorizingCopyWithAssumedAlignmentILi128EEENS4_14SM90_TMA_STOREES38_S3A_S3A_EEEvvEEEEvNT_6ParamsE)
        .other          _ZN7cutlass13device_kernelINS_4gemm6kernel13GemmUniversalIN4cute5tupleIJiiiiEEENS1_10collective13CollectiveMmaINS1_46MainloopSm100TmaUmmaWarpSpecializedBlockScaledILi1ELi2ELi1ENS5_IJNS4_1CILi2EEENSA_ILi1EEESC_EEEEENS5_IJNSA_ILi128EEENSA_ILi256EEESG_EEENS5_IJNS_12float_e5m2_tENS_13float_ue8m0_tEEEENS5_IJNS5_IJlSC_lEEENS4_6LayoutINS5_IJNS5_IJNS5_IJNSA_ILi32EEENSA_ILi4EEEEEEiEEESQ_NS5_IJSC_iEEEEEENS5_IJNS5_IJNS5_IJNSA_ILi16EEESO_EEEiEEENS5_IJNS5_IJNSA_ILi0EEESC_EEENSA_ILi512EEEEEENS5_IJSW_iEEEEEEEEEEESK_S13_NS4_8TiledMMAINS4_8MMA_AtomIJNS4_21SM100_MMA_MXF8F6F4_SSISI_SI_fSJ_Li128ELi256ELNS4_4UMMA5MajorE0ELS18_0ELNS17_7ScaleInE0ELS19_0EEEEEENSM_INS5_IJSC_SC_SC_EEENS5_IJSW_SW_SW_EEEEENS5_IJNS4_10UnderscoreES1F_S1F_EEEEENS5_IJNS4_13SM90_TMA_LOADES1I_EEENS5_IJNS4_14ComposedLayoutINS4_7SwizzleILi3ELi4ELi3EEENS4_18smem_ptr_flag_bitsILi8EEENSM_INS5_IJNSA_ILi8EEESF_EEENS5_IJSF_SC_EEEEEEENSM_INS5_IJNS5_IJNS5_IJSP_SC_EEENS5_IJSN_SC_EEEEEESC_NS5_IJSO_SB_EEEEEENS5_IJNS5_IJNS5_IJSU_SY_EEESX_EEESW_NS5_IJSC_SY_EEEEEEEEEEEvNS4_8identityENS5_IJNS4_23SM90_TMA_LOAD_MULTICASTES26_EEENS5_IJS1T_NSM_INS5_IJNS5_IJNS5_IJSP_SB_EEES1V_EEESC_S1X_EEENS5_IJS20_SW_NS5_IJSC_NSA_ILi1024EEEEEEEEEEEEEEvS25_EENS_8epilogue10collective18CollectiveEpilogueINS2H_23Sm100TmaWarpSpecializedILi4ELi2ELi32ELb1ELb0EEEJNS5_IJNSA_ILi64EEESG_SG_EEENS5_IJNSM_IS2M_SC_EENSM_INS5_IJSN_SB_EEENS5_IJSC_SF_EEEEEEEENS_10bfloat16_tESL_S2T_SL_NS2H_6fusion15FusionCallbacksIS2L_NS2U_17LinearCombinationIS2T_fS2T_fLNS_15FloatRoundStyleE2EEES2N_S2S_JEEENS4_5SM1004TMEM4LOAD26SM100_TMEM_LOAD_32dp32b32xES1I_NS1K_INS1L_ILi2ELi4ELi3EEENS1N_ILi16EEENSM_INS5_IJS1P_SN_EEES1V_EEEENS4_39AutoVectorizingCopyWithAssumedAlignmentILi128EEENS4_14SM90_TMA_STOREES38_S3A_S3A_EEEvvEEEEvNT_6ParamsE,@"STO_CUDA_ENTRY STV_DEFAULT"
_ZN7cutlass13device_kernelINS_4gemm6kernel13GemmUniversalIN4cute5tupleIJiiiiEEENS1_10collective13CollectiveMmaINS1_46MainloopSm100TmaUmmaWarpSpecializedBlockScaledILi1ELi2ELi1ENS5_IJNS4_1CILi2EEENSA_ILi1EEESC_EEEEENS5_IJNSA_ILi128EEENSA_ILi256EEESG_EEENS5_IJNS_12float_e5m2_tENS_13float_ue8m0_tEEEENS5_IJNS5_IJlSC_lEEENS4_6LayoutINS5_IJNS5_IJNS5_IJNSA_ILi32EEENSA_ILi4EEEEEEiEEESQ_NS5_IJSC_iEEEEEENS5_IJNS5_IJNS5_IJNSA_ILi16EEESO_EEEiEEENS5_IJNS5_IJNSA_ILi0EEESC_EEENSA_ILi512EEEEEENS5_IJSW_iEEEEEEEEEEESK_S13_NS4_8TiledMMAINS4_8MMA_AtomIJNS4_21SM100_MMA_MXF8F6F4_SSISI_SI_fSJ_Li128ELi256ELNS4_4UMMA5MajorE0ELS18_0ELNS17_7ScaleInE0ELS19_0EEEEEENSM_INS5_IJSC_SC_SC_EEENS5_IJSW_SW_SW_EEEEENS5_IJNS4_10UnderscoreES1F_S1F_EEEEENS5_IJNS4_13SM90_TMA_LOADES1I_EEENS5_IJNS4_14ComposedLayoutINS4_7SwizzleILi3ELi4ELi3EEENS4_18smem_ptr_flag_bitsILi8EEENSM_INS5_IJNSA_ILi8EEESF_EEENS5_IJSF_SC_EEEEEEENSM_INS5_IJNS5_IJNS5_IJSP_SC_EEENS5_IJSN_SC_EEEEEESC_NS5_IJSO_SB_EEEEEENS5_IJNS5_IJNS5_IJSU_SY_EEESX_EEESW_NS5_IJSC_SY_EEEEEEEEEEEvNS4_8identityENS5_IJNS4_23SM90_TMA_LOAD_MULTICASTES26_EEENS5_IJS1T_NSM_INS5_IJNS5_IJNS5_IJSP_SB_EEES1V_EEESC_S1X_EEENS5_IJS20_SW_NS5_IJSC_NSA_ILi1024EEEEEEEEEEEEEEvS25_EENS_8epilogue10collective18CollectiveEpilogueINS2H_23Sm100TmaWarpSpecializedILi4ELi2ELi32ELb1ELb0EEEJNS5_IJNSA_ILi64EEESG_SG_EEENS5_IJNSM_IS2M_SC_EENSM_INS5_IJSN_SB_EEENS5_IJSC_SF_EEEEEEEENS_10bfloat16_tESL_S2T_SL_NS2H_6fusion15FusionCallbacksIS2L_NS2U_17LinearCombinationIS2T_fS2T_fLNS_15FloatRoundStyleE2EEES2N_S2S_JEEENS4_5SM1004TMEM4LOAD26SM100_TMEM_LOAD_32dp32b32xES1I_NS1K_INS1L_ILi2ELi4ELi3EEENS1N_ILi16EEENSM_INS5_IJS1P_SN_EEES1V_EEEENS4_39AutoVectorizingCopyWithAssumedAlignmentILi128EEENS4_14SM90_TMA_STOREES38_S3A_S3A_EEEvvEEEEvNT_6ParamsE:
[----:B------:R-:W1:Y:S01]  /*0000*/  LDC R1, c[0x0][0x37c] ;  /* 0x0000df00ff017b82 */ /* 0x000e620000000800 */
[----:B------:R-:W2:Y:S01]  /*0010*/  S2R R184, SR_TID.X ;  /* 0x0000000000b87919 */ /* 0x000ea20000002100 */
[----:B------:R-:W3:Y:S01]  /*0020*/  LDCU.64 UR12, c[0x0][0xc90] ;  /* 0x00019200ff0c77ac */ /* 0x000ee20008000a00 */
[----:B------:R-:W-:Y:S02]  /*0030*/  PRMT R176, RZ, 0x7610, R176 ;  /* 0x00007610ffb07816 */ /* 0x000fe400000000b0 */
[----:B------:R-:W-:Y:S01]  /*0040*/  ELECT P3, URZ, PT ;  /* 0x0000000000ff782f */ /* 0x000fe20003860000 */
[----:B---3--:R-:W-:-:S04]  /*0050*/  UISETP.NE.U32.AND UP0, UPT, UR12, URZ, UPT ;  /* 0x000000ff0c00728c */ /* 0x008fc8000bf05070 */
[----:B------:R-:W-:Y:S01]  /*0060*/  UISETP.NE.AND.EX UP0, UPT, UR13, URZ, UPT, UP0 ;  /* 0x000000ff0d00728c */ /* 0x000fe2000bf05300 */
[----:B--2---:R-:W-:-:S05]  /*0070*/  SHF.R.U32.HI R177, RZ, 0x5, R184 ;  /* 0x00000005ffb17819 */ /* 0x004fca00000116b8 */
[----:B------:R-:W2:Y:S02]  /*0080*/  SHFL.IDX PT, R0, R177, RZ, 0x1f ;  /* 0x00001fffb1007589 */ /* 0x000ea400000e0000 */
[----:B--2---:R-:W-:Y:S01]  /*0090*/  R2UR UR18, R0 ;  /* 0x00000000001272ca */ /* 0x004fe200000e0000 */
[----:B-1----:R-:W-:-:S14]  /*00a0*/  BRA.U UP0, `(.L_x_0) ;  /* 0x0000000100307547 */ /* 0x002fdc000b800000 */
[----:B------:R-:W1:Y:S02]  /*00b0*/  LDCU.64 UR4, c[0x0][0xc88] ;  /* 0x00019100ff0477ac */ /* 0x000e640008000a00 */
[----:B-1----:R-:W-:-:S04]  /*00c0*/  UISETP.NE.U32.AND UP0, UPT, UR4, URZ, UPT ;  /* 0x000000ff0400728c */ /* 0x002fc8000bf05070 */
[----:B------:R-:W-:-:S09]  /*00d0*/  UISETP.NE.AND.EX UP0, UPT, UR5, URZ, UPT, UP0 ;  /* 0x000000ff0500728c */ /* 0x000fd2000bf05300 */
[----:B------:R-:W-:Y:S05]  /*00e0*/  BRA.U !UP0, `(.L_x_1) ;  /* 0x0000000108147547 */ /* 0x000fea000b800000 */
[----:B------:R-:W1:Y:S01]  /*00f0*/  LDC.64 R2, c[0x0][0xc88] ;  /* 0x00032200ff027b82 */ /* 0x000e620000000a00 */
[----:B------:R-:W1:Y:S02]  /*0100*/  LDCU.64 UR4, c[0x0][0x358] ;  /* 0x00006b00ff0477ac */ /* 0x000e640008000a00 */
[----:B-1----:R1:W5:Y:S01]  /*0110*/  LDG.E R133, desc[UR4][R2.64] ;  /* 0x0000000402857981 */ /* 0x002362000c1e1900 */
[----:B------:R-:W-:Y:S01]  /*0120*/  HFMA2 R176, -RZ, RZ, 0, 5.9604644775390625e-08 ;  /* 0x00000001ffb07431 */ /* 0x000fe200000001ff */
[----:B------:R-:W-:Y:S05]  /*0130*/  BRA `(.L_x_0) ;  /* 0x00000000000c7947 */ /* 0x000fea0003800000 */
.L_x_1:
[----:B------:R-:W1:Y:S01]  /*0140*/  LDCU UR4, c[0x0][0xc80] ;  /* 0x00019000ff0477ac */ /* 0x000e620008000800 */
[----:B------:R-:W-:Y:S01]  /*0150*/  HFMA2 R176, -RZ, RZ, 0, 5.9604644775390625e-08 ;  /* 0x00000001ffb07431 */ /* 0x000fe200000001ff */
[----:B-1----:R-:W-:-:S07]  /*0160*/  MOV R133, UR4 ;  /* 0x0000000400857c02 */ /* 0x002fce0008000f00 */
.L_x_0:
[----:B------:R-:W2:Y:S02]  /*0170*/  LDCU.64 UR4, c[0x0][0xcb0] ;  /* 0x00019600ff0477ac */ /* 0x000ea40008000a00 */
[----:B--2---:R-:W-:-:S04]  /*0180*/  UISETP.NE.U32.AND UP0, UPT, UR4, URZ, UPT ;  /* 0x000000ff0400728c */ /* 0x004fc8000bf05070 */
[----:B------:R-:W-:-:S09]  /*0190*/  UISETP.NE.AND.EX UP0, UPT, UR5, URZ, UPT, UP0 ;  /* 0x000000ff0500728c */ /* 0x000fd2000bf05300 */
[----:B------:R-:W-:Y:S05]  /*01a0*/  BRA.U UP0, `(.L_x_2) ;  /* 0x0000000100287547 */ /* 0x000fea000b800000 */
[----:B------:R-:W2:Y:S02]  /*01b0*/  LDCU.64 UR4, c[0x0][0xca8] ;  /* 0x00019500ff0477ac */ /* 0x000ea40008000a00 */
[----:B--2---:R-:W-:-:S04]  /*01c0*/  UISETP.NE.U32.AND UP0, UPT, UR4, URZ, UPT ;  /* 0x000000ff0400728c */ /* 0x004fc8000bf05070 */
[----:B------:R-:W-:-:S09]  /*01d0*/  UISETP.NE.AND.EX UP0, UPT, UR5, URZ, UPT, UP0 ;  /* 0x000000ff0500728c */ /* 0x000fd2000bf05300 */
[----:B------:R-:W-:Y:S05]  /*01e0*/  BRA.U !UP0, `(.L_x_3) ;  /* 0x0000000108107547 */ /* 0x000fea000b800000 */
[----:B------:R-:W2:Y:S01]  /*01f0*/  LDC.64 R130, c[0x0][0xca8] ;  /* 0x00032a00ff827b82 */ /* 0x000ea20000000a00 */
[----:B------:R-:W2:Y:S02]  /*0200*/  LDCU.64 UR4, c[0x0][0x358] ;  /* 0x00006b00ff0477ac */ /* 0x000ea40008000a00 */
[----:B--2---:R2:W5:Y:S01]  /*0210*/  LDG.E R130, desc[UR4][R130.64] ;  /* 0x0000000482827981 */ /* 0x004562000c1e1900 */
[----:B------:R-:W-:Y:S05]  /*0220*/  BRA `(.L_x_2) ;  /* 0x0000000000087947 */ /* 0x000fea0003800000 */
.L_x_3:
[----:B------:R-:W2:Y:S02]  /*0230*/  LDCU UR4, c[0x0][0xca0] ;  /* 0x00019400ff0477ac */ /* 0x000ea40008000800 */
[----:B--2---:R-:W-:Y:S02]  /*0240*/  MOV R130, UR4 ;  /* 0x0000000400827c02 */ /* 0x004fe40008000f00 */
.L_x_2:
[----:B------:R-:W-:Y:S01]  /*0250*/  IMAD.U32 R0, RZ, RZ, UR18 ;  /* 0x00000012ff007e24 */ /* 0x000fe2000f8e00ff */
[----:B------:R-:W-:Y:S04]  /*0260*/  BSSY.RECONVERGENT B0, `(.L_x_4) ;  /* 0x0000012000007945 */ /* 0x000fe80003800200 */
[C---:B------:R-:W-:Y:S02]  /*0270*/  ISETP.NE.OR P1, PT, R0.reuse, 0x1, !P3 ;  /* 0x000000010000780c */ /* 0x040fe40005f25670 */
[----:B------:R-:W-:-:S11]  /*0280*/  ISETP.NE.OR P0, PT, R0, 0x3, !P3 ;  /* 0x000000030000780c */ /* 0x000fd60005f05670 */
[----:B------:R-:W-:Y:S05]  /*0290*/  @P1 BRA `(.L_x_5) ;  /* 0x0000000000381947 */ /* 0x000fea0003800000 */
[----:B------:R-:W3:Y:S02]  /*02a0*/  LDCU.64 UR4, c[0x0][0x348] ;  /* 0x00006900ff0477ac */ /* 0x000ee40008000a00 */
[----:B---3--:R-:W-:Y:S02]  /*02b0*/  UIADD3 UR10, UP3, UPT, UR4, 0x80, URZ ;  /* 0x00000080040a7890 */ /* 0x008fe4000ff7e0ff */
[----:B------:R-:W-:Y:S02]  /*02c0*/  UIADD3 UR8, UP2, UPT, UR4, 0x180, URZ ;  /* 0x0000018004087890 */ /* 0x000fe4000ff5e0ff */
[----:B------:R-:W-:Y:S02]  /*02d0*/  UIADD3 UR6, UP1, UPT, UR4, 0x280, URZ ;  /* 0x0000028004067890 */ /* 0x000fe4000ff3e0ff */
[----:B------:R-:W-:Y:S02]  /*02e0*/  UIADD3 UR4, UP0, UPT, UR4, 0x380, URZ ;  /* 0x0000038004047890 */ /* 0x000fe4000ff1e0ff */
[----:B------:R-:W-:-:S02]  /*02f0*/  UIADD3.X UR11, UPT, UPT, URZ, UR5, URZ, UP3, !UPT ;  /* 0x00000005ff0b7290 */ /* 0x000fc40009ffe4ff */
[----:B------:R-:W-:Y:S02]  /*0300*/  UIADD3.X UR9, UPT, UPT, URZ, UR5, URZ, UP2, !UPT ;  /* 0x00000005ff097290 */ /* 0x000fe400097fe4ff */
[----:B------:R-:W-:Y:S02]  /*0310*/  UIADD3.X UR7, UPT, UPT, URZ, UR5, URZ, UP1, !UPT ;  /* 0x00000005ff077290 */ /* 0x000fe40008ffe4ff */
[----:B------:R-:W-:-:S03]  /*0320*/  UIADD3.X UR5, UPT, UPT, URZ, UR5, URZ, UP0, !UPT ;  /* 0x00000005ff057290 */ /* 0x000fc600087fe4ff */
[----:B------:R3:W-:Y:S02]  /*0330*/  UTMACCTL.PF [UR10] ;  /* 0x000000000a0079b9 */ /* 0x0007e40008040000 */
[----:B------:R3:W-:Y:S02]  /*0340*/  UTMACCTL.PF [UR8] ;  /* 0x00000000080079b9 */ /* 0x0007e40008040000 */
[----:B------:R3:W-:Y:S02]  /*0350*/  UTMACCTL.PF [UR6] ;  /* 0x00000000060079b9 */ /* 0x0007e40008040000 */
[----:B------:R3:W-:Y:S02]  /*0360*/  UTMACCTL.PF [UR4] ;  /* 0x00000000040079b9 */ /* 0x0007e40008040000 */
[----:B---3--:R-:W-:Y:S01]  /*0370*/  NOP ;  /* 0x0000000000007918 */ /* 0x008fe20000000000 */
.L_x_5:
[----:B------:R-:W-:Y:S05]  /*0380*/  BSYNC.RECONVERGENT B0 ;  /* 0x0000000000007941 */ /* 0x000fea0003800200 */
.L_x_4:
[----:B------:R-:W-:Y:S04]  /*0390*/  BSSY.RECONVERGENT B0, `(.L_x_6) ;  /* 0x000000a000007945 */ /* 0x000fe80003800200 */
[----:B------:R-:W-:Y:S05]  /*03a0*/  @P0 BRA `(.L_x_7) ;  /* 0x0000000000200947 */ /* 0x000fea0003800000 */
[----:B------:R-:W3:Y:S02]  /*03b0*/  LDCU.64 UR4, c[0x0][0x348] ;  /* 0x00006900ff0477ac */ /* 0x000ee40008000a00 */
[----:B---3--:R-:W-:Y:S02]  /*03c0*/  UIADD3 UR6, UP1, UPT, UR4, 0x980, URZ ;  /* 0x0000098004067890 */ /* 0x008fe4000ff3e0ff */
[----:B------:R-:W-:Y:S02]  /*03d0*/  UIADD3 UR4, UP0, UPT, UR4, 0xa80, URZ ;  /* 0x00000a8004047890 */ /* 0x000fe4000ff1e0ff */
[----:B------:R-:W-:Y:S02]  /*03e0*/  UIADD3.X UR7, UPT, UPT, URZ, UR5, URZ, UP1, !UPT ;  /* 0x00000005ff077290 */ /* 0x000fe40008ffe4ff */
[----:B------:R-:W-:-:S07]  /*03f0*/  UIADD3.X UR5, UPT, UPT, URZ, UR5, URZ, UP0, !UPT ;  /* 0x00000005ff057290 */ /* 0x000fce00087fe4ff */
[----:B------:R3:W-:Y:S02]  /*0400*/  UTMACCTL.PF [UR6] ;  /* 0x00000000060079b9 */ /* 0x0007e40008040000 */
[----:B------:R3:W-:Y:S02]  /*0410*/  UTMACCTL.PF [UR4] ;  /* 0x00000000040079b9 */ /* 0x0007e40008040000 */
[----:B---3--:R-:W-:Y:S01]  /*0420*/  NOP ;  /* 0x0000000000007918 */ /* 0x008fe20000000000 */
.L_x_7:
[----:B------:R-:W-:Y:S05]  /*0430*/  BSYNC.RECONVERGENT B0 ;  /* 0x0000000000007941 */ /* 0x000fea0003800200 */
.L_x_6:
[----:B------:R-:W3:Y:S01]  /*0440*/  LDCU.64 UR4, c[0x0][0xc88] ;  /* 0x00019100ff0477ac */ /* 0x000ee20008000a00 */
[----:B------:R-:W-:Y:S02]  /*0450*/  UISETP.EQ.U32.AND UP1, UPT, UR12, URZ, UPT ;  /* 0x000000ff0c00728c */ /* 0x000fe4000bf22070 */
[----:B------:R-:W-:Y:S02]  /*0460*/  UPLOP3.LUT UP3, UPT, UPT, UPT, UPT, 0x80, 0x8 ;  /* 0x000000000008789c */ /* 0x000fe40003f6f070 */
[----:B---3--:R-:W-:-:S04]  /*0470*/  UISETP.NE.U32.AND UP0, UPT, UR4, URZ, UPT ;  /* 0x000000ff0400728c */ /* 0x008fc8000bf05070 */
[----:B------:R-:W-:-:S04]  /*0480*/  UISETP.NE.AND.EX UP2, UPT, UR5, URZ, UPT, UP0 ;  /* 0x000000ff0500728c */ /* 0x000fc8000bf45300 */
[----:B------:R-:W-:-:S04]  /*0490*/  UISETP.EQ.OR.EX UP4, UPT, UR13, URZ, !UP2, UP1 ;  /* 0x000000ff0d00728c */ /* 0x000fc8000d782710 */
[----:B------:R-:W-:-:S06]  /*04a0*/  UP2UR UR4, UPR, URZ, 0x10 ;  /* 0x00000010ff047883 */ /* 0x000fcc0008000000 */
[----:B------:R-:W-:Y:S01]  /*04b0*/  MOV R180, UR4 ;  /* 0x0000000400b47c02 */ /* 0x000fe20008000f00 */
[----:B------:R-:W-:Y:S06]  /*04c0*/  BRA.U !UP4, `(.L_x_8) ;  /* 0x000000010c207547 */ /* 0x000fec000b800000 */
[----:B------:R-:W-:Y:S01]  /*04d0*/  UISETP.NE.U32.AND UP0, UPT, UR12, URZ, UPT ;  /* 0x000000ff0c00728c */ /* 0x000fe2000bf05070 */
[----:B-----5:R-:W-:Y:S01]  /*04e0*/  FSETP.NEU.AND P0, PT, R133, RZ, PT ;  /* 0x000000ff8500720b */ /* 0x020fe20003f0d000 */
[----:B------:R-:W-:Y:S02]  /*04f0*/  USEL UR4, URZ, 0xffffffff, UP2 ;  /* 0xffffffffff047887 */ /* 0x000fe40009000000 */
[----:B------:R-:W-:-:S10]  /*0500*/  UISETP.NE.AND.EX UP1, UPT, UR13, URZ, UPT, UP0 ;  /* 0x000000ff0d00728c */ /* 0x000fd4000bf25300 */
[----:B------:R-:W-:Y:S01]  /*0510*/  VOTEU.ANY UP0, P0 ;  /* 0x0000000000ff7886 */ /* 0x000fe20000000100 */
[----:B------:R-:W-:-:S04]  /*0520*/  @!UP1 USEL UR4, URZ, 0xffffffff, UP0 ;  /* 0xffffffffff049887 */ /* 0x000fc80008000000 */
[----:B------:R-:W-:-:S04]  /*0530*/  ULOP3.LUT UR4, UR4, 0x1, URZ, 0xc0, !UPT ;  /* 0x0000000104047892 */ /* 0x000fc8000f8ec0ff */
[----:B------:R-:W-:-:S11]  /*0540*/  UISETP.NE.U32.AND UP3, UPT, UR4, 0x1, UPT ;  /* 0x000000010400788c */ /* 0x000fd6000bf65070 */
.L_x_8:
[----:B-1----:R-:W1:Y:S01]  /*0550*/  SHFL.IDX PT, R2, R177, RZ, 0x1f ;  /* 0x00001fffb1027589 */ /* 0x002e6200000e0000 */
[----:B------:R-:W-:Y:S01]  /*0560*/  UISETP.NE.AND UP5, UPT, UR18, 0x2, UPT ;  /* 0x000000021200788c */ /* 0x000fe2000bfa5270 */
[----:B-1----:R-:W-:-:S13]  /*0570*/  ISETP.NE.AND P0, PT, R2, RZ, PT ;  /* 0x000000ff0200720c */ /* 0x002fda0003f05270 */
[----:B------:R-:W-:Y:S05]  /*0580*/  @P0 BRA `(.L_x_9) ;  /* 0x0000000000400947 */ /* 0x000fea0003800000 */
[----:B------:R-:W1:Y:S01]  /*0590*/  S2UR UR4, SR_CgaCtaId ;  /* 0x00000000000479c3 */ /* 0x000e620000008800 */
[----:B------:R-:W-:Y:S01]  /*05a0*/  UMOV UR5, 0x400 ;  /* 0x0000040000057882 */ /* 0x000fe20000000000 */
[----:B------:R-:W-:Y:S01]  /*05b0*/  UMOV UR8, 0x1 ;  /* 0x0000000100087882 */ /* 0x000fe20000000000 */
[----:B------:R-:W-:Y:S01]  /*05c0*/  UMOV UR6, 0x2 ;  /* 0x0000000200067882 */ /* 0x000fe20000000000 */
[----:B------:R-:W-:-:S04]  /*05d0*/  UIADD3 UR8, UPT, UPT, -UR8, 0x100000, URZ ;  /* 0x0010000008087890 */ /* 0x000fc8000fffe1ff */
[----:B------:R-:W-:Y:S02]  /*05e0*/  USHF.L.U32 UR9, UR8, 0xb, URZ ;  /* 0x0000000b08097899 */ /* 0x000fe400080006ff */
[----:B------:R-:W-:Y:S02]  /*05f0*/  USHF.L.U32 UR8, UR8, 0x1, URZ ;  /* 0x0000000108087899 */ /* 0x000fe400080006ff */
[----:B------:R-:W-:-:S04]  /*0600*/  UIADD3 UR6, UPT, UPT, -UR6, 0x100000, URZ ;  /* 0x0010000006067890 */ /* 0x000fc8000fffe1ff */
[----:B------:R-:W-:Y:S02]  /*0610*/  USHF.L.U32 UR7, UR6, 0xb, URZ ;  /* 0x0000000b06077899 */ /* 0x000fe400080006ff */
[----:B------:R-:W-:Y:S01]  /*0620*/  USHF.L.U32 UR6, UR6, 0x1, URZ ;  /* 0x0000000106067899 */ /* 0x000fe200080006ff */
[----:B------:R-:W-:Y:S01]  /*0630*/  ELECT P0, URZ, PT ;  /* 0x0000000000ff782f */ /* 0x000fe20003800000 */
[----:B-1----:R-:W-:Y:S01]  /*0640*/  ULEA UR4, UR4, UR5, 0x18 ;  /* 0x0000000504047291 */ /* 0x002fe2000f8ec0ff */
[----:B------:R-:W1:Y:S11]  /*0650*/  FENCE.VIEW.ASYNC.S ;  /* 0x00000000000073c6 */ /* 0x000e760000000000 */
[----:B-1----:R1:W3:Y:S01]  /*0660*/  SYNCS.EXCH.64 URZ, [UR4], UR8 ;  /* 0x0000000804ff75b2 */ /* 0x0022e20008000100 */
[----:B------:R1:W4:Y:S01]  /*0670*/  SYNCS.EXCH.64 URZ, [UR4+0x8], UR6 ;  /* 0x0000080604ff75b2 */ /* 0x0003220008000100 */
[----:B------:R-:W-:Y:S01]  /*0680*/  NOP ;  /* 0x0000000000007918 */ /* 0x000fe20000000000 */
.L_x_9:
[----:B------:R-:W2:Y:S01]  /*0690*/  SHFL.IDX PT, R2, R177, RZ, 0x1f ;  /* 0x00001fffb1027589 */ /* 0x000ea200000e0000 */
[----:B------:R-:W-:Y:S01]  /*06a0*/  NOP ;  /* 0x0000000000007918 */ /* 0x000fe20000000000 */
[----:B--2---:R-:W-:-:S13]  /*06b0*/  ISETP.NE.AND P0, PT, R2, 0x1, PT ;  /* 0x000000010200780c */ /* 0x004fda0003f05270 */
[----:B------:R-:W-:Y:S05]  /*06c0*/  @P0 BRA `(.L_x_10) ;  /* 0x0000000000580947 */ /* 0x000fea0003800000 */
[----:B-1----:R-:W1:Y:S01]  /*06d0*/  S2UR UR4, SR_CgaCtaId ;  /* 0x00000000000479c3 */ /* 0x002e620000008800 */
        /* <DEDUP_REMOVED lines=12> */
[----:B-1----:R2:W1:Y:S01]  /*07a0*/  SYNCS.EXCH.64 URZ, [UR4+0x10], UR8 ;  /* 0x0000100804ff75b2 */ /* 0x0024620008000100 */
[----:B------:R2:W1:Y:S01]  /*07b0*/  SYNCS.EXCH.64 URZ, [UR4+0x30], UR6 ;  /* 0x0000300604ff75b2 */ /* 0x0004620008000100 */
[----:B------:R2:W1:Y:S01]  /*07c0*/  SYNCS.EXCH.64 URZ, [UR4+0x18], UR8 ;  /* 0x0000180804ff75b2 */ /* 0x0004620008000100 */
[----:B------:R2:W1:Y:S01]  /*07d0*/  SYNCS.EXCH.64 URZ, [UR4+0x38], UR6 ;  /* 0x0000380604ff75b2 */ /* 0x0004620008000100 */
[----:B------:R2:W1:Y:S01]  /*07e0*/  SYNCS.EXCH.64 URZ, [UR4+0x20], UR8 ;  /* 0x0000200804ff75b2 */ /* 0x0004620008000100 */
[----:B------:R2:W1:Y:S01]  /*07f0*/  SYNCS.EXCH.64 URZ, [UR4+0x40], UR6 ;  /* 0x0000400604ff75b2 */ /* 0x0004620008000100 */
[----:B------:R2:W1:Y:S01]  /*0800*/  SYNCS.EXCH.64 URZ, [UR4+0x28], UR8 ;  /* 0x0000280804ff75b2 */ /* 0x0004620008000100 */
[----:B------:R2:W1:Y:S02]  /*0810*/  SYNCS.EXCH.64 URZ, [UR4+0x48], UR6 ;  /* 0x0000480604ff75b2 */ /* 0x0004640008000100 */
[----:B--2---:R-:W-:Y:S01]  /*0820*/  NOP ;  /* 0x0000000000007918 */ /* 0x004fe20000000000 */
.L_x_10:
[----:B------:R-:W2:Y:S01]  /*0830*/  SHFL.IDX PT, R2, R177, RZ, 0x1f ;  /* 0x00001fffb1027589 */ /* 0x000ea200000e0000 */
[----:B------:R-:W-:Y:S01]  /*0840*/  NOP ;  /* 0x0000000000007918 */ /* 0x000fe20000000000 */
[----:B--2---:R-:W-:-:S13]  /*0850*/  ISETP.NE.AND P0, PT, R2, 0x3, PT ;  /* 0x000000030200780c */ /* 0x004fda0003f05270 */
[----:B------:R-:W-:Y:S05]  /*0860*/  @P0 BRA `(.L_x_11) ;  /* 0x0000000000300947 */ /* 0x000fea0003800000 */
[----:B-1----:R-:W1:Y:S01]  /*0870*/  S2UR UR4, SR_CgaCtaId ;  /* 0x00000000000479c3 */ /* 0x002e620000008800 */
[----:B------:R-:W-:Y:S01]  /*0880*/  UMOV UR6, 0x400 ;  /* 0x0000040000067882 */ /* 0x000fe20000000000 */
[----:B------:R-:W-:Y:S01]  /*0890*/  UMOV UR5, 0x20 ;  /* 0x0000002000057882 */ /* 0x000fe20000000000 */
[----:B------:R-:W-:Y:S01]  /*08a0*/  ELECT P0, URZ, PT ;  /* 0x0000000000ff782f */ /* 0x000fe20003800000 */
[----:B-1----:R-:W-:Y:S02]  /*08b0*/  ULEA UR6, UR4, UR6, 0x18 ;  /* 0x0000000604067291 */ /* 0x002fe4000f8ec0ff */
[----:B------:R-:W-:-:S04]  /*08c0*/  UIADD3 UR4, UPT, UPT, -UR5, 0x100000, URZ ;  /* 0x0010000005047890 */ /* 0x000fc8000fffe1ff */
[----:B------:R-:W-:Y:S02]  /*08d0*/  USHF.L.U32 UR5, UR4, 0xb, URZ ;  /* 0x0000000b04057899 */ /* 0x000fe400080006ff */
[----:B------:R-:W-:Y:S01]  /*08e0*/  USHF.L.U32 UR4, UR4, 0x1, URZ ;  /* 0x0000000104047899 */ /* 0x000fe200080006ff */
[----:B------:R-:W1:Y:S11]  /*08f0*/  FENCE.VIEW.ASYNC.S ;  /* 0x00000000000073c6 */ /* 0x000e760000000000 */
[----:B-1----:R2:W1:Y:S01]  /*0900*/  SYNCS.EXCH.64 URZ, [UR6+0x50], UR4 ;  /* 0x0000500406ff75b2 */ /* 0x0024620008000100 */
[----:B------:R2:W1:Y:S02]  /*0910*/  SYNCS.EXCH.64 URZ, [UR6+0x58], UR4 ;  /* 0x0000580406ff75b2 */ /* 0x0004640008000100 */
[----:B--2---:R-:W-:Y:S01]  /*0920*/  NOP ;  /* 0x0000000000007918 */ /* 0x004fe20000000000 */
.L_x_11:
[----:B------:R-:W2:Y:S01]  /*0930*/  SHFL.IDX PT, R2, R177, RZ, 0x1f ;  /* 0x00001fffb1027589 */ /* 0x000ea200000e0000 */
[----:B------:R-:W-:Y:S01]  /*0940*/  NOP ;  /* 0x0000000000007918 */ /* 0x000fe20000000000 */
[----:B--2---:R-:W-:-:S13]  /*0950*/  ISETP.NE.AND P0, PT, R2, 0x4, PT ;  /* 0x000000040200780c */ /* 0x004fda0003f05270 */
[----:B------:R-:W-:Y:S05]  /*0960*/  @P0 BRA `(.L_x_12) ;  /* 0x00000000004c0947 */ /* 0x000fea0003800000 */
[----:B-1----:R-:W1:Y:S01]  /*0970*/  S2UR UR6, SR_CgaCtaId ;  /* 0x00000000000679c3 */ /* 0x002e620000008800 */
[----:B------:R-:W-:Y:S01]  /*0980*/  UMOV UR4, 0x1e0 ;  /* 0x000001e000047882 */ /* 0x000fe20000000000 */
[----:B------:R-:W-:Y:S01]  /*0990*/  UMOV UR5, 0x400 ;  /* 0x0000040000057882 */ /* 0x000fe20000000000 */
[----:B------:R-:W-:Y:S01]  /*09a0*/  USEL UR4, UR4, 0x1a0, UP3 ;  /* 0x000001a004047887 */ /* 0x000fe20009800000 */
[----:B------:R-:W-:Y:S01]  /*09b0*/  UMOV UR8, 0x1 ;  /* 0x0000000100087882 */ /* 0x000fe20000000000 */
[----:B------:R-:W-:Y:S01]  /*09c0*/  ELECT P0, URZ, PT ;  /* 0x0000000000ff782f */ /* 0x000fe20003800000 */
[----:B------:R-:W-:-:S04]  /*09d0*/  UIADD3 UR8, UPT, UPT, -UR8, 0x100000, URZ ;  /* 0x0010000008087890 */ /* 0x000fc8000fffe1ff */
[----:B------:R-:W-:Y:S02]  /*09e0*/  USHF.L.U32 UR9, UR8, 0xb, URZ ;  /* 0x0000000b08097899 */ /* 0x000fe400080006ff */
[----:B------:R-:W-:Y:S02]  /*09f0*/  USHF.L.U32 UR8, UR8, 0x1, URZ ;  /* 0x0000000108087899 */ /* 0x000fe400080006ff */
[----:B-1----:R-:W-:Y:S02]  /*0a00*/  ULEA UR6, UR6, UR5, 0x18 ;  /* 0x0000000506067291 */ /* 0x002fe4000f8ec0ff */
[----:B------:R-:W-:-:S04]  /*0a10*/  UIADD3 UR4, UPT, UPT, -UR4, 0x100000, URZ ;  /* 0x0010000004047890 */ /* 0x000fc8000fffe1ff */
[----:B------:R-:W-:Y:S02]  /*0a20*/  USHF.L.U32 UR5, UR4, 0xb, URZ ;  /* 0x0000000b04057899 */ /* 0x000fe400080006ff */
[----:B------:R-:W-:Y:S01]  /*0a30*/  USHF.L.U32 UR4, UR4, 0x1, URZ ;  /* 0x0000000104047899 */ /* 0x000fe200080006ff */
[----:B------:R-:W1:Y:S03]  /*0a40*/  FENCE.VIEW.ASYNC.S ;  /* 0x00000000000073c6 */ /* 0x000e660000000000 */
[----:B-1----:R2:W1:Y:S08]  /*0a50*/  SYNCS.EXCH.64 URZ, [UR6+0x60], UR8 ;  /* 0x0000600806ff75b2 */ /* 0x0024700008000100 */
[----:B------:R2:W1:Y:S01]  /*0a60*/  SYNCS.EXCH.64 URZ, [UR6+0x70], UR4 ;  /* 0x0000700406ff75b2 */ /* 0x0004620008000100 */
[----:B------:R2:W1:Y:S01]  /*0a70*/  SYNCS.EXCH.64 URZ, [UR6+0x68], UR8 ;  /* 0x0000680806ff75b2 */ /* 0x0004620008000100 */
[----:B------:R2:W1:Y:S02]  /*0a80*/  SYNCS.EXCH.64 URZ, [UR6+0x78], UR4 ;  /* 0x0000780406ff75b2 */ /* 0x0004640008000100 */
[----:B--2---:R-:W-:Y:S01]  /*0a90*/  NOP ;  /* 0x0000000000007918 */ /* 0x004fe20000000000 */
.L_x_12:
        /* <DEDUP_REMOVED lines=18> */
[----:B------:R2:W1:Y:S02]  /*0bc0*/  SYNCS.EXCH.64 URZ, [UR4+0x88], UR6 ;  /* 0x0000880604ff75b2 */ /* 0x0004640008000100 */
[----:B--2---:R-:W-:Y:S01]  /*0bd0*/  NOP ;  /* 0x0000000000007918 */ /* 0x004fe20000000000 */
.L_x_13:
[----:B------:R-:W2:Y:S01]  /*0be0*/  SHFL.IDX PT, R2, R177, RZ, 0x1f ;  /* 0x00001fffb1027589 */ /* 0x000ea200000e0000 */
[----:B------:R-:W-:Y:S01]  /*0bf0*/  ISETP.NE.OR P1, PT, RZ, UR18, !P3 ;  /* 0x00000012ff007c0c */ /* 0x000fe2000df25670 */
[----:B------:R-:W-:Y:S01]  /*0c00*/  NOP ;  /* 0x0000000000007918 */ /* 0x000fe20000000000 */
[----:B--2---:R-:W-:-:S13]  /*0c10*/  ISETP.NE.AND P0, PT, R2, 0x3, PT ;  /* 0x000000030200780c */ /* 0x004fda0003f05270 */
[----:B------:R-:W-:Y:S05]  /*0c20*/  @P0 BRA `(.L_x_14) ;  /* 0x0000000000380947 */ /* 0x000fea0003800000 */
[----:B-1----:R-:W1:Y:S01]  /*0c30*/  S2UR UR4, SR_CgaCtaId ;  /* 0x00000000000479c3 */ /* 0x002e620000008800 */
[----:B------:R-:W-:Y:S01]  /*0c40*/  UMOV UR5, 0x400 ;  /* 0x0000040000057882 */ /* 0x000fe20000000000 */
[----:B------:R-:W-:Y:S01]  /*0c50*/  UMOV UR6, 0x20 ;  /* 0x0000002000067882 */ /* 0x000fe20000000000 */
[----:B------:R-:W-:Y:S01]  /*0c60*/  ELECT P0, URZ, PT ;  /* 0x0000000000ff782f */ /* 0x000fe20003800000 */
[----:B------:R-:W-:-:S04]  /*0c70*/  UIADD3 UR6, UPT, UPT, -UR6, 0x100000, URZ ;  /* 0x0010000006067890 */ /* 0x000fc8000fffe1ff */
[----:B------:R-:W-:Y:S02]  /*0c80*/  USHF.L.U32 UR7, UR6, 0xb, URZ ;  /* 0x0000000b06077899 */ /* 0x000fe400080006ff */
[----:B------:R-:W-:Y:S02]  /*0c90*/  USHF.L.U32 UR6, UR6, 0x1, URZ ;  /* 0x0000000106067899 */ /* 0x000fe400080006ff */
[----:B-1----:R-:W-:Y:S01]  /*0ca0*/  ULEA UR4, UR4, UR5, 0x18 ;  /* 0x0000000504047291 */ /* 0x002fe2000f8ec0ff */
[----:B------:R-:W1:Y:S11]  /*0cb0*/  FENCE.VIEW.ASYNC.S ;  /* 0x00000000000073c6 */ /* 0x000e760000000000 */
[----:B-1----:R2:W1:Y:S01]  /*0cc0*/  SYNCS.EXCH.64 URZ, [UR4+0x90], UR6 ;  /* 0x0000900604ff75b2 */ /* 0x0024620008000100 */
[----:B------:R2:W1:Y:S01]  /*0cd0*/  SYNCS.EXCH.64 URZ, [UR4+0xa0], UR6 ;  /* 0x0000a00604ff75b2 */ /* 0x0004620008000100 */
[----:B------:R2:W1:Y:S01]  /*0ce0*/  SYNCS.EXCH.64 URZ, [UR4+0x98], UR6 ;  /* 0x0000980604ff75b2 */ /* 0x0004620008000100 */
[----:B------:R2:W1:Y:S02]  /*0cf0*/  SYNCS.EXCH.64 URZ, [UR4+0xa8], UR6 ;  /* 0x0000a80604ff75b2 */ /* 0x0004640008000100 */
[----:B--2---:R-:W-:Y:S01]  /*0d00*/  NOP ;  /* 0x0000000000007918 */ /* 0x004fe20000000000 */
.L_x_14:
[----:B-1----:R-:W1:Y:S01]  /*0d10*/  S2UR UR7, SR_CgaCtaId ;  /* 0x00000000000779c3 */ /* 0x002e620000008800 */
[----:B------:R-:W-:Y:S01]  /*0d20*/  VOTEU.ALL UP0, P1 ;  /* 0x0000000000ff7886 */ /* 0x000fe20000800000 */
[----:B------:R-:W-:Y:S01]  /*0d30*/  UMOV UR4, 0x80 ;  /* 0x0000008000047882 */ /* 0x000fe20000000000 */
[----:B------:R-:W-:Y:S01]  /*0d40*/  NOP ;  /* 0x0000000000007918 */ /* 0x000fe20000000000 */
[----:B------:R-:W-:Y:S01]  /*0d50*/  ISETP.NE.OR P3, PT, R0, 0x2, !P3 ;  /* 0x000000020000780c */ /* 0x000fe20005f65670 */
[----:B------:R-:W-:Y:S01]  /*0d60*/  UISETP.NE.AND UP4, UPT, UR18, URZ, UPT ;  /* 0x000000ff1200728c */ /* 0x000fe2000bf85270 */
[----:B------:R-:W-:Y:S01]  /*0d70*/  LOP3.LUT R2, R184, 0x1f, RZ, 0xc0, !PT ;  /* 0x0000001fb8027812 */ /* 0x000fe200078ec0ff */
[----:B------:R-:W-:Y:S01]  /*0d80*/  @!UP0 UMOV UR6, 0x400 ;  /* 0x0000040000068882 */ /* 0x000fe20000000000 */
[----:B------:R-:W-:-:S04]  /*0d90*/  @!UP0 UIADD3 UR4, UPT, UPT, -UR4, 0x100000, URZ ;  /* 0x0010000004048890 */ /* 0x000fc8000fffe1ff */
[----:B------:R-:W-:Y:S02]  /*0da0*/  @!UP0 USHF.L.U32 UR5, UR4, 0xb, URZ ;  /* 0x0000000b04058899 */ /* 0x000fe400080006ff */
[----:B------:R-:W-:Y:S02]  /*0db0*/  @!UP0 USHF.L.U32 UR4, UR4, 0x1, URZ ;  /* 0x0000000104048899 */ /* 0x000fe400080006ff */
[----:B-1----:R-:W-:Y:S01]  /*0dc0*/  @!UP0 ULEA UR6, UR7, UR6, 0x18 ;  /* 0x0000000607068291 */ /* 0x002fe2000f8ec0ff */
[----:B------:R-:W1:Y:S01]  /*0dd0*/  LDCU UR7, c[0x0][0x36c] ;  /* 0x00006d80ff0777ac */ /* 0x000e620008000800 */
[----:B------:R-:W-:Y:S01]  /*0de0*/  VOTEU.ALL UP0, P1 ;  /* 0x0000000000ff7886 */ /* 0x000fe20000800000 */
[----:B------:R-:W2:Y:S09]  /*0df0*/  FENCE.VIEW.ASYNC.S ;  /* 0x00000000000073c6 */ /* 0x000eb20000000000 */
[----:B--2---:R2:W2:Y:S01]  /*0e00*/  @!UP0 SYNCS.EXCH.64 URZ, [UR6+0xb0], UR4 ;  /* 0x0000b00406ff85b2 */ /* 0x0044a20008000100 */
[----:B-1----:R-:W-:-:S09]  /*0e10*/  UISETP.EQ.U32.AND UP6, UPT, UR7, 0x1, UPT ;  /* 0x000000010700788c */ /* 0x002fd2000bfc2070 */
[----:B------:R-:W-:Y:S05]  /*0e20*/  BRA.U !UP6, `(.L_x_15) ;  /* 0x000000010e087547 */ /* 0x000fea000b800000 */
[----:B--234-:R-:W-:Y:S01]  /*0e30*/  UCGABAR_ARV ;  /* 0x00000000000079c7 */ /* 0x01cfe20008000000 */
[----:B------:R-:W-:Y:S05]  /*0e40*/  BRA `(.L_x_16) ;  /* 0x0000000000047947 */ /* 0x000fea0003800000 */
.L_x_15:
[----:B--234-:R-:W-:Y:S01]  /*0e50*/  NOP ;  /* 0x0000000000007918 */ /* 0x01cfe20000000000 */
.L_x_16:
[----:B------:R-:W1:Y:S01]  /*0e60*/  S2UR UR20, SR_CTAID.X ;  /* 0x00000000001479c3 */ /* 0x000e620000002500 */
[----:B------:R-:W-:-:S05]  /*0e70*/  CS2R.32 R179, SR_CgaSize ;  /* 0x0000000000b37805 */ /* 0x000fca0000008a00 */
[----:B------:R-:W-:-:S05]  /*0e80*/  IMAD R179, R179, -0xa0, RZ ;  /* 0xffffff60b3b37824 */ /* 0x000fca00078e02ff */
[----:B------:R-:W-:-:S14]  /*0e90*/  R2UR UR5, R179 ;  /* 0x00000000b30572ca */ /* 0x000fdc00000e0000 */
[----:B------:R-:W2:Y:S01]  /*0ea0*/  LDCU UR5, c[0x0][UR5+0x2b0] ;  /* 0x00005600050577ac */ /* 0x000ea20008000800 */
[----:B------:R-:W-:-:S05]  /*0eb0*/  CS2R.32 R179, SR_CgaSize ;  /* 0x0000000000b37805 */ /* 0x000fca0000008a00 */
[----:B------:R-:W-:-:S05]  /*0ec0*/  IMAD R179, R179, -0xa0, RZ ;  /* 0xffffff60b3b37824 */ /* 0x000fca00078e02ff */
[----:B------:R-:W-:-:S14]  /*0ed0*/  R2UR UR4, R179 ;  /* 0x00000000b30472ca */ /* 0x000fdc00000e0000 */
[----:B------:R-:W3:Y:S01]  /*0ee0*/  LDCU UR4, c[0x0][UR4+0x2b4] ;  /* 0x00005680040477ac */ /* 0x000ee20008000800 */
[----:B------:R-:W4:Y:S01]  /*0ef0*/  S2UR UR25, SR_CTAID.Y ;  /* 0x00000000001979c3 */ /* 0x000f220000002600 */
[----:B------:R-:W-:-:S05]  /*0f00*/  CS2R.32 R179, SR_CgaSize ;  /* 0x0000000000b37805 */ /* 0x000fca0000008a00 */
[----:B------:R-:W-:-:S05]  /*0f10*/  IMAD R179, R179, -0xa0, RZ ;  /* 0xffffff60b3b37824 */ /* 0x000fca00078e02ff */
[----:B------:R-:W-:-:S14]  /*0f20*/  R2UR UR7, R179 ;  /* 0x00000000b30772ca */ /* 0x000fdc00000e0000 */
[----:B------:R-:W3:Y:S01]  /*0f30*/  LDCU UR7, c[0x0][UR7+0x2a0] ;  /* 0x00005400070777ac */ /* 0x000ee20008000800 */
[----:B------:R-:W-:-:S05]  /*0f40*/  CS2R.32 R179, SR_CgaSize ;  /* 0x0000000000b37805 */ /* 0x000fca0000008a00 */
[----:B------:R-:W-:-:S05]  /*0f50*/  IMAD R179, R179, -0xa0, RZ ;  /* 0xffffff60b3b37824 */ /* 0x000fca00078e02ff */
[----:B------:R-:W-:-:S14]  /*0f60*/  R2UR UR8, R179 ;  /* 0x00000000b30872ca */ /* 0x000fdc00000e0000 */
[----:B------:R-:W3:Y:S01]  /*0f70*/  LDCU UR8, c[0x0][UR8+0x2a4] ;  /* 0x00005480080877ac */ /* 0x000ee20008000800 */
[----:B------:R-:W3:Y:S01]  /*0f80*/  S2UR UR6, SR_CgaCtaId ;  /* 0x00000000000679c3 */ /* 0x000ee20000008800 */
[----:B------:R-:W3:Y:S01]  /*0f90*/  LDCU UR19, c[0x0][0xf24] ;  /* 0x0001e480ff1377ac */ /* 0x000ee20008000800 */
[----:B------:R-:W3:Y:S01]  /*0fa0*/  LDCU UR39, c[0x0][0xf24] ;  /* 0x0001e480ff2777ac */ /* 0x000ee20008000800 */
[----:B-1----:R-:W-:Y:S01]  /*0fb0*/  I2FP.F32.U32 R3, UR20 ;  /* 0x0000001400037c45 */ /* 0x002fe20008201000 */
[----:B------:R-:W1:Y:S04]  /*0fc0*/  LDCU UR23, c[0x0][0xf30] ;  /* 0x0001e600ff1777ac */ /* 0x000e680008000800 */
[----:B--2---:R-:W-:Y:S01]  /*0fd0*/  FMUL R3, R3, UR5 ;  /* 0x0000000503037c20 */ /* 0x004fe20008400000 */
[----:B----4-:R-:W-:-:S05]  /*0fe0*/  I2FP.F32.U32 R0, UR25 ;  /* 0x0000001900007c45 */ /* 0x010fca0008201000 */
[----:B------:R-:W2:Y:S01]  /*0ff0*/  F2I.U32.TRUNC.NTZ R3, R3 ;  /* 0x0000000300037305 */ /* 0x000ea2000020f000 */
[----:B---3--:R-:W-:Y:S01]  /*1000*/  FMUL R0, R0, UR4 ;  /* 0x0000000400007c20 */ /* 0x008fe20008400000 */
[----:B------:R-:W-:-:S06]  /*1010*/  USHF.L.U32 UR5, UR6, 0xa, URZ ;  /* 0x0000000a06057899 */ /* 0x000fcc00080006ff */
[----:B------:R-:W3:Y:S01]  /*1020*/  F2I.U32.TRUNC.NTZ R0, R0 ;  /* 0x0000000000007305 */ /* 0x000ee2000020f000 */
[----:B------:R-:W-:-:S04]  /*1030*/  ULOP3.LUT UR38, UR5, 0x400, URZ, 0xc0, !UPT ;  /* 0x0000040005267892 */ /* 0x000fc8000f8ec0ff */
[----:B------:R-:W-:Y:S01]  /*1040*/  USHF.R.U32.HI UR28, URZ, 0xa, UR38 ;  /* 0x0000000aff1c7899 */ /* 0x000fe20008011626 */
[----:B--2---:R-:W-:Y:S02]  /*1050*/  R2UR UR4, R3 ;  /* 0x00000000030472ca */ /* 0x004fe400000e0000 */
[----:B---3--:R-:W-:Y:S02]  /*1060*/  R2UR UR6, R0 ;  /* 0x00000000000672ca */ /* 0x008fe400000e0000 */
[----:B------:R-:W-:-:S09]  /*1070*/  PRMT R0, RZ, 0x7610, R0 ;  /* 0x00007610ff007816 */ /* 0x000fd20000000000 */
[----:B------:R-:W-:-:S04]  /*1080*/  UIADD3 UR5, UPT, UPT, -UR4, URZ, URZ ;  /* 0x000000ff04057290 */ /* 0x000fc8000fffe1ff */
[----:B------:R-:W-:Y:S02]  /*1090*/  UIMAD UR5, UR7, UR5, UR20 ;  /* 0x00000005070572a4 */ /* 0x000fe4000f8e0214 */
[----:B------:R-:W-:-:S04]  /*10a0*/  UIADD3 UR4, UPT, UPT, -UR6, URZ, URZ ;  /* 0x000000ff06047290 */ /* 0x000fc8000fffe1ff */
[----:B------:R-:W-:Y:S01]  /*10b0*/  IMAD.U32 R179, RZ, RZ, UR5 ;  /* 0x00000005ffb37e24 */ /* 0x000fe2000f8e00ff */
[----:B------:R-:W-:-:S06]  /*10c0*/  UIMAD UR4, UR8, UR4, UR25 ;  /* 0x00000004080472a4 */ /* 0x000fcc000f8e0219 */
[----:B------:R-:W-:Y:S01]  /*10d0*/  IMAD.U32 R178, RZ, RZ, UR4 ;  /* 0x00000004ffb27e24 */ /* 0x000fe2000f8e00ff */
[----:B-1----:R-:W-:Y:S06]  /*10e0*/  BRA.U UP4, `(.L_x_17) ;  /* 0x00000001042c7547 */ /* 0x002fec000b800000 */
[----:B------:R-:W-:Y:S02]  /*10f0*/  R2UR UR4, R178 ;  /* 0x00000000b20472ca */ /* 0x000fe400000e0000 */
[----:B------:R-:W-:-:S11]  /*1100*/  R2UR UR6, R179 ;  /* 0x00000000b30672ca */ /* 0x000fd600000e0000 */
[----:B------:R-:W-:-:S04]  /*1110*/  UISETP.NE.AND UP0, UPT, UR4, URZ, UPT ;  /* 0x000000ff0400728c */ /* 0x000fc8000bf05270 */
[----:B------:R-:W-:-:S04]  /*1120*/  UISETP.EQ.OR UP0, UPT, UR6, URZ, !UP0 ;  /* 0x000000ff0600728c */ /* 0x000fc8000c702670 */
[----:B------:R-:W-:Y:S02]  /*1130*/  USEL UR5, URZ, 0x1, !UP0 ;  /* 0x00000001ff057887 */ /* 0x000fe4000c000000 */
[----:B------:R-:W-:-:S04]  /*1140*/  UISETP.NE.AND UP0, UPT, UR4, URZ, UPT ;  /* 0x000000ff0400728c */ /* 0x000fc8000bf05270 */
[----:B------:R-:W-:Y:S02]  /*1150*/  USEL UR4, URZ, 0x2, UP0 ;  /* 0x00000002ff047887 */ /* 0x000fe40008000000 */
[----:B------:R-:W-:-:S04]  /*1160*/  UISETP.NE.AND UP0, UPT, UR6, 0x1, UPT ;  /* 0x000000010600788c */ /* 0x000fc8000bf05270 */
[----:B------:R-:W-:-:S04]  /*1170*/  USEL UR4, UR4, 0x2, UP0 ;  /* 0x0000000204047887 */ /* 0x000fc80008000000 */
[----:B------:R-:W-:-:S06]  /*1180*/  UIADD3 UR4, UPT, UPT, UR5, UR4, URZ ;  /* 0x0000000405047290 */ /* 0x000fcc000fffe0ff */
[----:B------:R-:W-:-:S07]  /*1190*/  IMAD.U32 R0, RZ, RZ, UR4 ;  /* 0x00000004ff007e24 */ /* 0x000fce000f8e00ff */
.L_x_17:
[----:B------:R-:W1:Y:S01]  /*11a0*/  S2UR UR52, SR_CTAID.Z ;  /* 0x00000000003479c3 */ /* 0x000e620000002700 */
[----:B------:R-:W-:-:S09]  /*11b0*/  UISETP.GE.AND UP0, UPT, UR19, 0x1, UPT ;  /* 0x000000011300788c */ /* 0x000fd2000bf06270 */
[----:B------:R-:W-:Y:S05]  /*11c0*/  BRA.U !UP0, `(.L_x_18) ;  /* 0x0000000108d47547 */ /* 0x000fea000b800000 */
[----:B------:R-:W2:Y:S01]  /*11d0*/  LDCU.128 UR12, c[0x0][0xf10] ;  /* 0x0001e200ff0c77ac */ /* 0x000ea20008000c00 */
[----:B------:R-:W3:Y:S01]  /*11e0*/  LDCU UR21, c[0x0][0xf0c] ;  /* 0x0001e180ff1577ac */ /* 0x000ee20008000800 */
[----:B------:R-:W4:Y:S01]  /*11f0*/  LDCU UR6, c[0x0][0x370] ;  /* 0x00006e00ff0677ac */ /* 0x000f220008000800 */
[----:B------:R-:W1:Y:S01]  /*1200*/  LDCU UR7, c[0x0][0x374] ;  /* 0x00006e80ff0777ac */ /* 0x000e620008000800 */
[----:B------:R-:W1:Y:S01]  /*1210*/  LDCU UR22, c[0x0][0xf20] ;  /* 0x0001e400ff1677ac */ /* 0x000e620008000800 */
[----:B--2---:R-:W-:Y:S02]  /*1220*/  UIMAD.WIDE.U32 UR4, UR20, UR12, URZ ;  /* 0x0000000c140472a5 */ /* 0x004fe4000f8e00ff */
[----:B---3--:R-:W-:Y:S01]  /*1230*/  UISETP.NE.AND UP0, UPT, UR21, 0x1, UPT ;  /* 0x000000011500788c */ /* 0x008fe2000bf05270 */
[----:B------:R-:W2:Y:S01]  /*1240*/  LDCU.64 UR8, c[0x0][0xf28] ;  /* 0x0001e500ff0877ac */ /* 0x000ea20008000a00 */
[----:B----4-:R-:W-:-:S03]  /*1250*/  UIMAD.WIDE.U32 UR10, UR6, UR12, URZ ;  /* 0x0000000c060a72a5 */ /* 0x010fc6000f8e00ff */
[----:B------:R-:W-:Y:S01]  /*1260*/  UMOV UR4, UR5 ;  /* 0x0000000500047c82 */ /* 0x000fe20008000000 */
[----:B------:R-:W-:Y:S02]  /*1270*/  UISETP.NE.AND UP1, UPT, UR19, 0x1, UPT ;  /* 0x000000011300788c */ /* 0x000fe4000bf25270 */
[----:B------:R-:W-:Y:S01]  /*1280*/  USHF.R.U32.HI UR4, URZ, UR13, UR4 ;  /* 0x0000000dff047299 */ /* 0x000fe20008011604 */
[----:B------:R-:W-:Y:S01]  /*1290*/  UMOV UR10, UR11 ;  /* 0x0000000b000a7c82 */ /* 0x000fe20008000000 */
[----:B------:R-:W-:Y:S02]  /*12a0*/  UIMAD.WIDE.U32 UR16, UR25, UR15, URZ ;  /* 0x0000000f191072a5 */ /* 0x000fe4000f8e00ff */
[----:B------:R-:W-:Y:S02]  /*12b0*/  USEL UR5, UR20, UR4, !UP0 ;  /* 0x0000000414057287 */ /* 0x000fe4000c000000 */
[----:B------:R-:W-:Y:S02]  /*12c0*/  @UP0 USHF.R.U32.HI UR6, URZ, UR13, UR10 ;  /* 0x0000000dff060299 */ /* 0x000fe4000801160a */
[----:B------:R-:W-:-:S02]  /*12d0*/  UISETP.NE.AND UP0, UPT, UR14, 0x1, UPT ;  /* 0x000000010e00788c */ /* 0x000fc4000bf05270 */
[----:B-1----:R-:W-:Y:S02]  /*12e0*/  UIMAD.WIDE.U32 UR10, UR7, UR15, URZ ;  /* 0x0000000f070a72a5 */ /* 0x002fe4000f8e00ff */
[----:B--2---:R-:W-:Y:S01]  /*12f0*/  UIMAD.WIDE.U32 UR12, UR6, UR8, URZ ;  /* 0x00000008060c72a5 */ /* 0x004fe2000f8e00ff */
[----:B------:R-:W-:Y:S02]  /*1300*/  UMOV UR4, UR17 ;  /* 0x0000001100047c82 */ /* 0x000fe40008000000 */
[----:B------:R-:W-:Y:S02]  /*1310*/  USHF.R.U32.HI UR4, URZ, UR22, UR4 ;  /* 0x00000016ff047299 */ /* 0x000fe40008011604 */
[----:B------:R-:W-:Y:S02]  /*1320*/  UMOV UR10, UR11 ;  /* 0x0000000b000a7c82 */ /* 0x000fe40008000000 */
[----:B------:R-:W-:Y:S01]  /*1330*/  UMOV UR12, UR13 ;  /* 0x0000000d000c7c82 */ /* 0x000fe20008000000 */
[----:B------:R-:W-:-:S02]  /*1340*/  @UP0 USHF.R.U32.HI UR7, URZ, UR22, UR10 ;  /* 0x00000016ff070299 */ /* 0x000fc4000801160a */
[----:B------:R-:W-:Y:S02]  /*1350*/  USEL UR4, UR25, UR4, !UP0 ;  /* 0x0000000419047287 */ /* 0x000fe4000c000000 */
[----:B------:R-:W-:Y:S02]  /*1360*/  UIMAD.WIDE.U32 UR10, UR7, UR8, URZ ;  /* 0x00000008070a72a5 */ /* 0x000fe4000f8e00ff */
[----:B------:R-:W-:Y:S02]  /*1370*/  @UP1 USHF.R.U32.HI UR6, URZ, UR9, UR12 ;  /* 0x00000009ff061299 */ /* 0x000fe4000801160c */
[----:B------:R-:W-:-:S03]  /*1380*/  UIMAD.WIDE.U32 UR12, UR4, UR8, URZ ;  /* 0x00000008040c72a5 */ /* 0x000fc6000f8e00ff */
[----:B------:R-:W-:Y:S02]  /*1390*/  UMOV UR10, UR11 ;  /* 0x0000000b000a7c82 */ /* 0x000fe40008000000 */
[----:B------:R-:W-:Y:S02]  /*13a0*/  @UP1 USHF.R.U32.HI UR7, URZ, UR9, UR10 ;  /* 0x00000009ff071299 */ /* 0x000fe4000801160a */
[----:B------:R-:W-:Y:S02]  /*13b0*/  UIMAD UR10, UR6, UR19, URZ ;  /* 0x00000013060a72a4 */ /* 0x000fe4000f8e02ff */
[----:B------:R-:W-:-:S04]  /*13c0*/  UIMAD UR7, UR7, UR19, URZ ;  /* 0x00000013070772a4 */ /* 0x000fc8000f8e02ff */
[----:B------:R-:W-:-:S03]  /*13d0*/  UISETP.GE.AND UP0, UPT, UR4, UR7, UPT ;  /* 0x000000070400728c */ /* 0x000fc6000bf06270 */
[----:B------:R-:W-:Y:S01]  /*13e0*/  UMOV UR7, UR13 ;  /* 0x0000000d00077c82 */ /* 0x000fe20008000000 */
[----:B------:R-:W-:Y:S02]  /*13f0*/  UISETP.GE.OR UP0, UPT, UR5, UR10, UP0 ;  /* 0x0000000a0500728c */ /* 0x000fe40008706670 */
[----:B------:R-:W-:Y:S02]  /*1400*/  UIMAD.WIDE.U32 UR10, UR5, UR8, URZ ;  /* 0x00000008050a72a5 */ /* 0x000fe4000f8e00ff */
[----:B------:R-:W-:Y:S02]  /*1410*/  USHF.R.U32.HI UR7, URZ, UR9, UR7 ;  /* 0x00000009ff077299 */ /* 0x000fe40008011607 */
[----:B------:R-:W-:Y:S02]  /*1420*/  UIADD3 UR10, UPT, UPT, -UR4, URZ, URZ ;  /* 0x000000ff040a7290 */ /* 0x000fe4000fffe1ff */
[----:B------:R-:W-:Y:S02]  /*1430*/  USEL UR7, UR4, UR7, !UP1 ;  /* 0x0000000704077287 */ /* 0x000fe4000c800000 */
[----:B------:R-:W-:Y:S01]  /*1440*/  UIMAD UR10, UR14, UR10, UR25 ;  /* 0x0000000a0e0a72a4 */ /* 0x000fe2000f8e0219 */
[----:B------:R-:W-:Y:S01]  /*1450*/  @!UP0 UMOV UR8, UR11 ;  /* 0x0000000b00088c82 */ /* 0x000fe20008000000 */
[----:B------:R-:W-:-:S02]  /*1460*/  UIADD3 UR11, UPT, UPT, -UR5, URZ, URZ ;  /* 0x000000ff050b7290 */ /* 0x000fc4000fffe1ff */
[----:B------:R-:W-:Y:S02]  /*1470*/  @!UP0 USHF.R.U32.HI UR8, URZ, UR9, UR8 ;  /* 0x00000009ff088299 */ /* 0x000fe40008011608 */
[----:B------:R-:W-:Y:S02]  /*1480*/  UIADD3 UR9, UPT, UPT, -UR7, URZ, URZ ;  /* 0x000000ff07097290 */ /* 0x000fe4000fffe1ff */
[----:B------:R-:W-:Y:S02]  /*1490*/  @!UP0 USEL UR8, UR5, UR8, !UP1 ;  /* 0x0000000805088287 */ /* 0x000fe4000c800000 */
[----:B------:R-:W-:Y:S02]  /*14a0*/  UIMAD UR9, UR19, UR9, UR4 ;  /* 0x00000009130972a4 */ /* 0x000fe4000f8e0204 */
[----:B------:R-:W-:Y:S02]  /*14b0*/  @!UP0 UIADD3 UR7, UPT, UPT, UR7, -UR8, URZ ;  /* 0x8000000807078290 */ /* 0x000fe4000fffe0ff */
[----:B------:R-:W-:-:S02]  /*14c0*/  @!UP0 UIMAD UR6, UR9, UR6, UR8 ;  /* 0x00000006090682a4 */ /* 0x000fc4000f8e0208 */
[----:B------:R-:W-:Y:S02]  /*14d0*/  @!UP0 UIMAD UR4, UR7, UR19, UR5 ;  /* 0x00000013070482a4 */ /* 0x000fe4000f8e0205 */
[----:B------:R-:W-:Y:S02]  /*14e0*/  UIMAD UR20, UR21, UR11, UR20 ;  /* 0x0000000b151472a4 */ /* 0x000fe4000f8e0214 */
[----:B------:R-:W-:Y:S01]  /*14f0*/  UIMAD UR25, UR4, UR14, UR10 ;  /* 0x0000000e041972a4 */ /* 0x000fe2000f8e020a */
[----:B------:R-:W-:Y:S02]  /*1500*/  @!UP0 UMOV UR5, UR6 ;  /* 0x0000000600058c82 */ /* 0x000fe40008000000 */
[----:B------:R-:W-:-:S12]  /*1510*/  UIMAD UR20, UR5, UR21, UR20 ;  /* 0x00000015051472a4 */ /* 0x000fd8000f8e0214 */
.L_x_18:
[----:B------:R-:W-:-:S09]  /*1520*/  UISETP.NE.AND UP0, UPT, UR23, 0x1, UPT ;  /* 0x000000011700788c */ /* 0x000fd2000bf05270 */
[----:B------:R-:W-:Y:S05]  /*1530*/  BRA.U UP0, `(.L_x_19) ;  /* 0x0000000100407547 */ /* 0x000fea000b800000 */
[----:B------:R-:W2:Y:S01]  /*1540*/  LDCU.128 UR8, c[0x0][0xf10] ;  /* 0x0001e200ff0877ac */ /* 0x000ea20008000c00 */
[----:B------:R-:W3:Y:S01]  /*1550*/  LDCU UR12, c[0x0][0xf0c] ;  /* 0x0001e180ff0c77ac */ /* 0x000ee20008000800 */
[----:B------:R-:W4:Y:S01]  /*1560*/  LDCU UR13, c[0x0][0xf20] ;  /* 0x0001e400ff0d77ac */ /* 0x000f220008000800 */
[----:B--2---:R-:W-:Y:S02]  /*1570*/  UIMAD.WIDE.U32 UR4, UR20, UR8, URZ ;  /* 0x00000008140472a5 */ /* 0x004fe4000f8e00ff */
[----:B------:R-:W-:Y:S02]  /*1580*/  UIMAD.WIDE.U32 UR6, UR25, UR11, URZ ;  /* 0x0000000b190672a5 */ /* 0x000fe4000f8e00ff */
[----:B---3--:R-:W-:Y:S02]  /*1590*/  UISETP.NE.AND UP0, UPT, UR12, 0x1, UPT ;  /* 0x000000010c00788c */ /* 0x008fe4000bf05270 */
[----:B------:R-:W-:-:S03]  /*15a0*/  USHF.R.U32.HI UR5, URZ, UR9, UR5 ;  /* 0x00000009ff057299 */ /* 0x000fc60008011605 */
[----:B------:R-:W-:Y:S01]  /*15b0*/  UMOV UR4, UR7 ;  /* 0x0000000700047c82 */ /* 0x000fe20008000000 */
[----:B------:R-:W-:Y:S02]  /*15c0*/  USEL UR5, UR20, UR5, !UP0 ;  /* 0x0000000514057287 */ /* 0x000fe4000c000000 */
[----:B------:R-:W-:Y:S02]  /*15d0*/  UISETP.NE.AND UP0, UPT, UR10, 0x1, UPT ;  /* 0x000000010a00788c */ /* 0x000fe4000bf05270 */
[----:B----4-:R-:W-:-:S04]  /*15e0*/  USHF.R.U32.HI UR4, URZ, UR13, UR4 ;  /* 0x0000000dff047299 */ /* 0x010fc80008011604 */
[----:B------:R-:W-:-:S04]  /*15f0*/  USEL UR4, UR25, UR4, !UP0 ;  /* 0x0000000419047287 */ /* 0x000fc8000c000000 */
[----:B------:R-:W-:Y:S02]  /*1600*/  UIADD3 UR6, UPT, UPT, UR5, -UR4, URZ ;  /* 0x8000000405067290 */ /* 0x000fe4000fffe0ff */
[----:B------:R-:W-:Y:S02]  /*1610*/  UIADD3 UR4, UPT, UPT, -UR5, UR4, URZ ;  /* 0x0000000405047290 */ /* 0x000fe4000fffe1ff */
[----:B------:R-:W-:Y:S02]  /*1620*/  UIMAD UR25, UR6, UR10, UR25 ;  /* 0x0000000a061972a4 */ /* 0x000fe4000f8e0219 */
[----:B------:R-:W-:-:S12]  /*1630*/  UIMAD UR20, UR4, UR12, UR20 ;  /* 0x0000000c041472a4 */ /* 0x000fd8000f8e0214 */
.L_x_19:
[----:B------:R-:W-:Y:S01]  /*1640*/  UISETP.NE.AND UP0, UPT, UR18, 0x2, UPT ;  /* 0x000000021200788c */ /* 0x000fe2000bf05270 */
[----:B------:R-:W-:Y:S09]  /*1650*/  BRA.U !UP6, `(.L_x_20) ;  /* 0x000000010e0c7547 */ /* 0x000ff2000b800000 */
[----:B------:R-:W-:Y:S01]  /*1660*/  UCGABAR_WAIT ;  /* 0x0000000000007dc7 */ /* 0x000fe20008000000 */
[----:B------:R-:W-:Y:S01]  /*1670*/  CCTL.IVALL ;  /* 0x00000000ff00798f */ /* 0x000fe20002000000 */
[----:B------:R-:W-:Y:S05]  /*1680*/  BRA `(.L_x_21) ;  /* 0x0000000000047947 */ /* 0x000fea0003800000 */
.L_x_20:
[----:B------:R-:W-:Y:S06]  /*1690*/  BAR.SYNC.DEFER_BLOCKING 0x0 ;  /* 0x0000000000007b1d */ /* 0x000fec0000010000 */
.L_x_21:
[----:B------:R-:W-:Y:S05]  /*16a0*/  BRA.U UP0, `(.L_x_22) ;  /* 0x0000001100e07547 */ /* 0x000fea000b800000 */
[----:B------:R-:W2:Y:S01]  /*16b0*/  LDCU UR67, c[0x0][0x38c] ;  /* 0x00007180ff4377ac */ /* 0x000ea20008000800 */
[----:B------:R-:W3:Y:S01]  /*16c0*/  S2UR UR7, SR_CgaCtaId ;  /* 0x00000000000779c3 */ /* 0x000ee20000008800 */
[----:B------:R-:W-:Y:S01]  /*16d0*/  PLOP3.LUT P1, PT, PT, PT, UP3, 0x80, 0x8 ;  /* 0x000000000008781c */ /* 0x000fe20003f2f038 */
[----:B------:R-:W-:Y:S01]  /*16e0*/  IMAD.MOV.U32 R12, RZ, RZ, 0x1 ;  /* 0x00000001ff0c7424 */ /* 0x000fe200078e00ff */
[----:B------:R-:W-:Y:S01]  /*16f0*/  UISETP.NE.AND UP0, UPT, UR18, URZ, UPT ;  /* 0x000000ff1200728c */ /* 0x000fe2000bf05270 */
[----:B------:R-:W-:Y:S01]  /*1700*/  ISETP.EQ.OR P2, PT, R2, RZ, P3 ;  /* 0x000000ff0200720c */ /* 0x000fe20001f42670 */
[----:B------:R-:W-:Y:S01]  /*1710*/  USEL UR37, URZ, 0x1, UP5 ;  /* 0x00000001ff257887 */ /* 0x000fe2000a800000 */
[----:B------:R-:W-:Y:S01]  /*1720*/  PLOP3.LUT P1, PT, P1, PT, PT, 0x8, 0x80 ;  /* 0x000000000080781c */ /* 0x000fe20000f2e170 */
[----:B------:R-:W-:Y:S01]  /*1730*/  UMOV UR49, 0x400 ;  /* 0x0000040000317882 */ /* 0x000fe20000000000 */
[----:B------:R-:W-:Y:S01]  /*1740*/  CS2R R10, SRZ ;  /* 0x00000000000a7805 */ /* 0x000fe2000001ff00 */
[----:B------:R-:W-:Y:S01]  /*1750*/  USEL UR37, UR37, 0x2, UP0 ;  /* 0x0000000225257887 */ /* 0x000fe20008000000 */
[----:B------:R-:W-:Y:S01]  /*1760*/  IMAD.MOV.U32 R9, RZ, RZ, RZ ;  /* 0x000000ffff097224 */ /* 0x000fe200078e00ff */
[----:B------:R-:W4:Y:S01]  /*1770*/  LDCU UR62, c[0x0][0x370] ;  /* 0x00006e00ff3e77ac */ /* 0x000f220008000800 */
[----:B------:R-:W-:Y:S01]  /*1780*/  IMAD.MOV.U32 R8, RZ, RZ, 0x1 ;  /* 0x00000001ff087424 */ /* 0x000fe200078e00ff */
[----:B------:R-:W1:Y:S01]  /*1790*/  LDCU.64 UR46, c[0x0][0x348] ;  /* 0x00006900ff2e77ac */ /* 0x000e620008000a00 */
[----:B--2---:R-:W-:-:S02]  /*17a0*/  UIADD3 UR6, UPT, UPT, UR67, 0xff, URZ ;  /* 0x000000ff43067890 */ /* 0x004fc4000fffe0ff */
[----:B------:R-:W-:Y:S02]  /*17b0*/  UIADD3 UR67, UPT, UPT, UR67, -0x1, URZ ;  /* 0xffffffff43437890 */ /* 0x000fe4000fffe0ff */
[----:B------:R-:W-:Y:S02]  /*17c0*/  USHF.R.S32.HI UR5, URZ, 0x1f, UR6 ;  /* 0x0000001fff057899 */ /* 0x000fe40008011406 */
[----:B------:R-:W-:Y:S02]  /*17d0*/  UISETP.GE.U32.AND UP0, UPT, UR67, -0x1ff, UPT ;  /* 0xfffffe014300788c */ /* 0x000fe4000bf06070 */
[----:B------:R-:W-:Y:S02]  /*17e0*/  ULEA.HI UR5, UR5, UR6, URZ, 0x8 ;  /* 0x0000000605057291 */ /* 0x000fe4000f8f40ff */
[----:B---3--:R-:W-:Y:S02]  /*17f0*/  USHF.L.U32 UR4, UR7, 0xe, URZ ;  /* 0x0000000e07047899 */ /* 0x008fe400080006ff */
[----:B------:R-:W-:-:S02]  /*1800*/  USHF.R.S32.HI UR63, URZ, 0x8, UR5 ;  /* 0x00000008ff3f7899 */ /* 0x000fc40008011405 */
[----:B------:R-:W-:Y:S02]  /*1810*/  ULOP3.LUT UR4, UR4, 0x4000, URZ, 0xc0, !UPT ;  /* 0x0000400004047892 */ /* 0x000fe4000f8ec0ff */
[----:B------:R-:W-:Y:S02]  /*1820*/  ULEA UR49, UR7, UR49, 0x18 ;  /* 0x0000003107317291 */ /* 0x000fe4000f8ec0ff */
[----:B------:R-:W-:Y:S01]  /*1830*/  UIADD3 UR64, UPT, UPT, UR63, -0x1, URZ ;  /* 0xffffffff3f407890 */ /* 0x000fe2000fffe0ff */
[----:B------:R-:W2:Y:S01]  /*1840*/  LDCU UR61, c[0x0][0x374] ;  /* 0x00006e80ff3d77ac */ /* 0x000ea20008000800 */
[----:B------:R-:W-:Y:S02]  /*1850*/  UIADD3 UR38, UPT, UPT, UR49, UR38, URZ ;  /* 0x0000002631267290 */ /* 0x000fe4000fffe0ff */
[----:B------:R-:W-:Y:S02]  /*1860*/  UIADD3 UR15, UPT, UPT, UR49, UR4, URZ ;  /* 0x00000004310f7290 */ /* 0x000fe4000fffe0ff */
[----:B------:R-:W-:-:S02]  /*1870*/  USHF.R.U32.HI UR65, URZ, 0x7, UR4 ;  /* 0x00000007ff417899 */ /* 0x000fc40008011604 */
[----:B------:R-:W-:Y:S02]  /*1880*/  USEL UR66, URZ, 0x1, UP0 ;  /* 0x00000001ff427887 */ /* 0x000fe40008000000 */
[----:B-1--4-:R-:W-:-:S12]  /*1890*/  @UP0 UIADD3 UR64, UPT, UPT, UR63, URZ, URZ ;  /* 0x000000ff3f400290 */ /* 0x012fd8000fffe0ff */
.L_x_44:
[----:B-1----:R-:W1:Y:S01]  /*18a0*/  S2UR UR4, SR_CgaCtaId ;  /* 0x00000000000479c3 */ /* 0x002e620000008800 */
[----:B------:R-:W-:Y:S01]  /*18b0*/  SHF.L.U32 R3, R12, 0x1f, RZ ;  /* 0x0000001f0c037819 */ /* 0x000fe200000006ff */
[----:B-1----:R-:W-:-:S09]  /*18c0*/  UISETP.NE.AND UP0, UPT, UR4, URZ, UPT ;  /* 0x000000ff0400728c */ /* 0x002fd2000bf05270 */
[----:B------:R-:W-:Y:S05]  /*18d0*/  BRA.U UP0, `(.L_x_23) ;  /* 0x0000000100287547 */ /* 0x000fea000b800000 */
[----:B------:R-:W-:Y:S02]  /*18e0*/  LEA R0, R9, UR49, 0x3 ;  /* 0x0000003109007c11 */ /* 0x000fe4000f8e18ff */
[----:B------:R-:W-:-:S04]  /*18f0*/  SHF.L.U32 R5, R8, 0x1f, RZ ;  /* 0x0000001f08057819 */ /* 0x000fc800000006ff */
[----:B------:R-:W1:Y:S02]  /*1900*/  SYNCS.PHASECHK.TRANS64.TRYWAIT P0, [R0+URZ+0xa0], R5 ;  /* 0x0000a005000075a7 */ /* 0x000e6400080011ff */
[----:B-1----:R-:W-:Y:S05]  /*1910*/  @!P0 BRA `(.L_x_24) ;  /* 0x00000118003c8947 */ /* 0x002fea0003800000 */
.L_x_189:
[----:B------:R3:W-:Y:S01]  /*1920*/  SYNCS.ARRIVE.TRANS64.A1T0 RZ, [R0+URZ+0x90], RZ ;  /* 0x000090ff00ff79a7 */ /* 0x0007e200081000ff */
[----:B------:R-:W-:-:S05]  /*1930*/  VIADD R9, R9, 0x1 ;  /* 0x0000000109097836 */ /* 0x000fca0000000000 */
[----:B------:R-:W-:-:S04]  /*1940*/  ISETP.NE.AND P0, PT, R9, 0x2, PT ;  /* 0x000000020900780c */ /* 0x000fc80003f05270 */
[----:B-1----:R-:W-:Y:S02]  /*1950*/  SEL R5, RZ, 0x1, P0 ;  /* 0x00000001ff057807 */ /* 0x002fe40000000000 */
[----:B------:R-:W-:Y:S02]  /*1960*/  SEL R9, R9, RZ, P0 ;  /* 0x000000ff09097207 */ /* 0x000fe40000000000 */
[----:B------:R-:W-:-:S07]  /*1970*/  LOP3.LUT R8, R8, R5, RZ, 0x3c, !PT ;  /* 0x0000000508087212 */ /* 0x000fce00078e3cff */
.L_x_23:
[----:B------:R1:W4:Y:S01]  /*1980*/  SYNCS.PHASECHK.TRANS64.TRYWAIT P0, [UR49+0x8], R3 ;  /* 0x00000803ff0075a7 */ /* 0x0003220008001131 */
[----:B------:R-:W-:Y:S02]  /*1990*/  UISETP.GT.U32.AND UP0, UPT, UR67, -0x200, UPT ;  /* 0xfffffe004300788c */ /* 0x000fe4000bf04070 */
[----:B------:R-:W-:Y:S02]  /*19a0*/  USHF.L.U32 UR51, UR20, 0x7, URZ ;  /* 0x0000000714337899 */ /* 0x000fe400080006ff */
[----:B------:R-:W-:Y:S02]  /*19b0*/  USHF.L.U32 UR27, UR25, 0x1, URZ ;  /* 0x00000001191b7899 */ /* 0x000fe400080006ff */
[----:B------:R-:W-:Y:S01]  /*19c0*/  ULEA UR35, UR25, UR65, 0x8 ;  /* 0x0000004119237291 */ /* 0x000fe2000f8e40ff */
[----:B------:R-:W-:Y:S02]  /*19d0*/  UMOV UR14, URZ ;  /* 0x000000ff000e7c82 */ /* 0x000fe40008000000 */
[----:B------:R-:W-:Y:S09]  /*19e0*/  BRA.U UP0, `(.L_x_25) ;  /* 0x0000000500007547 */ /* 0x000ff2000b800000 */
[----:B------:R-:W-:Y:S01]  /*19f0*/  @!P3 MOV R2, 0x18c00 ;  /* 0x00018c000002b802 */ /* 0x000fe20000000f00 */
[----:B----4-:R-:W-:Y:S06]  /*1a00*/  @P0 BRA `(.L_x_26) ;  /* 0x0000000000080947 */ /* 0x010fec0003800000 */
[----:B------:R-:W4:Y:S02]  /*1a10*/  SYNCS.PHASECHK.TRANS64.TRYWAIT P0, [UR49+0x8], R3 ;  /* 0x00000803ff0075a7 */ /* 0x000f240008001131 */
[----:B----4-:R-:W-:Y:S05]  /*1a20*/  @!P0 BRA `(.L_x_27) ;  /* 0x00000118000c8947 */ /* 0x010fea0003800000 */
.L_x_26:
[----:B------:R4:W-:Y:S01]  /*1a30*/  @!P3 SYNCS.ARRIVE.TRANS64 RZ, [UR49], R2 ;  /* 0x00000002ffffb9a7 */ /* 0x0009e20008000031 */
[----:B------:R-:W-:Y:S01]  /*1a40*/  ULOP3.LUT UR4, UR37, 0x2, URZ, 0xfc, !UPT ;  /* 0x0000000225047892 */ /* 0x000fe2000f8efcff */
[----:B------:R-:W-:-:S03]  /*1a50*/  LOP3.LUT R12, R12, 0x1, RZ, 0x3c, !PT ;  /* 0x000000010c0c7812 */ /* 0x000fc600078e3cff */
[----:B------:R-:W-:-:S09]  /*1a60*/  UISETP.NE.AND UP0, UPT, UR4, 0x2, UPT ;  /* 0x000000020400788c */ /* 0x000fd2000bf05270 */
[----:B------:R-:W-:Y:S05]  /*1a70*/  BRA.U UP0, `(.L_x_28) ;  /* 0x0000000100047547 */ /* 0x000fea000b800000 */
[----:B--2---:R-:W-:Y:S05]  /*1a80*/  BPT.TRAP 0x1 ;  /* 0x000000040000795c */ /* 0x004fea0000300000 */
.L_x_28:
[----:B------:R-:W-:Y:S04]  /*1a90*/  BSSY.RECONVERGENT B0, `(.L_x_29) ;  /* 0x0000003000007945 */ /* 0x000fe80003800200 */
[----:B------:R-:W-:Y:S05]  /*1aa0*/  @P2 BRA `(.L_x_30) ;  /* 0x0000000000042947 */ /* 0x000fea0003800000 */
[----:B--2---:R-:W-:Y:S05]  /*1ab0*/  BPT.TRAP 0x1 ;  /* 0x000000040000795c */ /* 0x004fea0000300000 */
.L_x_30:
[----:B--2---:R-:W-:Y:S05]  /*1ac0*/  BSYNC.RECONVERGENT B0 ;  /* 0x0000000000007941 */ /* 0x004fea0003800200 */
.L_x_29:
[----:B------:R-:W-:Y:S02]  /*1ad0*/  ELECT P0, URZ, PT ;  /* 0x0000000000ff782f */ /* 0x000fe40003800000 */
[----:B---3--:R-:W-:Y:S01]  /*1ae0*/  SHF.L.U32 R0, R12, 0x1f, RZ ;  /* 0x0000001f0c007819 */ /* 0x008fe200000006ff */
[----:B------:R-:W-:Y:S01]  /*1af0*/  UMOV UR14, 0x1 ;  /* 0x00000001000e7882 */ /* 0x000fe20000000000 */
[----:B------:R-:W-:Y:S02]  /*1b00*/  BSSY.RECONVERGENT B0, `(.L_x_25) ;  /* 0x000002e000007945 */ /* 0x000fe40003800200 */
[----:B------:R2:W-:Y:S07]  /*1b10*/  SYNCS.PHASECHK.TRANS64.TRYWAIT PT, [UR49+0x8], R0 ;  /* 0x00000800ff0075a7 */ /* 0x0005ee00080e1131 */
[----:B------:R-:W-:Y:S05]  /*1b20*/  @!P0 BRA `(.L_x_31) ;  /* 0x0000000000ac8947 */ /* 0x000fea0003800000 */
[----:B------:R-:W-:Y:S02]  /*1b30*/  UIADD3 UR4, UP3, UPT, UR46, 0x80, URZ ;  /* 0x000000802e047890 */ /* 0x000fe4000ff7e0ff */
[----:B------:R-:W-:Y:S02]  /*1b40*/  UIADD3 UR6, UP2, UPT, UR46, 0x180, URZ ;  /* 0x000001802e067890 */ /* 0x000fe4000ff5e0ff */
[----:B------:R-:W-:Y:S02]  /*1b50*/  UIADD3 UR30, UP1, UPT, UR46, 0x280, URZ ;  /* 0x000002802e1e7890 */ /* 0x000fe4000ff3e0ff */
[----:B------:R-:W-:Y:S02]  /*1b60*/  UIADD3 UR48, UPT, UPT, UR49, 0x8400, URZ ;  /* 0x0000840031307890 */ /* 0x000fe4000fffe0ff */
[----:B------:R-:W-:Y:S02]  /*1b70*/  UIADD3.X UR5, UPT, UPT, URZ, UR47, URZ, UP3, !UPT ;  /* 0x0000002fff057290 */ /* 0x000fe40009ffe4ff */
[----:B------:R-:W-:-:S02]  /*1b80*/  UIADD3 UR22, UP0, UPT, UR46, 0x380, URZ ;  /* 0x000003802e167890 */ /* 0x000fc4000ff1e0ff */
[----:B------:R-:W-:Y:S02]  /*1b90*/  UIADD3 UR40, UPT, UPT, UR49, 0xc400, URZ ;  /* 0x0000c40031287890 */ /* 0x000fe4000fffe0ff */
[----:B------:R-:W-:Y:S02]  /*1ba0*/  UIADD3 UR32, UPT, UPT, UR15, 0x10400, URZ ;  /* 0x000104000f207890 */ /* 0x000fe4000fffe0ff */
[----:B------:R-:W-:Y:S02]  /*1bb0*/  UIADD3.X UR7, UPT, UPT, URZ, UR47, URZ, UP2, !UPT ;  /* 0x0000002fff077290 */ /* 0x000fe400097fe4ff */
[----:B------:R-:W-:Y:S02]  /*1bc0*/  UIADD3 UR8, UPT, UPT, UR15, 0x18400, URZ ;  /* 0x000184000f087890 */ /* 0x000fe4000fffe0ff */
[----:B------:R-:W-:Y:S02]  /*1bd0*/  UIADD3 UR16, UPT, UPT, UR49, 0x20400, URZ ;  /* 0x0002040031107890 */ /* 0x000fe4000fffe0ff */
[----:B------:R-:W-:-:S02]  /*1be0*/  UIADD3.X UR31, UPT, UPT, URZ, UR47, URZ, UP1, !UPT ;  /* 0x0000002fff1f7290 */ /* 0x000fc40008ffe4ff */
[----:B------:R-:W-:Y:S02]  /*1bf0*/  UIADD3 UR24, UPT, UPT, UR38, 0x20800, URZ ;  /* 0x0002080026187890 */ /* 0x000fe4000fffe0ff */
[----:B------:R-:W-:Y:S01]  /*1c00*/  UIADD3.X UR23, UPT, UPT, URZ, UR47, URZ, UP0, !UPT ;  /* 0x0000002fff177290 */ /* 0x000fe200087fe4ff */
[----:B------:R-:W-:Y:S01]  /*1c10*/  UMOV UR54, 0x0 ;  /* 0x0000000000367882 */ /* 0x000fe20000000000 */
[----:B------:R-:W-:Y:S01]  /*1c20*/  UMOV UR55, 0x10000000 ;  /* 0x1000000000377882 */ /* 0x000fe20000000000 */
[----:B------:R-:W-:Y:S01]  /*1c30*/  UMOV UR50, URZ ;  /* 0x000000ff00327c82 */ /* 0x000fe20008000000 */
[----:B------:R-:W-:Y:S01]  /*1c40*/  UMOV UR42, 0x80 ;  /* 0x00000080002a7882 */ /* 0x000fe20000000000 */
[----:B------:R-:W-:Y:S01]  /*1c50*/  UMOV UR41, UR49 ;  /* 0x0000003100297c82 */ /* 0x000fe20008000000 */
[----:B------:R-:W-:Y:S01]  /*1c60*/  UMOV UR43, UR51 ;  /* 0x00000033002b7c82 */ /* 0x000fe20008000000 */
[----:B------:R-:W-:Y:S01]  /*1c70*/  UMOV UR44, UR52 ;  /* 0x00000034002c7c82 */ /* 0x000fe20008000000 */
[----:B------:R-:W-:Y:S01]  /*1c80*/  UMOV UR13, 0x30000 ;  /* 0x00030000000d7882 */ /* 0x000fe20000000000 */
[----:B------:R-:W-:Y:S01]  /*1c90*/  UMOV UR33, UR49 ;  /* 0x0000003100217c82 */ /* 0x000fe20008000000 */
[----:B------:R-:W-:Y:S01]  /*1ca0*/  UMOV UR36, UR52 ;  /* 0x0000003400247c82 */ /* 0x000fe20008000000 */
[----:B------:R3:W-:Y:S01]  /*1cb0*/  UTMALDG.3D [UR48], [UR4], desc[UR54] ;  /* 0x00003630040075b4 */ /* 0x0007e20008011000 */
[----:B------:R-:W-:Y:S01]  /*1cc0*/  UMOV UR34, UR50 ;  /* 0x0000003200227c82 */ /* 0x000fe20008000000 */
[----:B------:R-:W-:Y:S01]  /*1cd0*/  UMOV UR9, UR49 ;  /* 0x0000003100097c82 */ /* 0x000fe20008000000 */
[----:B------:R-:W-:Y:S01]  /*1ce0*/  UMOV UR10, 0x80 ;  /* 0x00000080000a7882 */ /* 0x000fe20000000000 */
[----:B------:R-:W-:Y:S01]  /*1cf0*/  UMOV UR11, UR35 ;  /* 0x00000023000b7c82 */ /* 0x000fe20008000000 */
[----:B------:R-:W-:Y:S01]  /*1d00*/  UMOV UR12, UR52 ;  /* 0x00000034000c7c82 */ /* 0x000fe20008000000 */
[----:B------:R-:W-:Y:S01]  /*1d10*/  UMOV UR18, URZ ;  /* 0x000000ff00127c82 */ /* 0x000fe20008000000 */
[----:B------:R-:W-:Y:S01]  /*1d20*/  UMOV UR19, URZ ;  /* 0x000000ff00137c82 */ /* 0x000fe20008000000 */
[----:B------:R3:W-:Y:S01]  /*1d30*/  UTMALDG.3D [UR40], [UR4], desc[UR54] ;  /* 0x00003628040075b4 */ /* 0x0007e20008011000 */
[----:B------:R-:W-:Y:S01]  /*1d40*/  UMOV UR17, UR49 ;  /* 0x0000003100117c82 */ /* 0x000fe20008000000 */
[----:B------:R-:W-:Y:S01]  /*1d50*/  UMOV UR21, UR52 ;  /* 0x0000003400157c82 */ /* 0x000fe20008000000 */
[----:B------:R-:W-:Y:S01]  /*1d60*/  UMOV UR25, UR49 ;  /* 0x0000003100197c82 */ /* 0x000fe20008000000 */
[----:B------:R-:W-:Y:S01]  /*1d70*/  UMOV UR29, UR52 ;  /* 0x00000034001d7c82 */ /* 0x000fe20008000000 */
[----:B------:R-:W-:Y:S01]  /*1d80*/  UMOV UR26, UR18 ;  /* 0x00000012001a7c82 */ /* 0x000fe20008000000 */
[----:B------:R3:W-:Y:S01]  /*1d90*/  UTMALDG.3D.MULTICAST [UR32], [UR6], UR13, desc[UR54] ;  /* 0x00003620060073b4 */ /* 0x0007e2000801180d */
[----:B------:R3:W-:Y:S01]  /*1da0*/  UTMALDG.3D.MULTICAST [UR8], [UR6], UR13, desc[UR54] ;  /* 0x00003608060073b4 */ /* 0x0007e2000801180d */
[----:B------:R3:W-:Y:S01]  /*1db0*/  UTMALDG.4D [UR16], [UR30], desc[UR54] ;  /* 0x000036101e0075b4 */ /* 0x0007e20008019000 */
[----:B------:R3:W-:Y:S02]  /*1dc0*/  UTMALDG.4D.MULTICAST [UR24], [UR22], UR13, desc[UR54] ;  /* 0x00003618160073b4 */ /* 0x0007e4000801980d */
[----:B---3--:R-:W-:Y:S01]  /*1dd0*/  NOP ;  /* 0x0000000000007918 */ /* 0x008fe20000000000 */
.L_x_31:
[----:B------:R-:W-:Y:S05]  /*1de0*/  BSYNC.RECONVERGENT B0 ;  /* 0x0000000000007941 */ /* 0x000fea0003800200 */
.L_x_25:
[----:B--23--:R-:W-:Y:S01]  /*1df0*/  SHF.L.U32 R0, R12, 0x1f, RZ ;  /* 0x0000001f0c007819 */ /* 0x00cfe200000006ff */
[----:B------:R-:W-:Y:S01]  /*1e00*/  @!P1 SYNCS.ARRIVE.TRANS64.A1T0 RZ, [UR49+0x58], RZ ;  /* 0x000058ffffff99a7 */ /* 0x000fe20008100031 */
[----:B------:R-:W-:Y:S02]  /*1e10*/  UISETP.GT.AND UP0, UPT, UR63, UR66, UPT ;  /* 0x000000423f00728c */ /* 0x000fe4000bf04270 */
[----:B------:R2:W3:Y:S07]  /*1e20*/  SYNCS.PHASECHK.TRANS64.TRYWAIT P1, [UR49+0x8], R0 ;  /* 0x00000800ff0075a7 */ /* 0x0004ee0008021131 */
[----:B------:R-:W-:Y:S05]  /*1e30*/  BRA.U !UP0, `(.L_x_32) ;  /* 0x0000000508187547 */ /* 0x000fea000b800000 */
[----:B------:R-:W-:-:S12]  /*1e40*/  UIADD3 UR26, UPT, UPT, UR64, UR14, URZ ;  /* 0x0000000e401a7290 */ /* 0x000fd8000fffe0ff */
.L_x_40:
[----:B---34-:R-:W-:Y:S01]  /*1e50*/  @!P3 MOV R2, 0x18c00 ;  /* 0x00018c000002b802 */ /* 0x018fe20000000f00 */
[----:B-123--:R-:W-:Y:S06]  /*1e60*/  @P1 BRA `(.L_x_33) ;  /* 0x00000000000c1947 */ /* 0x00efec0003800000 */
[----:B-1----:R-:W-:-:S04]  /*1e70*/  SHF.L.U32 R3, R12, 0x1f, RZ ;  /* 0x0000001f0c037819 */ /* 0x002fc800000006ff */
[----:B------:R-:W1:Y:S02]  /*1e80*/  SYNCS.PHASECHK.TRANS64.TRYWAIT P0, [UR49+0x8], R3 ;  /* 0x00000803ff0075a7 */ /* 0x000e640008001131 */
[----:B-1----:R-:W-:Y:S05]  /*1e90*/  @!P0 BRA `(.L_x_34) ;  /* 0x0000011400088947 */ /* 0x002fea0003800000 */
.L_x_33:
[----:B------:R3:W-:Y:S01]  /*1ea0*/  @!P3 SYNCS.ARRIVE.TRANS64 RZ, [UR49], R2 ;  /* 0x00000002ffffb9a7 */ /* 0x0007e20008000031 */
[----:B------:R-:W-:-:S04]  /*1eb0*/  ULOP3.LUT UR4, UR37, 0x2, URZ, 0xfc, !UPT ;  /* 0x0000000225047892 */ /* 0x000fc8000f8efcff */
[----:B------:R-:W-:-:S09]  /*1ec0*/  UISETP.NE.AND UP0, UPT, UR4, 0x2, UPT ;  /* 0x000000020400788c */ /* 0x000fd2000bf05270 */
[----:B------:R-:W-:Y:S05]  /*1ed0*/  BRA.U UP0, `(.L_x_35) ;  /* 0x0000000100047547 */ /* 0x000fea000b800000 */
[----:B------:R-:W-:Y:S05]  /*1ee0*/  BPT.TRAP 0x1 ;  /* 0x000000040000795c */ /* 0x000fea0000300000 */
.L_x_35:
[----:B------:R-:W-:Y:S04]  /*1ef0*/  BSSY.RECONVERGENT B0, `(.L_x_36) ;  /* 0x0000003000007945 */ /* 0x000fe80003800200 */
[----:B------:R-:W-:Y:S05]  /*1f00*/  @P2 BRA `(.L_x_37) ;  /* 0x0000000000042947 */ /* 0x000fea0003800000 */
[----:B------:R-:W-:Y:S05]  /*1f10*/  BPT.TRAP 0x1 ;  /* 0x000000040000795c */ /* 0x000fea0000300000 */
.L_x_37:
[----:B------:R-:W-:Y:S05]  /*1f20*/  BSYNC.RECONVERGENT B0 ;  /* 0x0000000000007941 */ /* 0x000fea0003800200 */
.L_x_36:
[----:B------:R-:W-:Y:S02]  /*1f30*/  ELECT P0, URZ, PT ;  /* 0x0000000000ff782f */ /* 0x000fe40003800000 */
[----:B------:R-:W-:Y:S01]  /*1f40*/  LOP3.LUT R12, R12, 0x1, RZ, 0x3c, !PT ;  /* 0x000000010c0c7812 */ /* 0x000fe200078e3cff */
[----:B------:R-:W-:Y:S03]  /*1f50*/  BSSY.RECONVERGENT B0, `(.L_x_38) ;  /* 0x0000031000007945 */ /* 0x000fe60003800200 */
[----:B-12---:R-:W-:-:S04]  /*1f60*/  SHF.L.U32 R0, R12, 0x1f, RZ ;  /* 0x0000001f0c007819 */ /* 0x006fc800000006ff */
[----:B------:R1:W2:Y:S03]  /*1f70*/  SYNCS.PHASECHK.TRANS64.TRYWAIT P1, [UR49+0x8], R0 ;  /* 0x00000800ff0075a7 */ /* 0x0002a60008021131 */
[----:B------:R-:W-:Y:S05]  /*1f80*/  @!P0 BRA `(.L_x_39) ;  /* 0x0000000000b48947 */ /* 0x000fea0003800000 */
[----:B------:R-:W-:Y:S02]  /*1f90*/  UIADD3 UR4, UP3, UPT, UR46, 0x80, URZ ;  /* 0x000000802e047890 */ /* 0x000fe4000ff7e0ff */
[----:B------:R-:W-:Y:S02]  /*1fa0*/  USHF.L.U32 UR58, UR14, 0x8, URZ ;  /* 0x000000080e3a7899 */ /* 0x000fe400080006ff */
[----:B------:R-:W-:Y:S02]  /*1fb0*/  UIADD3 UR6, UP2, UPT, UR46, 0x180, URZ ;  /* 0x000001802e067890 */ /* 0x000fe4000ff5e0ff */
[----:B------:R-:W-:Y:S02]  /*1fc0*/  UIADD3 UR22, UP1, UPT, UR46, 0x280, URZ ;  /* 0x000002802e167890 */ /* 0x000fe4000ff3e0ff */
[----:B------:R-:W-:Y:S02]  /*1fd0*/  UIADD3 UR56, UPT, UPT, UR49, 0x8400, URZ ;  /* 0x0000840031387890 */ /* 0x000fe4000fffe0ff */
[----:B------:R-:W-:-:S02]  /*1fe0*/  UIADD3.X UR5, UPT, UPT, URZ, UR47, URZ, UP3, !UPT ;  /* 0x0000002fff057290 */ /* 0x000fc40009ffe4ff */
[----:B------:R-:W-:Y:S02]  /*1ff0*/  UIADD3 UR24, UP0, UPT, UR46, 0x380, URZ ;  /* 0x000003802e187890 */ /* 0x000fe4000ff1e0ff */
[----:B------:R-:W-:Y:S02]  /*2000*/  UIADD3 UR48, UPT, UPT, UR49, 0xc400, URZ ;  /* 0x0000c40031307890 */ /* 0x000fe4000fffe0ff */
[----:B------:R-:W-:Y:S02]  /*2010*/  USHF.L.U32 UR19, UR14, 0x1, URZ ;  /* 0x000000010e137899 */ /* 0x000fe400080006ff */
[----:B------:R-:W-:Y:S02]  /*2020*/  UIADD3 UR50, UPT, UPT, UR58, 0x80, URZ ;  /* 0x000000803a327890 */ /* 0x000fe4000fffe0ff */
[----:B------:R-:W-:Y:S02]  /*2030*/  UIADD3 UR40, UPT, UPT, UR15, 0x10400, URZ ;  /* 0x000104000f287890 */ /* 0x000fe4000fffe0ff */
[----:B------:R-:W-:-:S02]  /*2040*/  UIADD3.X UR7, UPT, UPT, URZ, UR47, URZ, UP2, !UPT ;  /* 0x0000002fff077290 */ /* 0x000fc400097fe4ff */
[----:B------:R-:W-:Y:S02]  /*2050*/  UIADD3 UR32, UPT, UPT, UR15, 0x18400, URZ ;  /* 0x000184000f207890 */ /* 0x000fe4000fffe0ff */
[----:B------:R-:W-:Y:S02]  /*2060*/  UIADD3 UR16, UPT, UPT, UR49, 0x20400, URZ ;  /* 0x0002040031107890 */ /* 0x000fe4000fffe0ff */
[----:B------:R-:W-:Y:S02]  /*2070*/  UIADD3.X UR23, UPT, UPT, URZ, UR47, URZ, UP1, !UPT ;  /* 0x0000002fff177290 */ /* 0x000fe40008ffe4ff */
[----:B------:R-:W-:Y:S02]  /*2080*/  UIADD3 UR8, UPT, UPT, UR38, 0x20800, URZ ;  /* 0x0002080026087890 */ /* 0x000fe4000fffe0ff */
[----:B------:R-:W-:Y:S02]  /*2090*/  UIADD3 UR12, UPT, UPT, UR28, UR19, URZ ;  /* 0x000000131c0c7290 */ /* 0x000fe4000fffe0ff */
[----:B------:R-:W-:Y:S01]  /*20a0*/  UIADD3.X UR25, UPT, UPT, URZ, UR47, URZ, UP0, !UPT ;  /* 0x0000002fff197290 */ /* 0x000fe200087fe4ff */
[----:B------:R-:W-:Y:S01]  /*20b0*/  UMOV UR30, 0x0 ;  /* 0x00000000001e7882 */ /* 0x000fe20000000000 */
[----:B------:R-:W-:Y:S01]  /*20c0*/  UMOV UR31, 0x10000000 ;  /* 0x10000000001f7882 */ /* 0x000fe20000000000 */
[----:B------:R-:W-:Y:S01]  /*20d0*/  UMOV UR57, UR49 ;  /* 0x0000003100397c82 */ /* 0x000fe20008000000 */
[----:B------:R-:W-:Y:S01]  /*20e0*/  UMOV UR59, UR51 ;  /* 0x00000033003b7c82 */ /* 0x000fe20008000000 */
[----:B------:R-:W-:Y:S01]  /*20f0*/  UMOV UR60, UR52 ;  /* 0x00000034003c7c82 */ /* 0x000fe20008000000 */
[----:B------:R-:W-:Y:S01]  /*2100*/  UMOV UR29, 0x30000 ;  /* 0x00030000001d7882 */ /* 0x000fe20000000000 */
[----:B------:R-:W-:Y:S01]  /*2110*/  UMOV UR41, UR49 ;  /* 0x0000003100297c82 */ /* 0x000fe20008000000 */
[----:B------:R-:W-:Y:S01]  /*2120*/  UMOV UR43, UR35 ;  /* 0x00000023002b7c82 */ /* 0x000fe20008000000 */
[----:B------:R-:W-:Y:S01]  /*2130*/  UMOV UR44, UR52 ;  /* 0x00000034002c7c82 */ /* 0x000fe20008000000 */
[----:B------:R-:W-:Y:S01]  /*2140*/  UMOV UR42, UR58 ;  /* 0x0000003a002a7c82 */ /* 0x000fe20008000000 */
[----:B------:R4:W-:Y:S01]  /*2150*/  UTMALDG.3D [UR56], [UR4], desc[UR30] ;  /* 0x00001e38040075b4 */ /* 0x0009e20008011000 */
[----:B------:R-:W-:Y:S01]  /*2160*/  UMOV UR33, UR49 ;  /* 0x0000003100217c82 */ /* 0x000fe20008000000 */
[----:B------:R-:W-:Y:S01]  /*2170*/  UMOV UR36, UR52 ;  /* 0x0000003400247c82 */ /* 0x000fe20008000000 */
[----:B------:R-:W-:Y:S01]  /*2180*/  UMOV UR18, URZ ;  /* 0x000000ff00127c82 */ /* 0x000fe20008000000 */
[----:B------:R-:W-:Y:S01]  /*2190*/  UMOV UR34, UR50 ;  /* 0x0000003200227c82 */ /* 0x000fe20008000000 */
[----:B------:R-:W-:Y:S01]  /*21a0*/  UMOV UR17, UR49 ;  /* 0x0000003100117c82 */ /* 0x000fe20008000000 */
[----:B------:R-:W-:Y:S01]  /*21b0*/  UMOV UR21, UR52 ;  /* 0x0000003400157c82 */ /* 0x000fe20008000000 */
[----:B------:R-:W-:Y:S01]  /*21c0*/  UMOV UR9, UR49 ;  /* 0x0000003100097c82 */ /* 0x000fe20008000000 */
[----:B------:R4:W-:Y:S01]  /*21d0*/  UTMALDG.3D [UR48], [UR4], desc[UR30] ;  /* 0x00001e30040075b4 */ /* 0x0009e20008011000 */
[----:B------:R-:W-:Y:S01]  /*21e0*/  UMOV UR11, UR27 ;  /* 0x0000001b000b7c82 */ /* 0x000fe20008000000 */
[----:B------:R-:W-:Y:S01]  /*21f0*/  UMOV UR13, UR52 ;  /* 0x00000034000d7c82 */ /* 0x000fe20008000000 */
[----:B------:R-:W-:Y:S01]  /*2200*/  UMOV UR10, UR18 ;  /* 0x00000012000a7c82 */ /* 0x000fe20008000000 */
[----:B------:R4:W-:Y:S01]  /*2210*/  UTMALDG.3D.MULTICAST [UR40], [UR6], UR29, desc[UR30] ;  /* 0x00001e28060073b4 */ /* 0x0009e2000801181d */
[----:B------:R4:W-:Y:S01]  /*2220*/  UTMALDG.3D.MULTICAST [UR32], [UR6], UR29, desc[UR30] ;  /* 0x00001e20060073b4 */ /* 0x0009e2000801181d */
[----:B------:R4:W-:Y:S01]  /*2230*/  UTMALDG.4D [UR16], [UR22], desc[UR30] ;  /* 0x00001e10160075b4 */ /* 0x0009e20008019000 */
[----:B------:R4:W-:Y:S02]  /*2240*/  UTMALDG.4D.MULTICAST [UR8], [UR24], UR29, desc[UR30] ;  /* 0x00001e08180073b4 */ /* 0x0009e4000801981d */
[----:B----4-:R-:W-:Y:S01]  /*2250*/  NOP ;  /* 0x0000000000007918 */ /* 0x010fe20000000000 */
.L_x_39:
[----:B------:R-:W-:Y:S05]  /*2260*/  BSYNC.RECONVERGENT B0 ;  /* 0x0000000000007941 */ /* 0x000fea0003800200 */
.L_x_38:
[----:B------:R-:W-:-:S04]  /*2270*/  UIADD3 UR14, UPT, UPT, UR14, 0x1, URZ ;  /* 0x000000010e0e7890 */ /* 0x000fc8000fffe0ff */
[----:B------:R-:W-:-:S09]  /*2280*/  UISETP.NE.AND UP0, UPT, UR14, UR26, UPT ;  /* 0x0000001a0e00728c */ /* 0x000fd2000bf05270 */
[----:B------:R-:W-:Y:S05]  /*2290*/  BRA.U UP0, `(.L_x_40) ;  /* 0xfffffff900ec7547 */ /* 0x000fea000b83ffff */
.L_x_32:
[C---:B-1----:R-:W-:Y:S01]  /*22a0*/  LEA R3, R11.reuse, UR49, 0x3 ;  /* 0x000000310b037c11 */ /* 0x042fe2000f8e18ff */
[----:B------:R-:W-:Y:S01]  /*22b0*/  NOP ;  /* 0x0000000000007918 */ /* 0x000fe20000000000 */
[----:B--2---:R-:W-:Y:S02]  /*22c0*/  SHF.L.U32 R0, R10, 0x1f, RZ ;  /* 0x0000001f0a007819 */ /* 0x004fe400000006ff */
[----:B------:R-:W-:Y:S02]  /*22d0*/  LEA R5, R11, UR49, 0x4 ;  /* 0x000000310b057c11 */ /* 0x000fe4000f8e20ff */
[----:B----4-:R-:W1:Y:S02]  /*22e0*/  SYNCS.PHASECHK.TRANS64.TRYWAIT P0, [R3+URZ+0x60], R0 ;  /* 0x00006000030075a7 */ /* 0x010e6400080011ff */
[----:B-1----:R-:W-:Y:S05]  /*22f0*/  @!P0 BRA `(.L_x_41) ;  /* 0x0000011000088947 */ /* 0x002fea0003800000 */
.L_x_192:
[----:B------:R-:W2:Y:S01]  /*2300*/  LDS.128 R4, [R5+0xc0] ;  /* 0x0000c00005047984 */ /* 0x000ea20000000c00 */
[----:B------:R-:W-:Y:S01]  /*2310*/  UISETP.GE.AND UP0, UPT, UR39, 0x1, UPT ;  /* 0x000000012700788c */ /* 0x000fe2000bf06270 */
[----:B------:R-:W-:Y:S01]  /*2320*/  @!PT LDS RZ, [RZ] ;  /* 0x00000000fffff984 */ /* 0x000fe20000000800 */
[----:B------:R-:W-:Y:S01]  /*2330*/  @!PT LDS RZ, [RZ] ;  /* 0x00000000fffff984 */ /* 0x000fe20000000800 */
[----:B------:R-:W-:Y:S01]  /*2340*/  @!PT LDS RZ, [RZ] ;  /* 0x00000000fffff984 */ /* 0x000fe20000000800 */
[----:B------:R-:W-:Y:S01]  /*2350*/  @!PT LDS RZ, [RZ] ;  /* 0x00000000fffff984 */ /* 0x000fe20000000800 */
[----:B------:R4:W-:Y:S06]  /*2360*/  MEMBAR.ALL.CTA ;  /* 0x0000000000007992 */ /* 0x0009ec0000008000 */
[----:B----4-:R-:W4:Y:S01]  /*2370*/  FENCE.VIEW.ASYNC.S ;  /* 0x00000000000073c6 */ /* 0x010f220000000000 */
[----:B--2---:R-:W-:-:S13]  /*2380*/  LOP3.LUT P0, RZ, R6, 0x1, RZ, 0xc0, !PT ;  /* 0x0000000106ff7812 */ /* 0x004fda000780c0ff */
[----:B----4-:R-:W-:Y:S01]  /*2390*/  VOTEU.ANY UP1, P0 ;  /* 0x0000000000ff7886 */ /* 0x010fe20000020100 */
[----:B------:R-:W-:-:S13]  /*23a0*/  PLOP3.LUT P0, PT, PT, PT, UP1, 0x80, 0x8 ;  /* 0x000000000008781c */ /* 0x000fda0003f0f018 */
[----:B-1----:R-:W-:Y:S02]  /*23b0*/  @P0 LOP3.LUT R0, R5, 0xffff, RZ, 0xc0, !PT ;  /* 0x0000ffff05000812 */ /* 0x002fe400078ec0ff */
[----:B---3--:R-:W-:Y:S02]  /*23c0*/  @P0 MOV R2, R4 ;  /* 0x0000000400020202 */ /* 0x008fe40000000f00 */
[----:B------:R-:W-:Y:S01]  /*23d0*/  @P0 R2UR UR5, R0 ;  /* 0x00000000000502ca */ /* 0x000fe200000e0000 */
[----:B------:R-:W-:Y:S01]  /*23e0*/  VIADD R0, R3, 0x70 ;  /* 0x0000007003007836 */ /* 0x000fe20000000000 */
[----:B------:R-:W-:Y:S02]  /*23f0*/  @P0 SHF.R.U32.HI R4, RZ, 0x10, R5 ;  /* 0x00000010ff040819 */ /* 0x000fe40000011605 */
[----:B------:R-:W-:Y:S02]  /*2400*/  @P0 R2UR UR6, R2 ;  /* 0x00000000020602ca */ /* 0x000fe400000e0000 */
[----:B------:R-:W-:-:S02]  /*2410*/  PRMT R0, RZ, 0x654, R0 ;  /* 0x00000654ff007816 */ /* 0x000fc40000000000 */
[----:B------:R-:W-:Y:S02]  /*2420*/  @P0 R2UR UR4, R4 ;  /* 0x00000000040402ca */ /* 0x000fe400000e0000 */
[----:B------:R1:W-:Y:S03]  /*2430*/  SYNCS.ARRIVE.TRANS64.RED.A1T0 RZ, [R0+URZ], RZ ;  /* 0x000000ff00ff79a7 */ /* 0x0003e600081004ff */
[----:B------:R-:W-:-:S04]  /*2440*/  @UP1 UMOV UR45, UR5 ;  /* 0x00000005002d1c82 */ /* 0x000fc80008000000 */
[----:B------:R-:W-:-:S04]  /*2450*/  @UP1 UMOV UR53, UR6 ;  /* 0x0000000600351c82 */ /* 0x000fc80008000000 */
[----:B------:R-:W-:Y:S01]  /*2460*/  @UP1 UMOV UR52, UR4 ;  /* 0x0000000400341c82 */ /* 0x000fe20008000000 */
[----:B------:R-:W-:Y:S05]  /*2470*/  BRA.U !UP0, `(.L_x_42) ;  /* 0x0000000108d47547 */ /* 0x000fea000b800000 */
[----:B------:R-:W2:Y:S01]  /*2480*/  LDCU.128 UR16, c[0x0][0xf10] ;  /* 0x0001e200ff1077ac */ /* 0x000ea20008000c00 */
[----:B------:R-:W3:Y:S01]  /*2490*/  LDCU UR22, c[0x0][0xf20] ;  /* 0x0001e400ff1677ac */ /* 0x000ee20008000800 */
[----:B------:R-:W4:Y:S01]  /*24a0*/  LDCU UR14, c[0x0][0xf0c] ;  /* 0x0001e180ff0e77ac */ /* 0x000f220008000800 */
[----:B------:R-:W1:Y:S01]  /*24b0*/  LDCU.64 UR8, c[0x0][0xf28] ;  /* 0x0001e500ff0877ac */ /* 0x000e620008000a00 */
[----:B------:R-:W-:Y:S02]  /*24c0*/  UISETP.NE.AND UP3, UPT, UR39, 0x1, UPT ;  /* 0x000000012700788c */ /* 0x000fe4000bf65270 */
[----:B--2---:R-:W-:Y:S02]  /*24d0*/  UIMAD.WIDE.U32 UR4, UR61, UR19, URZ ;  /* 0x000000133d0472a5 */ /* 0x004fe4000f8e00ff */
[----:B------:R-:W-:Y:S02]  /*24e0*/  UIMAD.WIDE.U32 UR6, UR62, UR16, URZ ;  /* 0x000000103e0672a5 */ /* 0x000fe4000f8e00ff */
[----:B------:R-:W-:-:S02]  /*24f0*/  UISETP.NE.AND UP0, UPT, UR18, 0x1, UPT ;  /* 0x000000011200788c */ /* 0x000fc4000bf05270 */
[----:B------:R-:W-:Y:S01]  /*2500*/  UIMAD.WIDE.U32 UR20, UR45, UR19, URZ ;  /* 0x000000132d1472a5 */ /* 0x000fe2000f8e00ff */
[----:B------:R-:W-:Y:S02]  /*2510*/  UMOV UR4, UR5 ;  /* 0x0000000500047c82 */ /* 0x000fe40008000000 */
[----:B------:R-:W-:Y:S01]  /*2520*/  UMOV UR6, UR7 ;  /* 0x0000000700067c82 */ /* 0x000fe20008000000 */
[----:B---3--:R-:W-:Y:S02]  /*2530*/  USHF.R.U32.HI UR4, URZ, UR22, UR4 ;  /* 0x00000016ff047299 */ /* 0x008fe40008011604 */
[----:B----4-:R-:W-:Y:S02]  /*2540*/  UISETP.NE.AND UP2, UPT, UR14, 0x1, UPT ;  /* 0x000000010e00788c */ /* 0x010fe4000bf45270 */
[----:B------:R-:W-:Y:S02]  /*2550*/  USHF.R.U32.HI UR6, URZ, UR17, UR6 ;  /* 0x00000011ff067299 */ /* 0x000fe40008011606 */
[----:B------:R-:W-:-:S02]  /*2560*/  USEL UR5, UR61, UR4, !UP0 ;  /* 0x000000043d057287 */ /* 0x000fc4000c000000 */
[----:B------:R-:W-:Y:S02]  /*2570*/  USEL UR6, UR62, UR6, !UP2 ;  /* 0x000000063e067287 */ /* 0x000fe4000d000000 */
[----:B-1----:R-:W-:Y:S01]  /*2580*/  UIMAD.WIDE.U32 UR10, UR5, UR8, URZ ;  /* 0x00000008050a72a5 */ /* 0x002fe2000f8e00ff */
[----:B------:R-:W-:Y:S01]  /*2590*/  UMOV UR4, UR21 ;  /* 0x0000001500047c82 */ /* 0x000fe20008000000 */
[----:B------:R-:W-:Y:S02]  /*25a0*/  UIMAD.WIDE.U32 UR12, UR53, UR16, URZ ;  /* 0x00000010350c72a5 */ /* 0x000fe4000f8e00ff */
[----:B------:R-:W-:-:S03]  /*25b0*/  UIMAD.WIDE.U32 UR20, UR6, UR8, URZ ;  /* 0x00000008061472a5 */ /* 0x000fc6000f8e00ff */
[----:B------:R-:W-:Y:S01]  /*25c0*/  UMOV UR10, UR11 ;  /* 0x0000000b000a7c82 */ /* 0x000fe20008000000 */
[----:B------:R-:W-:Y:S02]  /*25d0*/  USHF.R.U32.HI UR4, URZ, UR22, UR4 ;  /* 0x00000016ff047299 */ /* 0x000fe40008011604 */
[----:B------:R-:W-:Y:S01]  /*25e0*/  @UP3 USHF.R.U32.HI UR5, URZ, UR9, UR10 ;  /* 0x00000009ff053299 */ /* 0x000fe2000801160a */
[----:B------:R-:W-:Y:S01]  /*25f0*/  UMOV UR12, UR13 ;  /* 0x0000000d000c7c82 */ /* 0x000fe20008000000 */
[----:B------:R-:W-:Y:S01]  /*2600*/  UMOV UR20, UR21 ;  /* 0x0000001500147c82 */ /* 0x000fe20008000000 */
[----:B------:R-:W-:Y:S02]  /*2610*/  USHF.R.U32.HI UR17, URZ, UR17, UR12 ;  /* 0x00000011ff117299 */ /* 0x000fe4000801160c */
[----:B------:R-:W-:Y:S02]  /*2620*/  USEL UR4, UR45, UR4, !UP0 ;  /* 0x000000042d047287 */ /* 0x000fe4000c000000 */
[----:B------:R-:W-:-:S02]  /*2630*/  @UP3 USHF.R.U32.HI UR6, URZ, UR9, UR20 ;  /* 0x00000009ff063299 */ /* 0x000fc40008011614 */
[----:B------:R-:W-:Y:S02]  /*2640*/  UIMAD UR7, UR39, UR5, URZ ;  /* 0x00000005270772a4 */ /* 0x000fe4000f8e02ff */
[----:B------:R-:W-:Y:S02]  /*2650*/  USEL UR5, UR53, UR17, !UP2 ;  /* 0x0000001135057287 */ /* 0x000fe4000d000000 */
[----:B------:R-:W-:Y:S02]  /*2660*/  UIMAD UR10, UR39, UR6, URZ ;  /* 0x00000006270a72a4 */ /* 0x000fe4000f8e02ff */
[----:B------:R-:W-:Y:S02]  /*2670*/  UISETP.GE.AND UP0, UPT, UR4, UR7, UPT ;  /* 0x000000070400728c */ /* 0x000fe4000bf06270 */
[----:B------:R-:W-:Y:S02]  /*2680*/  UIMAD.WIDE.U32 UR12, UR4, UR8, URZ ;  /* 0x00000008040c72a5 */ /* 0x000fe4000f8e00ff */
[----:B------:R-:W-:-:S02]  /*2690*/  UISETP.GE.OR UP0, UPT, UR5, UR10, UP0 ;  /* 0x0000000a0500728c */ /* 0x000fc40008706670 */
[----:B------:R-:W-:Y:S02]  /*26a0*/  UIMAD.WIDE.U32 UR10, UR5, UR8, URZ ;  /* 0x00000008050a72a5 */ /* 0x000fe4000f8e00ff */
[----:B------:R-:W-:Y:S01]  /*26b0*/  UIADD3 UR12, UPT, UPT, -UR4, URZ, URZ ;  /* 0x000000ff040c7290 */ /* 0x000fe2000fffe1ff */
[----:B------:R-:W-:Y:S01]  /*26c0*/  UMOV UR8, UR13 ;  /* 0x0000000d00087c82 */ /* 0x000fe20008000000 */
[----:B------:R-:W-:Y:S02]  /*26d0*/  UIADD3 UR10, UPT, UPT, -UR5, URZ, URZ ;  /* 0x000000ff050a7290 */ /* 0x000fe4000fffe1ff */
[----:B------:R-:W-:-:S03]  /*26e0*/  USHF.R.U32.HI UR8, URZ, UR9, UR8 ;  /* 0x00000009ff087299 */ /* 0x000fc60008011608 */
[----:B------:R-:W-:Y:S01]  /*26f0*/  @!UP0 UMOV UR7, UR11 ;  /* 0x0000000b00078c82 */ /* 0x000fe20008000000 */
[----:B------:R-:W-:Y:S02]  /*2700*/  UIMAD UR12, UR18, UR12, UR45 ;  /* 0x0000000c120c72a4 */ /* 0x000fe4000f8e022d */
[----:B------:R-:W-:Y:S02]  /*2710*/  USEL UR8, UR4, UR8, !UP3 ;  /* 0x0000000804087287 */ /* 0x000fe4000d800000 */
[----:B------:R-:W-:Y:S02]  /*2720*/  @!UP0 USHF.R.U32.HI UR7, URZ, UR9, UR7 ;  /* 0x00000009ff078299 */ /* 0x000fe40008011607 */
[----:B------:R-:W-:Y:S02]  /*2730*/  UIADD3 UR9, UPT, UPT, -UR8, URZ, URZ ;  /* 0x000000ff08097290 */ /* 0x000fe4000fffe1ff */
[----:B------:R-:W-:Y:S02]  /*2740*/  @!UP0 USEL UR7, UR5, UR7, !UP3 ;  /* 0x0000000705078287 */ /* 0x000fe4000d800000 */
[----:B------:R-:W-:-:S02]  /*2750*/  UIMAD UR9, UR39, UR9, UR4 ;  /* 0x00000009270972a4 */ /* 0x000fc4000f8e0204 */
[----:B------:R-:W-:Y:S02]  /*2760*/  @!UP0 UIADD3 UR8, UPT, UPT, UR8, -UR7, URZ ;  /* 0x8000000708088290 */ /* 0x000fe4000fffe0ff */
[----:B------:R-:W-:Y:S02]  /*2770*/  @!UP0 UIMAD UR7, UR9, UR6, UR7 ;  /* 0x00000006090782a4 */ /* 0x000fe4000f8e0207 */
[----:B------:R-:W-:Y:S02]  /*2780*/  @!UP0 UIMAD UR4, UR39, UR8, UR5 ;  /* 0x00000008270482a4 */ /* 0x000fe4000f8e0205 */
[----:B------:R-:W-:Y:S02]  /*2790*/  UIMAD UR6, UR14, UR10, UR53 ;  /* 0x0000000a0e0672a4 */ /* 0x000fe4000f8e0235 */
[----:B------:R-:W-:Y:S01]  /*27a0*/  UIMAD UR45, UR4, UR18, UR12 ;  /* 0x00000012042d72a4 */ /* 0x000fe2000f8e020c */
[----:B------:R-:W-:Y:S02]  /*27b0*/  @!UP0 UMOV UR5, UR7 ;  /* 0x0000000700058c82 */ /* 0x000fe40008000000 */
[----:B------:R-:W-:-:S12]  /*27c0*/  UIMAD UR53, UR5, UR14, UR6 ;  /* 0x0000000e053572a4 */ /* 0x000fd8000f8e0206 */
.L_x_42:
[----:B------:R-:W2:Y:S02]  /*27d0*/  LDCU UR4, c[0x0][0xf30] ;  /* 0x0001e600ff0477ac */ /* 0x000ea40008000800 */
[----:B--2---:R-:W-:-:S09]  /*27e0*/  UISETP.NE.AND UP0, UPT, UR4, 0x1, UPT ;  /* 0x000000010400788c */ /* 0x004fd2000bf05270 */
[----:B------:R-:W-:Y:S05]  /*27f0*/  BRA.U UP0, `(.L_x_43) ;  /* 0x0000000100447547 */ /* 0x000fea000b800000 */
[----:B------:R-:W2:Y:S01]  /*2800*/  LDCU.128 UR8, c[0x0][0xf10] ;  /* 0x0001e200ff0877ac */ /* 0x000ea20008000c00 */
[----:B------:R-:W3:Y:S01]  /*2810*/  LDCU UR12, c[0x0][0xf0c] ;  /* 0x0001e180ff0c77ac */ /* 0x000ee20008000800 */
[----:B------:R-:W4:Y:S01]  /*2820*/  LDCU UR13, c[0x0][0xf20] ;  /* 0x0001e400ff0d77ac */ /* 0x000f220008000800 */
[----:B--2---:R-:W-:Y:S02]  /*2830*/  UIMAD.WIDE.U32 UR6, UR53, UR8, URZ ;  /* 0x00000008350672a5 */ /* 0x004fe4000f8e00ff */
[----:B------:R-:W-:Y:S02]  /*2840*/  UIMAD.WIDE.U32 UR4, UR45, UR11, URZ ;  /* 0x0000000b2d0472a5 */ /* 0x000fe4000f8e00ff */
[----:B---3--:R-:W-:Y:S02]  /*2850*/  UISETP.NE.AND UP2, UPT, UR12, 0x1, UPT ;  /* 0x000000010c00788c */ /* 0x008fe4000bf45270 */
[----:B------:R-:W-:Y:S01]  /*2860*/  UISETP.NE.AND UP0, UPT, UR10, 0x1, UPT ;  /* 0x000000010a00788c */ /* 0x000fe2000bf05270 */
[----:B------:R-:W-:-:S02]  /*2870*/  UMOV UR6, UR7 ;  /* 0x0000000700067c82 */ /* 0x000fc40008000000 */
[----:B------:R-:W-:Y:S01]  /*2880*/  UMOV UR4, UR5 ;  /* 0x0000000500047c82 */ /* 0x000fe20008000000 */
[----:B------:R-:W-:Y:S02]  /*2890*/  USHF.R.U32.HI UR6, URZ, UR9, UR6 ;  /* 0x00000009ff067299 */ /* 0x000fe40008011606 */
[----:B----4-:R-:W-:Y:S02]  /*28a0*/  USHF.R.U32.HI UR4, URZ, UR13, UR4 ;  /* 0x0000000dff047299 */ /* 0x010fe40008011604 */
[----:B------:R-:W-:Y:S02]  /*28b0*/  USEL UR5, UR53, UR6, !UP2 ;  /* 0x0000000635057287 */ /* 0x000fe4000d000000 */
[----:B------:R-:W-:-:S04]  /*28c0*/  USEL UR4, UR45, UR4, !UP0 ;  /* 0x000000042d047287 */ /* 0x000fc8000c000000 */
[----:B------:R-:W-:Y:S02]  /*28d0*/  UIADD3 UR6, UPT, UPT, UR5, -UR4, URZ ;  /* 0x8000000405067290 */ /* 0x000fe4000fffe0ff */
[----:B------:R-:W-:Y:S02]  /*28e0*/  UIADD3 UR4, UPT, UPT, -UR5, UR4, URZ ;  /* 0x0000000405047290 */ /* 0x000fe4000fffe1ff */
[----:B------:R-:W-:Y:S02]  /*28f0*/  UIMAD UR45, UR6, UR10, UR45 ;  /* 0x0000000a062d72a4 */ /* 0x000fe4000f8e022d */
[----:B------:R-:W-:-:S12]  /*2900*/  UIMAD UR53, UR4, UR12, UR53 ;  /* 0x0000000c043572a4 */ /* 0x000fd8000f8e0235 */
.L_x_43:
[----:B------:R-:W-:Y:S01]  /*2910*/  VIADD R11, R11, 0x1 ;  /* 0x000000010b0b7836 */ /* 0x000fe20000000000 */
[----:B------:R-:W-:Y:S02]  /*2920*/  R2UR UR5, R178 ;  /* 0x00000000b20572ca */ /* 0x000fe400000e0000 */
[----:B------:R-:W-:Y:S02]  /*2930*/  R2UR UR4, R179 ;  /* 0x00000000b30472ca */ /* 0x000fe400000e0000 */
[C---:B------:R-:W-:Y:S02]  /*2940*/  ISETP.NE.AND P0, PT, R11.reuse, 0x2, PT ;  /* 0x000000020b00780c */ /* 0x040fe40003f05270 */
[----:B------:R-:W-:Y:S02]  /*2950*/  PLOP3.LUT P1, PT, PT, PT, PT, 0x80, 0x8 ;  /* 0x000000000008781c */ /* 0x000fe40003f2f070 */
[----:B------:R-:W-:Y:S02]  /*2960*/  SEL R3, RZ, 0x1, P0 ;  /* 0x00000001ff037807 */ /* 0x000fe40000000000 */
[----:B------:R-:W-:-:S02]  /*2970*/  SEL R11, R11, RZ, P0 ;  /* 0x000000ff0b0b7207 */ /* 0x000fc40000000000 */
[----:B------:R-:W-:Y:S01]  /*2980*/  LOP3.LUT R10, R10, R3, RZ, 0x3c, !PT ;  /* 0x000000030a0a7212 */ /* 0x000fe200078e3cff */
[----:B------:R-:W-:Y:S02]  /*2990*/  UIADD3 UR25, UPT, UPT, UR45, UR5, URZ ;  /* 0x000000052d197290 */ /* 0x000fe4000fffe0ff */
[----:B------:R-:W-:Y:S01]  /*29a0*/  UIADD3 UR20, UPT, UPT, UR53, UR4, URZ ;  /* 0x0000000435147290 */ /* 0x000fe2000fffe0ff */
[----:B------:R-:W-:Y:S11]  /*29b0*/  BRA.U UP1, `(.L_x_44) ;  /* 0xffffffed01b87547 */ /* 0x000ff6000b83ffff */
[----:B-1----:R-:W-:-:S07]  /*29c0*/  MOV R0, UR49 ;  /* 0x0000003100007c02 */ /* 0x002fce0008000f00 */
.L_x_45:
[----:B-1----:R-:W-:-:S04]  /*29d0*/  SHF.L.U32 R3, R12, 0x1f, RZ ;  /* 0x0000001f0c037819 */ /* 0x002fc800000006ff */
[----:B------:R1:W2:Y:S03]  /*29e0*/  SYNCS.PHASECHK.TRANS64.TRYWAIT P0, [R0+URZ+0x8], R3 ;  /* 0x00000803000075a7 */ /* 0x0002a600080011ff */
[----:B--2---:R-:W-:Y:S05]  /*29f0*/  @!P0 NANOSLEEP.SYNCS 0x989680 ;  /* 0x009896800000895d */ /* 0x004fea0003900000 */
[----:B------:R-:W2:Y:S02]  /*2a00*/  @!P0 SYNCS.PHASECHK.TRANS64 P0, [R0+URZ+0x8], R3 ;  /* 0x00000803000085a7 */ /* 0x000ea400080010ff */
[----:B--2---:R-:W-:Y:S05]  /*2a10*/  @P0 EXIT ;  /* 0x000000000000094d */ /* 0x004fea0003800000 */
[----:B------:R-:W-:Y:S05]  /*2a20*/  BRA `(.L_x_45) ;  /* 0xfffffffc00e87947 */ /* 0x000fea000383ffff */
.L_x_22:
[----:B------:R-:W2:Y:S02]  /*2a30*/  S2UR UR4, SR_CgaCtaId ;  /* 0x00000000000479c3 */ /* 0x000ea40000008800 */
[----:B--2---:R-:W-:-:S04]  /*2a40*/  UISETP.NE.AND UP0, UPT, UR4, URZ, UPT ;  /* 0x000000ff0400728c */ /* 0x004fc8000bf05270 */
[----:B------:R-:W-:-:S09]  /*2a50*/  UISETP.NE.OR UP0, UPT, UR18, 0x1, UP0 ;  /* 0x000000011200788c */ /* 0x000fd20008705670 */
[----:B------:R-:W-:Y:S05]  /*2a60*/  BRA.U UP0, `(.L_x_46) ;  /* 0x00000005004c7547 */ /* 0x000fea000b800000 */
[----:B------:R-:W2:Y:S01]  /*2a70*/  S2UR UR5, SR_CgaCtaId ;  /* 0x00000000000579c3 */ /* 0x000ea20000008800 */
[----:B------:R-:W-:Y:S01]  /*2a80*/  UMOV UR4, 0x400 ;  /* 0x0000040000047882 */ /* 0x000fe20000000000 */
[----:B------:R-:W-:Y:S01]  /*2a90*/  ISETP.GE.U32.AND P2, PT, R2, 0x2, PT ;  /* 0x000000020200780c */ /* 0x000fe20003f46070 */
[----:B------:R-:W-:Y:S01]  /*2aa0*/  IMAD.MOV.U32 R12, RZ, RZ, 0x1 ;  /* 0x00000001ff0c7424 */ /* 0x000fe200078e00ff */
[----:B------:R-:W-:Y:S02]  /*2ab0*/  CS2R R10, SRZ ;  /* 0x00000000000a7805 */ /* 0x000fe4000001ff00 */
[----:B------:R-:W-:Y:S01]  /*2ac0*/  CS2R R8, SRZ ;  /* 0x0000000000087805 */ /* 0x000fe2000001ff00 */
[----:B--2---:R-:W-:-:S03]  /*2ad0*/  ULEA UR6, UR5, UR4, 0x18 ;  /* 0x0000000405067291 */ /* 0x004fc6000f8ec0ff */
[----:B------:R-:W-:-:S09]  /*2ae0*/  UMOV UR5, URZ ;  /* 0x000000ff00057c82 */ /* 0x000fd20008000000 */
.L_x_50:
[----:B------:R-:W-:Y:S02]  /*2af0*/  LEA R0, R8, UR6, 0x3 ;  /* 0x0000000608007c11 */ /* 0x000fe4000f8e18ff */
[----:B------:R-:W-:-:S03]  /*2b00*/  SHF.L.U32 R5, R9, 0x1f, RZ ;  /* 0x0000001f09057819 */ /* 0x000fc600000006ff */
[----:B------:R-:W-:Y:S01]  /*2b10*/  VIADD R4, R0, 0xa0 ;  /* 0x000000a000047836 */ /* 0x000fe20000000000 */
[----:B------:R-:W2:Y:S02]  /*2b20*/  SYNCS.PHASECHK.TRANS64.TRYWAIT P0, [R0+URZ+0x90], R5 ;  /* 0x00009005000075a7 */ /* 0x000ea400080011ff */
[----:B--2---:R-:W-:Y:S05]  /*2b30*/  @!P0 BRA `(.L_x_47) ;  /* 0x00000108000c8947 */ /* 0x004fea0003800000 */
.L_x_193:
[----:B------:R-:W-:Y:S01]  /*2b40*/  ULEA UR4, UR5, UR6, 0x3 ;  /* 0x0000000605047291 */ /* 0x000fe2000f8e18ff */
[----:B------:R-:W-:Y:S02]  /*2b50*/  PRMT R4, RZ, 0x654, R4 ;  /* 0x00000654ff047816 */ /* 0x000fe40000000004 */
[----:B--2---:R-:W-:Y:S01]  /*2b60*/  SHF.L.U32 R5, R12, 0x1f, RZ ;  /* 0x0000001f0c057819 */ /* 0x004fe200000006ff */
[----:B------:R-:W-:Y:S01]  /*2b70*/  UIADD3 UR7, UPT, UPT, UR4, 0x60, URZ ;  /* 0x0000006004077890 */ /* 0x000fe2000fffe0ff */
[----:B------:R2:W-:Y:S05]  /*2b80*/  SYNCS.ARRIVE.TRANS64.RED.A1T0 RZ, [R4+URZ], RZ ;  /* 0x000000ff04ff79a7 */ /* 0x0005ea00081004ff */
[----:B------:R-:W-:Y:S01]  /*2b90*/  IMAD.U32 R7, RZ, RZ, UR7 ;  /* 0x00000007ff077e24 */ /* 0x000fe2000f8e00ff */
[----:B------:R-:W3:Y:S04]  /*2ba0*/  SYNCS.PHASECHK.TRANS64.TRYWAIT P0, [UR4+0x70], R5 ;  /* 0x00007005ff0075a7 */ /* 0x000ee80008001104 */
[----:B------:R-:W-:Y:S01]  /*2bb0*/  PRMT R6, R2, 0x654, R7 ;  /* 0x0000065402067816 */ /* 0x000fe20000000007 */
[----:B--2---:R-:W-:Y:S01]  /*2bc0*/  @!P2 IMAD.MOV.U32 R4, RZ, RZ, 0x10 ;  /* 0x00000010ff04a424 */ /* 0x004fe200078e00ff */
[----:B---3--:R-:W-:Y:S06]  /*2bd0*/  @!P0 BRA `(.L_x_48) ;  /* 0x0000010400f88947 */ /* 0x008fec0003800000 */
.L_x_195:
[----:B------:R-:W-:Y:S01]  /*2be0*/  ULEA UR8, UR5, UR6, 0x4 ;  /* 0x0000000605087291 */ /* 0x000fe2000f8e20ff */
[----:B------:R-:W-:Y:S01]  /*2bf0*/  SEL R3, R6, R3, !P2 ;  /* 0x0000000306037207 */ /* 0x000fe20005000000 */
[----:B------:R-:W-:Y:S01]  /*2c00*/  UIADD3 UR9, UPT, UPT, UR4, 0x60, URZ ;  /* 0x0000006004097890 */ /* 0x000fe2000fffe0ff */
[----:B--2---:R-:W-:Y:S01]  /*2c10*/  LEA R0, R11, UR6, 0x3 ;  /* 0x000000060b007c11 */ /* 0x004fe2000f8e18ff */
[----:B------:R-:W-:Y:S01]  /*2c20*/  UIADD3 UR8, UPT, UPT, UR8, 0xc0, URZ ;  /* 0x000000c008087890 */ /* 0x000fe2000fffe0ff */
[----:B------:R-:W-:Y:S01]  /*2c30*/  SHF.L.U32 R5, R10, 0x1f, RZ ;  /* 0x0000001f0a057819 */ /* 0x000fe200000006ff */
[----:B------:R2:W-:Y:S01]  /*2c40*/  @!P2 SYNCS.ARRIVE.TRANS64.RED RZ, [R3+URZ], R4 ;  /* 0x0000000403ffa9a7 */ /* 0x0005e200080004ff */
[----:B------:R-:W-:Y:S01]  /*2c50*/  UIADD3 UR4, UPT, UPT, UR5, 0x1, URZ ;  /* 0x0000000105047890 */ /* 0x000fe2000fffe0ff */
[----:B------:R-:W-:-:S03]  /*2c60*/  VIADD R8, R8, 0x1 ;  /* 0x0000000108087836 */ /* 0x000fc60000000000 */
[----:B------:R-:W-:Y:S02]  /*2c70*/  UISETP.NE.AND UP0, UPT, UR4, 0x2, UPT ;  /* 0x000000020400788c */ /* 0x000fe4000bf05270 */
[----:B------:R-:W-:Y:S06]  /*2c80*/  UGETNEXTWORKID.BROADCAST [UR8], [UR9] ;  /* 0x00000000080073ca */ /* 0x000fec0008000100 */
[----:B------:R-:W-:Y:S01]  /*2c90*/  USEL UR7, URZ, 0x1, UP0 ;  /* 0x00000001ff077887 */ /* 0x000fe20008000000 */
[----:B------:R-:W-:Y:S01]  /*2ca0*/  ISETP.NE.AND P0, PT, R8, 0x2, PT ;  /* 0x000000020800780c */ /* 0x000fe20003f05270 */
[----:B------:R-:W-:Y:S01]  /*2cb0*/  USEL UR5, UR4, URZ, UP0 ;  /* 0x000000ff04057287 */ /* 0x000fe20008000000 */
[----:B------:R-:W3:Y:S03]  /*2cc0*/  SYNCS.PHASECHK.TRANS64.TRYWAIT P1, [R0+URZ+0x60], R5 ;  /* 0x00006005000075a7 */ /* 0x000ee600080211ff */
[----:B------:R-:W-:Y:S01]  /*2cd0*/  LOP3.LUT R12, R12, UR7, RZ, 0x3c, !PT ;  /* 0x000000070c0c7c12 */ /* 0x000fe2000f8e3cff */
[----:B--23--:R-:W-:Y:S07]  /*2ce0*/  @!P1 BRA `(.L_x_49) ;  /* 0x0000010400cc9947 */ /* 0x00cfee0003800000 */
.L_x_196:
[C---:B------:R-:W-:Y:S01]  /*2cf0*/  LEA R4, R11.reuse, UR6, 0x4 ;  /* 0x000000060b047c11 */ /* 0x040fe2000f8e20ff */
[----:B--2---:R-:W-:Y:S01]  /*2d00*/  VIADD R0, R0, 0x70 ;  /* 0x0000007000007836 */ /* 0x004fe20000000000 */
[----:B------:R-:W-:Y:S01]  /*2d10*/  SEL R8, R8, RZ, P0 ;  /* 0x000000ff08087207 */ /* 0x000fe20000000000 */
[----:B------:R-:W-:-:S03]  /*2d20*/  VIADD R11, R11, 0x1 ;  /* 0x000000010b0b7836 */ /* 0x000fc60000000000 */
[----:B------:R-:W2:Y:S01]  /*2d30*/  LDS.128 R4, [R4+0xc0] ;  /* 0x0000c00004047984 */ /* 0x000ea20000000c00 */
[----:B------:R-:W-:Y:S02]  /*2d40*/  PRMT R0, RZ, 0x654, R0 ;  /* 0x00000654ff007816 */ /* 0x000fe40000000000 */
[C---:B------:R-:W-:Y:S01]  /*2d50*/  ISETP.NE.AND P1, PT, R11.reuse, 0x2, PT ;  /* 0x000000020b00780c */ /* 0x040fe20003f25270 */
[----:B------:R-:W-:Y:S01]  /*2d60*/  @!PT LDS RZ, [RZ] ;  /* 0x00000000fffff984 */ /* 0x000fe20000000800 */
[----:B------:R-:W-:Y:S01]  /*2d70*/  @!PT LDS RZ, [RZ] ;  /* 0x00000000fffff984 */ /* 0x000fe20000000800 */
[----:B------:R-:W-:Y:S01]  /*2d80*/  @!PT LDS RZ, [RZ] ;  /* 0x00000000fffff984 */ /* 0x000fe20000000800 */
[----:B------:R-:W-:Y:S01]  /*2d90*/  @!PT LDS RZ, [RZ] ;  /* 0x00000000fffff984 */ /* 0x000fe20000000800 */
[----:B------:R3:W-:Y:S06]  /*2da0*/  MEMBAR.ALL.CTA ;  /* 0x0000000000007992 */ /* 0x0007ec0000008000 */
[----:B---3--:R-:W3:Y:S01]  /*2db0*/  FENCE.VIEW.ASYNC.S ;  /* 0x00000000000073c6 */ /* 0x008ee20000000000 */
[----:B------:R-:W-:Y:S01]  /*2dc0*/  SEL R11, R11, RZ, P1 ;  /* 0x000000ff0b0b7207 */ /* 0x000fe20000800000 */
[----:B---3--:R3:W-:Y:S01]  /*2dd0*/  SYNCS.ARRIVE.TRANS64.RED.A1T0 RZ, [R0+URZ], RZ ;  /* 0x000000ff00ff79a7 */ /* 0x0087e200081004ff */
[----:B--2---:R-:W-:-:S02]  /*2de0*/  LOP3.LUT P3, RZ, R6, 0x1, RZ, 0xc0, !PT ;  /* 0x0000000106ff7812 */ /* 0x004fc4000786c0ff */
[----:B------:R-:W-:-:S04]  /*2df0*/  SEL R5, RZ, 0x1, P1 ;  /* 0x00000001ff057807 */ /* 0x000fc80000800000 */
[----:B------:R-:W-:Y:S02]  /*2e00*/  LOP3.LUT R10, R10, R5, RZ, 0x3c, !PT ;  /* 0x000000050a0a7212 */ /* 0x000fe400078e3cff */
[----:B---3--:R-:W-:-:S04]  /*2e10*/  SEL R0, RZ, 0x1, P0 ;  /* 0x00000001ff007807 */ /* 0x008fc80000000000 */
[----:B------:R-:W-:Y:S01]  /*2e20*/  LOP3.LUT R9, R9, R0, RZ, 0x3c, !PT ;  /* 0x0000000009097212 */ /* 0x000fe200078e3cff */
[----:B------:R-:W-:Y:S06]  /*2e30*/  @P3 BRA `(.L_x_50) ;  /* 0xfffffffc002c3947 */ /* 0x000fec000383ffff */
[----:B------:R-:W-:Y:S01]  /*2e40*/  ULEA UR4, UR5, UR6, 0x3 ;  /* 0x0000000605047291 */ /* 0x000fe2000f8e18ff */
[----:B------:R-:W-:-:S08]  /*2e50*/  SHF.L.U32 R3, R12, 0x1f, RZ ;  /* 0x0000001f0c037819 */ /* 0x000fd000000006ff */
[----:B------:R-:W2:Y:S02]  /*2e60*/  SYNCS.PHASECHK.TRANS64 P0, [UR4+0x70], R3 ;  /* 0x00007003ff0075a7 */ /* 0x000ea40008001004 */
[----:B--2---:R-:W-:Y:S05]  /*2e70*/  @P0 BRA `(.L_x_51) ;  /* 0x0000000000080947 */ /* 0x004fea0003800000 */
[----:B------:R-:W2:Y:S02]  /*2e80*/  SYNCS.PHASECHK.TRANS64.TRYWAIT P0, [UR4+0x70], R3 ;  /* 0x00007003ff0075a7 */ /* 0x000ea40008001104 */
[----:B--2---:R-:W-:Y:S05]  /*2e90*/  @!P0 BRA `(.L_x_52) ;  /* 0x0000010400748947 */ /* 0x004fea0003800000 */
.L_x_51:
[----:B------:R-:W-:-:S04]  /*2ea0*/  UIADD3 UR7, UPT, UPT, UR5, 0x1, URZ ;  /* 0x0000000105077890 */ /* 0x000fc8000fffe0ff */
[----:B------:R-:W-:-:S04]  /*2eb0*/  UISETP.NE.AND UP0, UPT, UR7, 0x2, UPT ;  /* 0x000000020700788c */ /* 0x000fc8000bf05270 */
[----:B------:R-:W-:Y:S02]  /*2ec0*/  USEL UR8, URZ, 0x1, UP0 ;  /* 0x00000001ff087887 */ /* 0x000fe40008000000 */
[----:B------:R-:W-:-:S04]  /*2ed0*/  USEL UR7, UR7, URZ, UP0 ;  /* 0x000000ff07077287 */ /* 0x000fc80008000000 */
[----:B------:R-:W-:Y:S01]  /*2ee0*/  ULEA UR7, UR7, UR6, 0x3 ;  /* 0x0000000607077291 */ /* 0x000fe2000f8e18ff */
[----:B--2---:R-:W-:-:S04]  /*2ef0*/  LOP3.LUT R3, R12, UR8, RZ, 0x3c, !PT ;  /* 0x000000080c037c12 */ /* 0x004fc8000f8e3cff */
[----:B------:R-:W-:-:S04]  /*2f00*/  SHF.L.U32 R0, R3, 0x1f, RZ ;  /* 0x0000001f03007819 */ /* 0x000fc800000006ff */
[----:B------:R-:W2:Y:S02]  /*2f10*/  SYNCS.PHASECHK.TRANS64 P0, [UR7+0x70], R0 ;  /* 0x00007000ff0075a7 */ /* 0x000ea40008001007 */
[----:B-12---:R-:W-:Y:S05]  /*2f20*/  @P0 EXIT ;  /* 0x000000000000094d */ /* 0x006fea0003800000 */
[----:B------:R-:W-:Y:S02]  /*2f30*/  SHF.L.U32 R3, R3, 0x1f, RZ ;  /* 0x0000001f03037819 */ /* 0x000fe400000006ff */
[----:B------:R-:W-:-:S07]  /*2f40*/  MOV R0, UR7 ;  /* 0x0000000700007c02 */ /* 0x000fce0008000f00 */
.L_x_53:
[----:B-1----:R1:W2:Y:S02]  /*2f50*/  SYNCS.PHASECHK.TRANS64.TRYWAIT P0, [R0+URZ+0x70], R3 ;  /* 0x00007003000075a7 */ /* 0x0022a400080011ff */
[----:B--2---:R-:W-:Y:S05]  /*2f60*/  @!P0 NANOSLEEP.SYNCS 0x989680 ;  /* 0x009896800000895d */ /* 0x004fea0003900000 */
[----:B------:R-:W2:Y:S02]  /*2f70*/  @!P0 SYNCS.PHASECHK.TRANS64 P0, [R0+URZ+0x70], R3 ;  /* 0x00007003000085a7 */ /* 0x000ea400080010ff */
[----:B--2---:R-:W-:Y:S05]  /*2f80*/  @P0 EXIT ;  /* 0x000000000000094d */ /* 0x004fea0003800000 */
[----:B------:R-:W-:Y:S05]  /*2f90*/  BRA `(.L_x_53) ;  /* 0xfffffffc00ec7947 */ /* 0x000fea000383ffff */
.L_x_46:
[----:B------:R-:W-:Y:S05]  /*2fa0*/  BRA.U UP4, `(.L_x_54) ;  /* 0x0000001d04687547 */ /* 0x000fea000b800000 */
[----:B------:R-:W2:Y:S01]  /*2fb0*/  S2UR UR7, SR_CgaCtaId ;  /* 0x00000000000779c3 */ /* 0x000ea20000008800 */
[----:B------:R-:W-:Y:S01]  /*2fc0*/  UMOV UR4, 0x40 ;  /* 0x0000004000047882 */ /* 0x000fe20000000000 */
[----:B------:R-:W-:Y:S01]  /*2fd0*/  NOP ;  /* 0x0000000000007918 */ /* 0x000fe20000000000 */
[----:B------:R-:W-:Y:S01]  /*2fe0*/  UMOV UR6, 0x400 ;  /* 0x0000040000067882 */ /* 0x000fe20000000000 */
[----:B--2---:R-:W-:Y:S02]  /*2ff0*/  ULEA UR5, UR7, UR4, 0x18 ;  /* 0x0000000407057291 */ /* 0x004fe4000f8ec0ff */
[----:B------:R-:W-:-:S07]  /*3000*/  ULEA UR6, UR7, UR6, 0x18 ;  /* 0x0000000607067291 */ /* 0x000fce000f8ec0ff */
[----:B------:R-:W2:Y:S02]  /*3010*/  LDS.U8 R2, [UR5+0x1c] ;  /* 0x00001c05ff027984 */ /* 0x000ea40008000000 */
[----:B--2---:R-:W-:-:S13]  /*3020*/  ISETP.NE.AND P0, PT, R2, RZ, PT ;  /* 0x000000ff0200720c */ /* 0x004fda0003f05270 */
[----:B------:R-:W-:Y:S05]  /*3030*/  @P0 BRA `(.L_x_55) ;  /* 0x0000000000580947 */ /* 0x000fea0003800000 */
[----:B------:R-:W-:-:S13]  /*3040*/  ELECT P0, URZ, PT ;  /* 0x0000000000ff782f */ /* 0x000fda0003800000 */
[----:B------:R-:W-:Y:S05]  /*3050*/  @!P0 BRA `(.L_x_56) ;  /* 0x0000000000608947 */ /* 0x000fea0003800000 */
[----:B------:R-:W-:Y:S01]  /*3060*/  UMOV UR4, 0x10 ;  /* 0x0000001000047882 */ /* 0x000fe20000000000 */
[----:B------:R-:W-:Y:S01]  /*3070*/  HFMA2 R2, -RZ, RZ, 0, 5.9604644775390625e-08 ;  /* 0x00000001ff027431 */ /* 0x000fe200000001ff */
[----:B------:R-:W-:-:S03]  /*3080*/  MOV R3, 0xffff ;  /* 0x0000ffff00037802 */ /* 0x000fc60000000f00 */
[----:B------:R-:W-:Y:S04]  /*3090*/  DEPBAR.LE SB2, 0x36 ;  /* 0x0000ad800000791a */ /* 0x000fe80000000000 */
[----:B------:R-:W2:Y:S02]  /*30a0*/  UTCATOMSWS.FIND_AND_SET.ALIGN UP0, UR4, UR4 ;  /* 0x00000004000475e3 */ /* 0x000ea40008000800 */
[----:B--2---:R-:W-:Y:S01]  /*30b0*/  MOV R4, UR4 ;  /* 0x0000000400047c02 */ /* 0x004fe20008000f00 */
[----:B------:R-:W-:Y:S06]  /*30c0*/  BRA.U UP0, `(.L_x_57) ;  /* 0x0000000100187547 */ /* 0x000fec000b800000 */
.L_x_58:
[----:B------:R-:W-:Y:S05]  /*30d0*/  NANOSLEEP 0x64 ;  /* 0x000000640000795d */ /* 0x000fea0003800000 */
[----:B------:R-:W-:-:S05]  /*30e0*/  UMOV UR4, 0x10 ;  /* 0x0000001000047882 */ /* 0x000fca0000000000 */
[----:B------:R-:W-:Y:S04]  /*30f0*/  DEPBAR.LE SB2, 0x36 ;  /* 0x0000ad800000791a */ /* 0x000fe80000000000 */
[----:B------:R-:W2:Y:S02]  /*3100*/  UTCATOMSWS.FIND_AND_SET.ALIGN UP0, UR4, UR4 ;  /* 0x00000004000475e3 */ /* 0x000ea40008000800 */
[----:B--2---:R-:W-:Y:S01]  /*3110*/  MOV R4, UR4 ;  /* 0x0000000400047c02 */ /* 0x004fe20008000f00 */
[----:B------:R-:W-:Y:S05]  /*3120*/  BRA.U !UP0, `(.L_x_58) ;  /* 0xfffffffd08e87547 */ /* 0x000fea000b83ffff */
.L_x_57:
[-C--:B------:R-:W-:Y:S02]  /*3130*/  SHF.L.U32 R3, R3, R4.reuse, RZ ;  /* 0x0000000403037219 */ /* 0x080fe400000006ff */
[----:B------:R-:W-:Y:S01]  /*3140*/  SHF.L.U32 R2, R2, R4, RZ ;  /* 0x0000000402027219 */ /* 0x000fe200000006ff */
[----:B------:R-:W-:Y:S02]  /*3150*/  IMAD.SHL.U32 R4, R4, 0x20, RZ ;  /* 0x0000002004047824 */ /* 0x000fe400078e00ff */
[----:B------:R2:W-:Y:S04]  /*3160*/  ATOMS.OR RZ, [UR5+0x14], R3 ;  /* 0x00001403ffff798c */ /* 0x0005e8000b000005 */
[----:B------:R2:W-:Y:S04]  /*3170*/  ATOMS.OR RZ, [UR5+0x18], R2 ;  /* 0x00001802ffff798c */ /* 0x0005e8000b000005 */
[----:B------:R2:W-:Y:S01]  /*3180*/  STS [UR6+0xe0], R4 ;  /* 0x0000e004ff007988 */ /* 0x0005e20008000806 */
[----:B------:R-:W-:Y:S05]  /*3190*/  BRA `(.L_x_56) ;  /* 0x0000000000107947 */ /* 0x000fea0003800000 */
.L_x_55:
[----:B------:R-:W-:-:S05]  /*31a0*/  MOV R2, 0xffffffff ;  /* 0xffffffff00027802 */ /* 0x000fca0000000f00 */
[----:B------:R2:W-:Y:S02]  /*31b0*/  STS [UR6+0xe0], R2 ;  /* 0x0000e002ff007988 */ /* 0x0005e40008000806 */
[----:B--2---:R-:W-:Y:S02]  /*31c0*/  MOV R2, 0x31e0 ;  /* 0x000031e000027802 */ /* 0x004fe40000000f00 */
[----:B-1---5:R-:W-:Y:S05]  /*31d0*/  CALL.REL.NOINC `($__internal_1_$__cuda_sm10x_tcgen05_guardrail_trap_phase_invalid_during_alloc) ;  /* 0x0000010c00407944 */ /* 0x022fea0003c00000 */
.L_x_56:
[----:B------:R-:W-:Y:S05]  /*31e0*/  WARPSYNC.ALL ;  /* 0x0000000000007948 */ /* 0x000fea0003800000 */
[----:B------:R-:W3:Y:S01]  /*31f0*/  S2UR UR4, SR_CgaCtaId ;  /* 0x00000000000479c3 */ /* 0x000ee20000008800 */
[----:B------:R-:W-:Y:S01]  /*3200*/  UMOV UR12, 0x400 ;  /* 0x00000400000c7882 */ /* 0x000fe20000000000 */
[----:B------:R-:W-:-:S06]  /*3210*/  NOP ;  /* 0x0000000000007918 */ /* 0x000fcc0000000000 */
[----:B------:R-:W-:Y:S06]  /*3220*/  BAR.ARV 0x6, 0xa0 ;  /* 0x0182800000007b1d */ /* 0x000fec0000002000 */
[----:B------:R-:W4:Y:S01]  /*3230*/  LDCU UR7, c[0x0][0x38c] ;  /* 0x00007180ff0777ac */ /* 0x000f220008000800 */
[----:B------:R-:W-:Y:S02]  /*3240*/  HFMA2 R28, -RZ, RZ, 0, 0 ;  /* 0x00000000ff1c7431 */ /* 0x000fe400000001ff */
[----:B------:R-:W-:Y:S01]  /*3250*/  IMAD.MOV.U32 R26, RZ, RZ, 0x1 ;  /* 0x00000001ff1a7424 */ /* 0x000fe200078e00ff */
[----:B------:R-:W-:Y:S01]  /*3260*/  UMOV UR66, URZ ;  /* 0x000000ff00427c82 */ /* 0x000fe20008000000 */
[----:B------:R-:W-:Y:S01]  /*3270*/  UMOV UR64, URZ ;  /* 0x000000ff00407c82 */ /* 0x000fe20008000000 */
[----:B------:R-:W-:Y:S01]  /*3280*/  UMOV UR62, URZ ;  /* 0x000000ff003e7c82 */ /* 0x000fe20008000000 */
[----:B------:R-:W-:Y:S01]  /*3290*/  UMOV UR60, URZ ;  /* 0x000000ff003c7c82 */ /* 0x000fe20008000000 */
[----:B------:R-:W-:Y:S01]  /*32a0*/  UMOV UR58, URZ ;  /* 0x000000ff003a7c82 */ /* 0x000fe20008000000 */
[----:B------:R-:W-:Y:S01]  /*32b0*/  IMAD.U32 R40, RZ, RZ, UR66 ;  /* 0x00000042ff287e24 */ /* 0x000fe2000f8e00ff */
[----:B---3--:R-:W-:Y:S01]  /*32c0*/  ULEA UR12, UR4, UR12, 0x18 ;  /* 0x0000000c040c7291 */ /* 0x008fe2000f8ec0ff */
[----:B------:R-:W-:Y:S01]  /*32d0*/  IMAD.U32 R38, RZ, RZ, UR64 ;  /* 0x00000040ff267e24 */ /* 0x000fe2000f8e00ff */
[----:B------:R-:W-:Y:S01]  /*32e0*/  UMOV UR17, 0x40004040 ;  /* 0x4000404000117882 */ /* 0x000fe20000000000 */
[----:B------:R-:W-:Y:S01]  /*32f0*/  IMAD.U32 R36, RZ, RZ, UR62 ;  /* 0x0000003eff247e24 */ /* 0x000fe2000f8e00ff */
[----:B------:R-:W-:Y:S01]  /*3300*/  UIADD3 UR8, UPT, UPT, UR12, 0x8, URZ ;  /* 0x000000080c087890 */ /* 0x000fe2000fffe0ff */
[----:B------:R-:W-:Y:S01]  /*3310*/  IMAD.U32 R24, RZ, RZ, UR60 ;  /* 0x0000003cff187e24 */ /* 0x000fe2000f8e00ff */
[----:B------:R-:W-:Y:S01]  /*3320*/  UIADD3 UR14, UPT, UPT, UR12, 0x8, URZ ;  /* 0x000000080c0e7890 */ /* 0x000fe2000fffe0ff */
[----:B------:R-:W-:Y:S01]  /*3330*/  IMAD.U32 R22, RZ, RZ, UR58 ;  /* 0x0000003aff167e24 */ /* 0x000fe2000f8e00ff */
[----:B------:R-:W-:Y:S01]  /*3340*/  UIADD3 UR13, UPT, UPT, UR12, 0x80, URZ ;  /* 0x000000800c0d7890 */ /* 0x000fe2000fffe0ff */
[----:B--2---:R-:W2:Y:S01]  /*3350*/  LDS R2, [UR12+0xe0] ;  /* 0x0000e00cff027984 */ /* 0x004ea20008000800 */
[----:B----4-:R-:W-:-:S02]  /*3360*/  UIADD3 UR7, UPT, UPT, UR7, 0xff, URZ ;  /* 0x000000ff07077890 */ /* 0x010fc4000fffe0ff */
[----:B------:R-:W-:Y:S02]  /*3370*/  UIADD3 UR10, UPT, UPT, UR12, 0x20800, URZ ;  /* 0x000208000c0a7890 */ /* 0x000fe4000fffe0ff */
[----:B------:R-:W-:Y:S02]  /*3380*/  USHF.R.S32.HI UR4, URZ, 0x1f, UR7 ;  /* 0x0000001fff047899 */ /* 0x000fe40008011407 */
[----:B------:R-:W-:Y:S02]  /*3390*/  UIADD3 UR5, UPT, UPT, UR12, 0x8400, URZ ;  /* 0x000084000c057890 */ /* 0x000fe4000fffe0ff */
[----:B------:R-:W-:Y:S02]  /*33a0*/  UIADD3 UR9, UPT, UPT, UR12, 0x20400, URZ ;  /* 0x000204000c097890 */ /* 0x000fe4000fffe0ff */
[----:B------:R-:W-:Y:S01]  /*33b0*/  UIADD3 UR6, UPT, UPT, UR12, 0x10400, URZ ;  /* 0x000104000c067890 */ /* 0x000fe2000fffe0ff */
[----:B------:R-:W-:Y:S01]  /*33c0*/  UMOV UR15, 0x40004040 ;  /* 0x40004040000f7882 */ /* 0x000fe20000000000 */
[----:B------:R-:W-:-:S02]  /*33d0*/  UMOV UR21, 0x4008 ;  /* 0x0000400800157882 */ /* 0x000fc40000000000 */
[----:B------:R-:W-:Y:S01]  /*33e0*/  USHF.R.U32.HI UR6, URZ, 0x4, UR6 ;  /* 0x00000004ff067899 */ /* 0x000fe20008011606 */
[----:B------:R-:W-:Y:S01]  /*33f0*/  UMOV UR57, 0x40004040 ;  /* 0x4000404000397882 */ /* 0x000fe20000000000 */
[----:B------:R-:W-:Y:S02]  /*3400*/  UMOV UR55, 0x40004040 ;  /* 0x4000404000377882 */ /* 0x000fe40000000000 */
[----:B------:R-:W-:Y:S01]  /*3410*/  ULOP3.LUT UR6, UR6, 0x3fff, URZ, 0xc0, !UPT ;  /* 0x00003fff06067892 */ /* 0x000fe2000f8ec0ff */
[----:B------:R-:W-:Y:S01]  /*3420*/  UMOV UR53, 0x40004040 ;  /* 0x4000404000357882 */ /* 0x000fe20000000000 */
        /* <DEDUP_REMOVED lines=8> */
[----:B--2---:R-:W-:Y:S01]  /*34b0*/  R2UR UR11, R2 ;  /* 0x00000000020b72ca */ /* 0x004fe200000e0000 */
[----:B------:R-:W-:Y:S01]  /*34c0*/  IMAD.U32 R2, RZ, RZ, UR8 ;  /* 0x00000008ff027e24 */ /* 0x000fe2000f8e00ff */
[----:B------:R-:W-:Y:S01]  /*34d0*/  ULEA.HI UR8, UR4, UR7, URZ, 0x8 ;  /* 0x0000000704087291 */ /* 0x000fe2000f8f40ff */
[----:B------:R-:W-:Y:S01]  /*34e0*/  IMAD.U32 R2, RZ, RZ, UR14 ;  /* 0x0000000eff027e24 */ /* 0x000fe2000f8e00ff */
[----:B------:R-:W-:Y:S01]  /*34f0*/  USHF.R.U32.HI UR4, URZ, 0x4, UR10 ;  /* 0x00000004ff047899 */ /* 0x000fe2000801160a */
[----:B------:R-:W-:Y:S01]  /*3500*/  IMAD.U32 R2, RZ, RZ, UR13 ;  /* 0x0000000dff027e24 */ /* 0x000fe2000f8e00ff */
[----:B------:R-:W-:-:S02]  /*3510*/  USHF.R.U32.HI UR7, URZ, 0x4, UR5 ;  /* 0x00000004ff077899 */ /* 0x000fc40008011605 */
[----:B------:R-:W-:Y:S02]  /*3520*/  ULOP3.LUT UR4, UR4, 0x3fff, URZ, 0xc0, !UPT ;  /* 0x00003fff04047892 */ /* 0x000fe4000f8ec0ff */
[----:B------:R-:W-:Y:S02]  /*3530*/  ULOP3.LUT UR7, UR7, 0x3fff, URZ, 0xc0, !UPT ;  /* 0x00003fff07077892 */ /* 0x000fe4000f8ec0ff */
[----:B------:R-:W-:Y:S02]  /*3540*/  ULOP3.LUT UR18, UR4, 0x10000, URZ, 0xfc, !UPT ;  /* 0x0001000004127892 */ /* 0x000fe4000f8efcff */
[----:B------:R-:W-:Y:S02]  /*3550*/  UIADD3 UR70, UPT, UPT, UR11, -0x7ffffe3c, URZ ;  /* 0x800001c40b467890 */ /* 0x000fe4000fffe0ff */
[----:B------:R-:W-:Y:S02]  /*3560*/  UIADD3 UR71, UPT, UPT, UR11, -0x7ffffe30, URZ ;  /* 0x800001d00b477890 */ /* 0x000fe4000fffe0ff */
[----:B------:R-:W-:-:S02]  /*3570*/  UIADD3 UR72, UPT, UPT, UR11, 0x400001c4, URZ ;  /* 0x400001c40b487890 */ /* 0x000fc4000fffe0ff */
[----:B------:R-:W-:Y:S01]  /*3580*/  UIADD3 UR73, UPT, UPT, UR11, 0x400001d0, URZ ;  /* 0x400001d00b497890 */ /* 0x000fe2000fffe0ff */
[----:B------:R-:W-:Y:S01]  /*3590*/  IMAD.U32 R6, RZ, RZ, UR70 ;  /* 0x00000046ff067e24 */ /* 0x000fe2000f8e00ff */
[----:B------:R-:W-:Y:S01]  /*35a0*/  UIADD3 UR69, UPT, UPT, UR11, -0x3ffffe30, URZ ;  /* 0xc00001d00b457890 */ /* 0x000fe2000fffe0ff */
[----:B------:R-:W-:Y:S01]  /*35b0*/  IMAD.U32 R3, RZ, RZ, UR71 ;  /* 0x00000047ff037e24 */ /* 0x000fe2000f8e00ff */
[----:B------:R-:W-:Y:S01]  /*35c0*/  UIADD3 UR68, UPT, UPT, UR11, -0x3ffffe3c, URZ ;  /* 0xc00001c40b447890 */ /* 0x000fe2000fffe0ff */
[----:B------:R-:W-:Y:S01]  /*35d0*/  IMAD.U32 R7, RZ, RZ, UR72 ;  /* 0x00000048ff077e24 */ /* 0x000fe2000f8e00ff */
[----:B------:R-:W-:Y:S01]  /*35e0*/  SHF.R.U32.HI R6, RZ, 0x11, R6 ;  /* 0x00000011ff067819 */ /* 0x000fe20000011606 */
[----:B------:R-:W-:Y:S01]  /*35f0*/  IMAD.U32 R4, RZ, RZ, UR73 ;  /* 0x00000049ff047e24 */ /* 0x000fe2000f8e00ff */
[----:B------:R-:W-:Y:S01]  /*3600*/  SHF.R.U32.HI R3, RZ, 0x1a, R3 ;  /* 0x0000001aff037819 */ /* 0x000fe20000011603 */
[----:B------:R-:W-:Y:S01]  /*3610*/  IMAD.U32 R2, RZ, RZ, UR69 ;  /* 0x00000045ff027e24 */ /* 0x000fe2000f8e00ff */
[----:B------:R-:W-:Y:S01]  /*3620*/  MOV R5, UR68 ;  /* 0x0000004400057c02 */ /* 0x000fe20008000f00 */
[----:B------:R-:W-:Y:S01]  /*3630*/  UIADD3 UR26, UPT, UPT, UR11, 0x1c0, URZ ;  /* 0x000001c00b1a7890 */ /* 0x000fe2000fffe0ff */
[----:B------:R-:W-:Y:S01]  /*3640*/  SHF.R.U32.HI R7, RZ, 0x11, R7 ;  /* 0x00000011ff077819 */ /* 0x000fe20000011607 */
[----:B------:R-:W-:Y:S01]  /*3650*/  UIADD3 UR23, UPT, UPT, UR11, 0x400001c8, URZ ;  /* 0x400001c80b177890 */ /* 0x000fe2000fffe0ff */
[----:B------:R-:W-:Y:S01]  /*3660*/  SHF.R.U32.HI R4, RZ, 0x1a, R4 ;  /* 0x0000001aff047819 */ /* 0x000fe20000011604 */
[----:B------:R-:W-:Y:S01]  /*3670*/  UIADD3 UR25, UPT, UPT, UR11, 0x1c8, URZ ;  /* 0x000001c80b197890 */ /* 0x000fe2000fffe0ff */
[----:B------:R-:W-:Y:S01]  /*3680*/  SHF.R.U32.HI R5, RZ, 0x11, R5 ;  /* 0x00000011ff057819 */ /* 0x000fe20000011605 */
[----:B------:R-:W-:Y:S01]  /*3690*/  UIADD3 UR13, UPT, UPT, UR11, 0x1d0, URZ ;  /* 0x000001d00b0d7890 */ /* 0x000fe2000fffe0ff */
[----:B------:R-:W-:Y:S01]  /*36a0*/  SHF.R.U32.HI R2, RZ, 0x1a, R2 ;  /* 0x0000001aff027819 */ /* 0x000fe20000011602 */
[----:B------:R-:W-:Y:S01]  /*36b0*/  USHF.R.U32.HI UR4, URZ, 0x11, UR26 ;  /* 0x00000011ff047899 */ /* 0x000fe2000801161a */
[----:B------:R-:W-:Y:S01]  /*36c0*/  LOP3.LUT R6, R6, 0x6000, RZ, 0xc0, !PT ;  /* 0x0000600006067812 */ /* 0x000fe200078ec0ff */
[----:B------:R-:W-:Y:S01]  /*36d0*/  USHF.R.U32.HI UR5, URZ, 0x4, UR9 ;  /* 0x00000004ff057899 */ /* 0x000fe20008011609 */
[----:B------:R-:W-:Y:S01]  /*36e0*/  LOP3.LUT R3, R3, 0x30, RZ, 0xc0, !PT ;  /* 0x0000003003037812 */ /* 0x000fe200078ec0ff */
[----:B------:R-:W-:Y:S01]  /*36f0*/  ULOP3.LUT UR16, UR7, 0x10000, URZ, 0xfc, !UPT ;  /* 0x0001000007107892 */ /* 0x000fe2000f8efcff */
[----:B------:R-:W-:Y:S01]  /*3700*/  LOP3.LUT R7, R7, 0x6000, RZ, 0xc0, !PT ;  /* 0x0000600007077812 */ /* 0x000fe200078ec0ff */
[----:B------:R-:W-:Y:S01]  /*3710*/  IMAD.U32 R15, RZ, RZ, UR23 ;  /* 0x00000017ff0f7e24 */ /* 0x000fe2000f8e00ff */
        /* <DEDUP_REMOVED lines=9> */
[----:B------:R-:W-:Y:S01]  /*37b0*/  USHF.R.S32.HI UR27, URZ, 0x8, UR8 ;  /* 0x00000008ff1b7899 */ /* 0x000fe20008011408 */
[----:B------:R-:W-:Y:S01]  /*37c0*/  LOP3.LUT R7, R7, 0x8c0, RZ, 0xfc, !PT ;  /* 0x000008c007077812 */ /* 0x000fe200078efcff */
[----:B------:R-:W-:Y:S01]  /*37d0*/  IMAD.U32 R17, RZ, RZ, UR13 ;  /* 0x0000000dff117e24 */ /* 0x000fe2000f8e00ff */
[----:B------:R-:W-:Y:S01]  /*37e0*/  LOP3.LUT R4, R4, 0x480, RZ, 0xfc, !PT ;  /* 0x0000048004047812 */ /* 0x000fe200078efcff */
[----:B------:R-:W-:Y:S01]  /*37f0*/  USHF.R.U32.HI UR35, URZ, 0x1a, UR13 ;  /* 0x0000001aff237899 */ /* 0x000fe2000801160d */
[----:B------:R-:W-:Y:S01]  /*3800*/  LOP3.LUT R5, R5, 0x8c0, RZ, 0xfc, !PT ;  /* 0x000008c005057812 */ /* 0x000fe200078efcff */
[----:B------:R-:W-:Y:S01]  /*3810*/  ULOP3.LUT UR33, UR4, 0x6000, URZ, 0xc0, !UPT ;  /* 0x0000600004217892 */ /* 0x000fe2000f8ec0ff */
[----:B------:R-:W-:Y:S01]  /*3820*/  LOP3.LUT R2, R2, 0x480, RZ, 0xfc, !PT ;  /* 0x0000048002027812 */ /* 0x000fe200078efcff */
[----:B------:R-:W-:Y:S01]  /*3830*/  ULOP3.LUT UR20, UR5, 0x10000, URZ, 0xfc, !UPT ;  /* 0x0001000005147892 */ /* 0x000fe2000f8efcff */
[----:B------:R-:W-:Y:S01]  /*3840*/  PRMT R3, R3, 0x5410, R6 ;  /* 0x0000541003037816 */ /* 0x000fe20000000006 */
[----:B------:R-:W-:Y:S01]  /*3850*/  UIADD3 UR5, UPT, UPT, UR27, -0x1, URZ ;  /* 0xffffffff1b057890 */ /* 0x000fe2000fffe0ff */
[----:B------:R-:W-:Y:S01]  /*3860*/  PRMT R4, R4, 0x5410, R7 ;  /* 0x0000541004047816 */ /* 0x000fe20000000007 */
[----:B------:R-:W-:Y:S01]  /*3870*/  UIADD3 UR76, UPT, UPT, UR11, -0x7ffffe40, URZ ;  /* 0x800001c00b4c7890 */ /* 0x000fe2000fffe0ff */
[----:B------:R-:W-:Y:S01]  /*3880*/  PRMT R2, R2, 0x5410, R5 ;  /* 0x0000541002027816 */ /* 0x000fe20000000005 */
[----:B------:R-:W-:Y:S01]  /*3890*/  UIADD3 UR74, UPT, UPT, UR11, -0x3ffffe40, URZ ;  /* 0xc00001c00b4a7890 */ /* 0x000fe2000fffe0ff */
[C---:B------:R-:W-:Y:S01]  /*38a0*/  R2UR UR23, R3.reuse ;  /* 0x00000000031772ca */ /* 0x040fe200000e0000 */
[----:B------:R-:W-:Y:S01]  /*38b0*/  UIADD3 UR77, UPT, UPT, UR11, -0x7ffffe38, URZ ;  /* 0x800001c80b4d7890 */ /* 0x000fe2000fffe0ff */
[C---:B------:R-:W-:Y:S01]  /*38c0*/  R2UR UR25, R4.reuse ;  /* 0x00000000041972ca */ /* 0x040fe200000e0000 */
[----:B------:R-:W-:Y:S01]  /*38d0*/  UIADD3 UR22, UPT, UPT, UR11, 0x1c4, URZ ;  /* 0x000001c40b167890 */ /* 0x000fe2000fffe0ff */
[----:B------:R-:W-:Y:S01]  /*38e0*/  R2UR UR13, R4 ;  /* 0x00000000040d72ca */ /* 0x000fe200000e0000 */
[----:B------:R-:W-:Y:S01]  /*38f0*/  UIADD3 UR24, UPT, UPT, UR11, 0x400001c0, URZ ;  /* 0x400001c00b187890 */ /* 0x000fe2000fffe0ff */
[----:B------:R-:W-:Y:S01]  /*3900*/  R2UR UR4, R2 ;  /* 0x00000000020472ca */ /* 0x000fe200000e0000 */
[----:B------:R-:W-:Y:S01]  /*3910*/  UIADD3 UR75, UPT, UPT, UR11, -0x3ffffe38, URZ ;  /* 0xc00001c80b4b7890 */ /* 0x000fe2000fffe0ff */
[----:B------:R-:W-:Y:S01]  /*3920*/  IMAD.U32 R14, RZ, RZ, UR27 ;  /* 0x0000001bff0e7e24 */ /* 0x000fe2000f8e00ff */
[----:B------:R-:W-:Y:S01]  /*3930*/  ULOP3.LUT UR14, UR6, 0x10000, URZ, 0xfc, !UPT ;  /* 0x00010000060e7892 */ /* 0x000fe2000f8efcff */
[----:B------:R-:W-:Y:S01]  /*3940*/  IMAD.U32 R13, RZ, RZ, UR5 ;  /* 0x00000005ff0d7e24 */ /* 0x000fe2000f8e00ff */
[----:B------:R-:W-:Y:S01]  /*3950*/  USHF.R.U32.HI UR6, URZ, 0x11, UR76 ;  /* 0x00000011ff067899 */ /* 0x000fe2000801164c */
        /* <DEDUP_REMOVED lines=10> */
[----:B------:R-:W-:Y:S01]  /*3a00*/  R2UR UR13, R3 ;  /* 0x00000000030d72ca */ /* 0x000fe200000e0000 */
[----:B------:R-:W-:Y:S01]  /*3a10*/  ULOP3.LUT UR23, UR6, 0x6000, URZ, 0xc0, !UPT ;  /* 0x0000600006177892 */ /* 0x000fe2000f8ec0ff */
[----:B------:R-:W-:Y:S01]  /*3a20*/  IMAD.U32 R16, RZ, RZ, UR24 ;  /* 0x00000018ff107e24 */ /* 0x000fe2000f8e00ff */
[----:B------:R-:W-:Y:S01]  /*3a30*/  ULOP3.LUT UR25, UR7, 0x30, URZ, 0xc0, !UPT ;  /* 0x0000003007197892 */ /* 0x000fe2000f8ec0ff */
[----:B------:R-:W-:Y:S01]  /*3a40*/  MOV R18, UR22 ;  /* 0x0000001600127c02 */ /* 0x000fe20008000f00 */
[----:B------:R-:W-:-:S02]  /*3a50*/  ULOP3.LUT UR6, UR10, 0x6000, URZ, 0xc0, !UPT ;  /* 0x000060000a067892 */ /* 0x000fc4000f8ec0ff */
[----:B------:R-:W-:Y:S02]  /*3a60*/  ULOP3.LUT UR7, UR5, 0x30, URZ, 0xc0, !UPT ;  /* 0x0000003005077892 */ /* 0x000fe4000f8ec0ff */
[----:B------:R-:W-:Y:S02]  /*3a70*/  ULOP3.LUT UR4, UR27, 0x6000, URZ, 0xc0, !UPT ;  /* 0x000060001b047892 */ /* 0x000fe4000f8ec0ff */
[----:B------:R-:W-:Y:S02]  /*3a80*/  ULOP3.LUT UR31, UR9, 0x30, URZ, 0xc0, !UPT ;  /* 0x00000030091f7892 */ /* 0x000fe4000f8ec0ff */
[----:B------:R-:W-:Y:S01]  /*3a90*/  ULOP3.LUT UR29, UR8, 0x6000, URZ, 0xc0, !UPT ;  /* 0x00006000081d7892 */ /* 0x000fe2000f8ec0ff */
[----:B------:R-:W-:Y:S01]  /*3aa0*/  IMAD.U32 R8, RZ, RZ, UR13 ;  /* 0x0000000dff087e24 */ /* 0x000fe2000f8e00ff */
[----:B------:R-:W-:Y:S01]  /*3ab0*/  ULOP3.LUT UR5, UR19, 0x30, URZ, 0xc0, !UPT ;  /* 0x0000003013057892 */ /* 0x000fe2000f8ec0ff */
[----:B------:R-:W-:Y:S01]  /*3ac0*/  R2UR UR13, R2 ;  /* 0x00000000020d72ca */ /* 0x000fe200000e0000 */
[----:B------:R-:W-:Y:S01]  /*3ad0*/  ULOP3.LUT UR35, UR35, 0x30, URZ, 0xc0, !UPT ;  /* 0x0000003023237892 */ /* 0x000fe2000f8ec0ff */
[----:B------:R-:W-:Y:S01]  /*3ae0*/  CS2R R2, SRZ ;  /* 0x0000000000027805 */ /* 0x000fe2000001ff00 */
[----:B------:R-:W-:-:S02]  /*3af0*/  ULOP3.LUT UR10, UR6, 0x8c0, URZ, 0xfc, !UPT ;  /* 0x000008c0060a7892 */ /* 0x000fc4000f8efcff */
[----:B------:R-:W-:Y:S02]  /*3b00*/  ULOP3.LUT UR6, UR4, 0x8c0, URZ, 0xfc, !UPT ;  /* 0x000008c004067892 */ /* 0x000fe4000f8efcff */
[----:B------:R-:W-:Y:S02]  /*3b10*/  ULOP3.LUT UR9, UR33, 0x8c0, URZ, 0xfc, !UPT ;  /* 0x000008c021097892 */ /* 0x000fe4000f8efcff */
[----:B------:R-:W-:Y:S02]  /*3b20*/  ULOP3.LUT UR8, UR31, 0x480, URZ, 0xfc, !UPT ;  /* 0x000004801f087892 */ /* 0x000fe4000f8efcff */
[----:B------:R-:W-:Y:S02]  /*3b30*/  ULOP3.LUT UR29, UR29, 0x8c0, URZ, 0xfc, !UPT ;  /* 0x000008c01d1d7892 */ /* 0x000fe4000f8efcff */
[----:B------:R-:W-:Y:S02]  /*3b40*/  ULOP3.LUT UR25, UR25, 0x480, URZ, 0xfc, !UPT ;  /* 0x0000048019197892 */ /* 0x000fe4000f8efcff */
[----:B------:R-:W-:-:S02]  /*3b50*/  ULOP3.LUT UR23, UR23, 0x8c0, URZ, 0xfc, !UPT ;  /* 0x000008c017177892 */ /* 0x000fc4000f8efcff */
[----:B------:R-:W-:Y:S02]  /*3b60*/  ULOP3.LUT UR7, UR7, 0x480, URZ, 0xfc, !UPT ;  /* 0x0000048007077892 */ /* 0x000fe4000f8efcff */
[----:B------:R-:W-:Y:S02]  /*3b70*/  ULOP3.LUT UR5, UR5, 0x480, URZ, 0xfc, !UPT ;  /* 0x0000048005057892 */ /* 0x000fe4000f8efcff */
[----:B------:R-:W-:Y:S02]  /*3b80*/  ULOP3.LUT UR4, UR35, 0x480, URZ, 0xfc, !UPT ;  /* 0x0000048023047892 */ /* 0x000fe4000f8efcff */
[----:B------:R-:W-:Y:S02]  /*3b90*/  UPRMT UR67, UR8, 0x5410, UR9 ;  /* 0x0000541008437896 */ /* 0x000fe40008000009 */
[----:B------:R-:W-:Y:S02]  /*3ba0*/  UPRMT UR65, UR25, 0x5410, UR29 ;  /* 0x0000541019417896 */ /* 0x000fe4000800001d */
[----:B------:R-:W-:-:S02]  /*3bb0*/  UPRMT UR63, UR7, 0x5410, UR23 ;  /* 0x00005410073f7896 */ /* 0x000fc40008000017 */
[----:B------:R-:W-:Y:S01]  /*3bc0*/  UPRMT UR61, UR5, 0x5410, UR10 ;  /* 0x00005410053d7896 */ /* 0x000fe2000800000a */
[----:B------:R-:W-:Y:S01]  /*3bd0*/  IMAD.U32 R41, RZ, RZ, UR67 ;  /* 0x00000043ff297e24 */ /* 0x000fe2000f8e00ff */
[----:B------:R-:W-:Y:S01]  /*3be0*/  UPRMT UR59, UR4, 0x5410, UR6 ;  /* 0x00005410043b7896 */ /* 0x000fe20008000006 */
[----:B------:R-:W-:Y:S01]  /*3bf0*/  IMAD.U32 R39, RZ, RZ, UR65 ;  /* 0x00000041ff277e24 */ /* 0x000fe2000f8e00ff */
[----:B------:R-:W-:Y:S01]  /*3c00*/  MOV R37, UR63 ;  /* 0x0000003f00257c02 */ /* 0x000fe20008000f00 */
[----:B------:R-:W-:Y:S01]  /*3c10*/  UIADD3 UR56, UPT, UPT, UR16, 0x2, URZ ;  /* 0x0000000210387890 */ /* 0x000fe2000fffe0ff */
[----:B------:R-:W-:Y:S01]  /*3c20*/  IMAD.U32 R25, RZ, RZ, UR61 ;  /* 0x0000003dff197e24 */ /* 0x000fe2000f8e00ff */
[----:B------:R-:W-:Y:S01]  /*3c30*/  UIADD3 UR54, UPT, UPT, UR16, 0x4, URZ ;  /* 0x0000000410367890 */ /* 0x000fe2000fffe0ff */
[----:B------:R-:W-:Y:S01]  /*3c40*/  IMAD.U32 R23, RZ, RZ, UR59 ;  /* 0x0000003bff177e24 */ /* 0x000fe2000f8e00ff */
[----:B-1----:R-:W-:Y:S02]  /*3c50*/  UIADD3 UR52, UPT, UPT, UR16, 0x6, URZ ;  /* 0x0000000610347890 */ /* 0x002fe4000fffe0ff */
[----:B------:R-:W-:-:S02]  /*3c60*/  UIADD3 UR50, UPT, UPT, UR16, 0x400, URZ ;  /* 0x0000040010327890 */ /* 0x000fc4000fffe0ff */
[----:B------:R-:W-:Y:S02]  /*3c70*/  UIADD3 UR48, UPT, UPT, UR16, 0x402, URZ ;  /* 0x0000040210307890 */ /* 0x000fe4000fffe0ff */
[----:B------:R-:W-:Y:S02]  /*3c80*/  UIADD3 UR46, UPT, UPT, UR16, 0x404, URZ ;  /* 0x00000404102e7890 */ /* 0x000fe4000fffe0ff */
[----:B------:R-:W-:Y:S02]  /*3c90*/  UIADD3 UR44, UPT, UPT, UR16, 0x406, URZ ;  /* 0x00000406102c7890 */ /* 0x000fe4000fffe0ff */
[----:B------:R-:W-:Y:S02]  /*3ca0*/  UIADD3 UR42, UPT, UPT, UR14, 0x2, URZ ;  /* 0x000000020e2a7890 */ /* 0x000fe4000fffe0ff */
[----:B------:R-:W-:Y:S02]  /*3cb0*/  UIADD3 UR40, UPT, UPT, UR14, 0x4, URZ ;  /* 0x000000040e287890 */ /* 0x000fe4000fffe0ff */
        /* <DEDUP_REMOVED lines=8> */
[----:B------:R-:W-:Y:S01]  /*3d40*/  UIADD3 UR22, UPT, UPT, UR18, 0x60, URZ ;  /* 0x0000006012167890 */ /* 0x000fe2000fffe0ff */
[----:B------:R-:W-:Y:S01]  /*3d50*/  UMOV UR19, 0x4008 ;  /* 0x0000400800137882 */ /* 0x000fe20000000000 */
[----:B------:R-:W-:Y:S01]  /*3d60*/  UMOV UR35, 0x40004040 ;  /* 0x4000404000237882 */ /* 0x000fe20000000000 */
[----:B------:R-:W-:Y:S01]  /*3d70*/  UMOV UR33, 0x40004040 ;  /* 0x4000404000217882 */ /* 0x000fe20000000000 */
[----:B------:R-:W-:Y:S01]  /*3d80*/  UMOV UR31, 0x40004040 ;  /* 0x40004040001f7882 */ /* 0x000fe20000000000 */
[----:B------:R-:W-:Y:S01]  /*3d90*/  UMOV UR29, 0x4008 ;  /* 0x00004008001d7882 */ /* 0x000fe20000000000 */
[----:B------:R-:W-:Y:S01]  /*3da0*/  UMOV UR27, 0x4008 ;  /* 0x00004008001b7882 */ /* 0x000fe20000000000 */
[----:B------:R-:W-:Y:S01]  /*3db0*/  UMOV UR25, 0x4008 ;  /* 0x0000400800197882 */ /* 0x000fe20000000000 */
[----:B------:R-:W-:-:S05]  /*3dc0*/  UMOV UR23, 0x4008 ;  /* 0x0000400800177882 */ /* 0x000fca0000000000 */
.L_x_68:
[C---:B------:R-:W-:Y:S02]  /*3dd0*/  LEA R27, R28.reuse, UR12, 0x3 ;  /* 0x0000000c1c1b7c11 */ /* 0x040fe4000f8e18ff */
[----:B------:R-:W-:Y:S02]  /*3de0*/  SHF.L.U32 R4, R3, 0x1f, RZ ;  /* 0x0000001f03047819 */ /* 0x000fe400000006ff */
[----:B------:R-:W-:Y:S02]  /*3df0*/  LEA R5, R28, UR12, 0x4 ;  /* 0x0000000c1c057c11 */ /* 0x000fe4000f8e20ff */
[----:B-1----:R-:W1:Y:S02]  /*3e00*/  SYNCS.PHASECHK.TRANS64.TRYWAIT P0, [R27+URZ+0x60], R4 ;  /* 0x000060041b0075a7 */ /* 0x002e6400080011ff */
[----:B-1----:R-:W-:Y:S05]  /*3e10*/  @!P0 BRA `(.L_x_59) ;  /* 0x000000f400ac8947 */ /* 0x002fea0003800000 */
.L_x_198:
[----:B-1----:R-:W1:Y:S01]  /*3e20*/  LDS.128 R4, [R5+0xc0] ;  /* 0x0000c00005047984 */ /* 0x002e620000000c00 */
[----:B------:R-:W2:Y:S01]  /*3e30*/  LDC R21, c[0x0][0x38c] ;  /* 0x0000e300ff157b82 */ /* 0x000ea20000000800 */
[----:B------:R-:W-:Y:S01]  /*3e40*/  R2UR UR4, R14 ;  /* 0x000000000e0472ca */ /* 0x000fe200000e0000 */
[----:B------:R-:W-:Y:S01]  /*3e50*/  VIADD R27, R27, 0x70 ;  /* 0x000000701b1b7836 */ /* 0x000fe20000000000 */
[----:B------:R-:W-:Y:S01]  /*3e60*/  @!PT LDS RZ, [RZ] ;  /* 0x00000000fffff984 */ /* 0x000fe20000000800 */
[----:B------:R-:W-:Y:S01]  /*3e70*/  @!PT LDS RZ, [RZ] ;  /* 0x00000000fffff984 */ /* 0x000fe20000000800 */
[----:B------:R-:W-:Y:S01]  /*3e80*/  @!PT LDS RZ, [RZ] ;  /* 0x00000000fffff984 */ /* 0x000fe20000000800 */
[----:B------:R-:W-:Y:S01]  /*3e90*/  @!PT LDS RZ, [RZ] ;  /* 0x00000000fffff984 */ /* 0x000fe20000000800 */
[----:B------:R3:W-:Y:S06]  /*3ea0*/  MEMBAR.ALL.CTA ;  /* 0x0000000000007992 */ /* 0x0007ec0000008000 */
[----:B---3--:R-:W3:Y:S01]  /*3eb0*/  FENCE.VIEW.ASYNC.S ;  /* 0x00000000000073c6 */ /* 0x008ee20000000000 */
[----:B------:R-:W-:-:S02]  /*3ec0*/  PRMT R27, RZ, 0x654, R27 ;  /* 0x00000654ff1b7816 */ /* 0x000fc4000000001b */
[----:B--2---:R-:W-:Y:S02]  /*3ed0*/  ISETP.GE.AND P0, PT, R21, 0x1, PT ;  /* 0x000000011500780c */ /* 0x004fe40003f06270 */
[----:B---3--:R2:W-:Y:S01]  /*3ee0*/  SYNCS.ARRIVE.TRANS64.RED.A1T0 RZ, [R27+URZ], RZ ;  /* 0x000000ff1bff79a7 */ /* 0x0085e200081004ff */
[----:B-1----:R-:W-:Y:S01]  /*3ef0*/  LOP3.LUT P1, RZ, R6, 0x1, RZ, 0xc0, !PT ;  /* 0x0000000106ff7812 */ /* 0x002fe2000782c0ff */
[----:B------:R-:W-:Y:S01]  /*3f00*/  IMAD.U32 R6, RZ, RZ, UR4 ;  /* 0x00000004ff067e24 */ /* 0x000fe2000f8e00ff */
[----:B------:R-:W-:Y:S01]  /*3f10*/  LOP3.LUT R4, R26, 0x1, RZ, 0x3c, !PT ;  /* 0x000000011a047812 */ /* 0x000fe200078e3cff */
[----:B------:R-:W-:Y:S02]  /*3f20*/  VIADD R5, R28, 0x1 ;  /* 0x000000011c057836 */ /* 0x000fe40000000000 */
[----:B------:R-:W-:Y:S01]  /*3f30*/  IMAD.MOV.U32 R7, RZ, RZ, 0x1 ;  /* 0x00000001ff077424 */ /* 0x000fe200078e00ff */
[----:B------:R-:W-:Y:S01]  /*3f40*/  R2UR UR10, R4 ;  /* 0x00000000040a72ca */ /* 0x000fe200000e0000 */
[----:B--2---:R-:W-:-:S12]  /*3f50*/  IMAD.MOV.U32 R27, RZ, RZ, RZ ;  /* 0x000000ffff1b7224 */ /* 0x004fd800078e00ff */
[----:B------:R-:W-:Y:S01]  /*3f60*/  UIMAD UR10, UR10, 0xc0, UR11 ;  /* 0x000000c00a0a78a4 */ /* 0x000fe2000f8e020b */
[----:B------:R-:W-:Y:S11]  /*3f70*/  @!P0 BRA `(.L_x_60) ;  /* 0x0000000400848947 */ /* 0x000ff60003800000 */
[C---:B------:R-:W-:Y:S02]  /*3f80*/  SHF.L.U32 R6, R2.reuse, 0x1f, RZ ;  /* 0x0000001f02067819 */ /* 0x040fe400000006ff */
[----:B------:R-:W-:Y:S02]  /*3f90*/  ISETP.GE.U32.AND P0, PT, R21, 0x101, PT ;  /* 0x000001011500780c */ /* 0x000fe40003f06070 */
[----:B------:R-:W1:Y:S01]  /*3fa0*/  SYNCS.PHASECHK.TRANS64.TRYWAIT P2, [UR12], R6 ;  /* 0x00000006ff0075a7 */ /* 0x000e62000804110c */
[----:B------:R-:W-:Y:S02]  /*3fb0*/  LOP3.LUT R2, R2, 0x1, RZ, 0x3c, !PT ;  /* 0x0000000102027812 */ /* 0x000fe400078e3cff */
[----:B------:R-:W-:-:S08]  /*3fc0*/  SHF.L.U32 R26, R26, 0x1f, RZ ;  /* 0x0000001f1a1a7819 */ /* 0x000fd000000006ff */
[----:B------:R-:W-:Y:S01]  /*3fd0*/  @P0 SHF.L.U32 R21, R2, 0x1f, RZ ;  /* 0x0000001f02150819 */ /* 0x000fe200000006ff */
[----:B-1----:R-:W-:Y:S06]  /*3fe0*/  @P2 BRA `(.L_x_61) ;  /* 0x0000000000082947 */ /* 0x002fec0003800000 */
[----:B------:R-:W1:Y:S02]  /*3ff0*/  SYNCS.PHASECHK.TRANS64.TRYWAIT P2, [UR12], R6 ;  /* 0x00000006ff0075a7 */ /* 0x000e64000804110c */
[----:B-1----:R-:W-:Y:S05]  /*4000*/  @!P2 BRA `(.L_x_62) ;  /* 0x000000f40044a947 */ /* 0x002fea0003800000 */
.L_x_61:
[----:B------:R2:W3:Y:S01]  /*4010*/  @P0 SYNCS.PHASECHK.TRANS64.TRYWAIT P3, [UR12], R21 ;  /* 0x00000015ff0005a7 */ /* 0x0004e2000806110c */
[----:B------:R2:W-:Y:S01]  /*4020*/  UTCCP.T.S.4x32dp128bit tmem[UR11+0x1c0], gdesc[UR20] ;  /* 0x0001c0140b0079e7 */ /* 0x0005e20009100000 */
[----:B------:R2:W-:Y:S01]  /*4030*/  UTCCP.T.S.4x32dp128bit tmem[UR11+0x1c4], gdesc[UR28] ;  /* 0x0001c41c0b0079e7 */ /* 0x0005e20009100000 */
[----:B------:R2:W-:Y:S01]  /*4040*/  UTCCP.T.S.4x32dp128bit tmem[UR11+0x1c8], gdesc[UR18] ;  /* 0x0001c8120b0079e7 */ /* 0x0005e20009100000 */
[----:B------:R2:W-:Y:S01]  /*4050*/  UTCCP.T.S.4x32dp128bit tmem[UR11+0x1cc], gdesc[UR26] ;  /* 0x0001cc1a0b0079e7 */ /* 0x0005e20009100000 */
[----:B------:R2:W-:Y:S01]  /*4060*/  UTCCP.T.S.4x32dp128bit tmem[UR11+0x1d0], gdesc[UR24] ;  /* 0x0001d0180b0079e7 */ /* 0x0005e20009100000 */
[----:B------:R2:W-:Y:S01]  /*4070*/  UTCCP.T.S.4x32dp128bit tmem[UR11+0x1d4], gdesc[UR22] ;  /* 0x0001d4160b0079e7 */ /* 0x0005e20009100000 */
[----:B------:R-:W4:Y:S02]  /*4080*/  SYNCS.PHASECHK.TRANS64.TRYWAIT P2, [UR12+0x88], R26 ;  /* 0x0000881aff0075a7 */ /* 0x000f24000804110c */
[----:B--234-:R-:W-:Y:S05]  /*4090*/  @!P2 BRA `(.L_x_63) ;  /* 0x000000f40038a947 */ /* 0x01cfea0003800000 */
.L_x_201:
[----:B------:R-:W-:Y:S02]  /*40a0*/  MOV.SPILL R35, UR11 ;  /* 0x0000000b00237c02 */ /* 0x000fe40009000f00 */
[----:B------:R-:W-:Y:S02]  /*40b0*/  ELECT P2, URZ, PT ;  /* 0x0000000000ff782f */ /* 0x000fe40003840000 */
[----:B------:R-:W-:Y:S02]  /*40c0*/  MOV.SPILL R34, UR29 ;  /* 0x0000001d00227c02 */ /* 0x000fe40009000f00 */
[----:B------:R-:W-:Y:S02]  /*40d0*/  MOV.SPILL R33, UR28 ;  /* 0x0000001c00217c02 */ /* 0x000fe40009000f00 */
[----:B------:R-:W-:Y:S02]  /*40e0*/  MOV.SPILL R32, UR27 ;  /* 0x0000001b00207c02 */ /* 0x000fe40009000f00 */
[----:B------:R-:W-:-:S02]  /*40f0*/  MOV.SPILL R31, UR26 ;  /* 0x0000001a001f7c02 */ /* 0x000fc40009000f00 */
[----:B------:R-:W-:Y:S02]  /*4100*/  R2UR UR11, R12 ;  /* 0x000000000c0b72ca */ /* 0x000fe400000e0000 */
[----:B------:R-:W-:Y:S02]  /*4110*/  R2UR UR28, R20 ;  /* 0x00000000141c72ca */ /* 0x000fe400000e0000 */
[----:B------:R-:W-:Y:S01]  /*4120*/  R2UR UR29, R19 ;  /* 0x00000000131d72ca */ /* 0x000fe200000e0000 */
[----:B------:R-:W-:Y:S01]  /*4130*/  @P2 IMAD.MOV.U32 R42, RZ, RZ, RZ ;  /* 0x000000ffff2a2224 */ /* 0x000fe200078e00ff */
[----:B------:R-:W-:Y:S02]  /*4140*/  R2UR UR26, R40 ;  /* 0x00000000281a72ca */ /* 0x000fe400000e0000 */
[----:B------:R-:W-:Y:S02]  /*4150*/  R2UR UR27, R41 ;  /* 0x00000000291b72ca */ /* 0x000fe400000e0000 */
[----:B------:R-:W-:-:S02]  /*4160*/  MOV.SPILL R30, UR25 ;  /* 0x00000019001e7c02 */ /* 0x000fc40009000f00 */
[----:B------:R-:W-:Y:S01]  /*4170*/  MOV.SPILL R29, UR24 ;  /* 0x00000018001d7c02 */ /* 0x000fe20009000f00 */
[----:B------:R-:W-:Y:S01]  /*4180*/  IMAD.U32 R43, RZ, RZ, UR11 ;  /* 0x0000000bff2b7e24 */ /* 0x000fe2000f8e00ff */
[----:B------:R-:W-:Y:S02]  /*4190*/  MOV.SPILL R28, UR23 ;  /* 0x00000017001c7c02 */ /* 0x000fe40009000f00 */
[----:B------:R-:W-:Y:S02]  /*41a0*/  MOV.SPILL R27, UR22 ;  /* 0x00000016001b7c02 */ /* 0x000fe40009000f00 */
[----:B------:R-:W-:Y:S02]  /*41b0*/  R2UR UR24, R16 ;  /* 0x00000000101872ca */ /* 0x000fe400000e0000 */
[----:B------:R-:W-:Y:S01]  /*41c0*/  R2UR UR25, R15 ;  /* 0x000000000f1972ca */ /* 0x000fe200000e0000 */
[----:B------:R2:W-:Y:S01]  /*41d0*/  UTCQMMA gdesc[UR16], gdesc[UR14], tmem[UR10], tmem[UR26], idesc[UR27], tmem[UR28], !UPT ;  /* 0x001c1a0e10007dea */ /* 0x0005e2000f80030a */
[----:B------:R-:W-:-:S02]  /*41e0*/  R2UR UR22, R38 ;  /* 0x00000000261672ca */ /* 0x000fc400000e0000 */
[----:B------:R-:W-:Y:S02]  /*41f0*/  R2UR UR23, R39 ;  /* 0x00000000271772ca */ /* 0x000fe400000e0000 */
[----:B-1----:R-:W-:Y:S02]  /*4200*/  MOV.SPILL R26, UR21 ;  /* 0x00000015001a7c02 */ /* 0x002fe40009000f00 */
[----:B------:R-:W-:Y:S02]  /*4210*/  MOV.SPILL R21, UR20 ;  /* 0x0000001400157c02 */ /* 0x000fe40009000f00 */
[----:B------:R-:W-:Y:S02]  /*4220*/  R2UR UR20, R36 ;  /* 0x00000000241472ca */ /* 0x000fe400000e0000 */
[----:B------:R-:W-:Y:S02]  /*4230*/  R2UR UR21, R37 ;  /* 0x00000000251572ca */ /* 0x000fe400000e0000 */
[----:B------:R-:W-:-:S02]  /*4240*/  MOV.SPILL R7, UR19 ;  /* 0x0000001300077c02 */ /* 0x000fc40009000f00 */
[----:B------:R-:W-:Y:S01]  /*4250*/  MOV.SPILL R6, UR18 ;  /* 0x0000001200067c02 */ /* 0x000fe20009000f00 */
[----:B------:R1:W-:Y:S01]  /*4260*/  UTCQMMA gdesc[UR56], gdesc[UR42], tmem[UR10], tmem[UR22], idesc[UR23], tmem[UR24], UPT ;  /* 0x0018162a38007dea */ /* 0x0003e2000b80030a */
[----:B------:R-:W-:Y:S02]  /*4270*/  R2UR UR18, R24 ;  /* 0x00000000181272ca */ /* 0x000fe400000e0000 */
[----:B------:R-:W-:Y:S02]  /*4280*/  R2UR UR19, R25 ;  /* 0x00000000191372ca */ /* 0x000fe400000e0000 */
[----:B------:R-:W-:Y:S02]  /*4290*/  R2UR UR8, R18 ;  /* 0x00000000120872ca */ /* 0x000fe400000e0000 */
[----:B------:R-:W-:Y:S01]  /*42a0*/  R2UR UR9, R17 ;  /* 0x00000000110972ca */ /* 0x000fe200000e0000 */
[----:B------:R3:W-:Y:S01]  /*42b0*/  UTCQMMA gdesc[UR54], gdesc[UR40], tmem[UR10], tmem[UR20], idesc[UR21], tmem[UR76], UPT ;  /* 0x004c142836007dea */ /* 0x0007e2000b80030a */
[----:B------:R-:W-:-:S02]  /*42c0*/  R2UR UR6, R22 ;  /* 0x00000000160672ca */ /* 0x000fc400000e0000 */
[----:B------:R-:W-:Y:S02]  /*42d0*/  R2UR UR7, R23 ;  /* 0x00000000170772ca */ /* 0x000fe400000e0000 */
[----:B------:R-:W-:Y:S02]  /*42e0*/  R2UR UR5, R11 ;  /* 0x000000000b0572ca */ /* 0x000fe400000e0000 */
[----:B------:R-:W-:Y:S01]  /*42f0*/  R2UR UR4, R10 ;  /* 0x000000000a0472ca */ /* 0x000fe200000e0000 */
[----:B------:R4:W-:Y:S01]  /*4300*/  UTCQMMA gdesc[UR52], gdesc[UR38], tmem[UR10], tmem[UR18], idesc[UR19], tmem[UR74], UPT ;  /* 0x004a122634007dea */ /* 0x0009e2000b80030a */
[----:B------:R-:W-:Y:S02]  /*4310*/  R2UR.FILL UR11, R35 ;  /* 0x00000000230b72ca */ /* 0x000fe400004e0000 */
[----:B--2---:R-:W-:Y:S02]  /*4320*/  R2UR.FILL UR29, R34 ;  /* 0x00000000221d72ca */ /* 0x004fe400004e0000 */
[----:B------:R-:W-:-:S02]  /*4330*/  R2UR.FILL UR28, R33 ;  /* 0x00000000211c72ca */ /* 0x000fc400004e0000 */
[----:B------:R-:W-:Y:S01]  /*4340*/  R2UR.FILL UR27, R32 ;  /* 0x00000000201b72ca */ /* 0x000fe200004e0000 */
[----:B------:R2:W-:Y:S01]  /*4350*/  UTCQMMA gdesc[UR50], gdesc[UR36], tmem[UR10], tmem[UR6], idesc[UR7], tmem[UR8], UPT ;  /* 0x0008062432007dea */ /* 0x0005e2000b80030a */
[----:B------:R-:W-:Y:S02]  /*4360*/  R2UR.FILL UR26, R31 ;  /* 0x000000001f1a72ca */ /* 0x000fe400004e0000 */
[----:B-1----:R-:W-:Y:S02]  /*4370*/  R2UR.FILL UR25, R30 ;  /* 0x000000001e1972ca */ /* 0x002fe400004e0000 */
[----:B------:R-:W-:Y:S02]  /*4380*/  R2UR.FILL UR24, R29 ;  /* 0x000000001d1872ca */ /* 0x000fe400004e0000 */
[----:B------:R-:W-:Y:S02]  /*4390*/  R2UR.FILL UR23, R28 ;  /* 0x000000001c1772ca */ /* 0x000fe400004e0000 */
[----:B------:R-:W-:Y:S01]  /*43a0*/  R2UR.FILL UR22, R27 ;  /* 0x000000001b1672ca */ /* 0x000fe200004e0000 */
[----:B------:R-:W-:Y:S01]  /*43b0*/  IMAD.MOV.U32 R27, RZ, RZ, 0x1 ;  /* 0x00000001ff1b7424 */ /* 0x000fe200078e00ff */
[----:B---3--:R-:W-:-:S02]  /*43c0*/  R2UR.FILL UR21, R26 ;  /* 0x000000001a1572ca */ /* 0x008fc400004e0000 */
[----:B------:R-:W-:Y:S02]  /*43d0*/  R2UR.FILL UR20, R21 ;  /* 0x00000000151472ca */ /* 0x000fe400004e0000 */
[----:B----4-:R-:W-:Y:S01]  /*43e0*/  R2UR.FILL UR19, R7 ;  /* 0x00000000071372ca */ /* 0x010fe200004e0000 */
[----:B------:R-:W-:Y:S01]  /*43f0*/  IMAD.U32 R7, RZ, RZ, UR5 ;  /* 0x00000005ff077e24 */ /* 0x000fe2000f8e00ff */
[----:B------:R-:W-:Y:S02]  /*4400*/  R2UR.FILL UR18, R6 ;  /* 0x00000000061272ca */ /* 0x000fe400004e0000 */
[----:B--2---:R-:W-:Y:S02]  /*4410*/  @P2 R2UR UR8, R42 ;  /* 0x000000002a0822ca */ /* 0x004fe400000e0000 */
[----:B------:R-:W-:Y:S02]  /*4420*/  @P2 R2UR UR9, R43 ;  /* 0x000000002b0922ca */ /* 0x000fe400000e0000 */
[----:B------:R-:W-:-:S11]  /*4430*/  ELECT P2, URZ, PT ;  /* 0x0000000000ff782f */ /* 0x000fd60003840000 */
[----:B------:R1:W-:Y:S02]  /*4440*/  UTCQMMA gdesc[UR48], gdesc[UR34], tmem[UR10], tmem[UR8], idesc[UR9], tmem[UR72], UPT ;  /* 0x0048082230007dea */ /* 0x0003e4000b80030a */
[----:B------:R-:W-:Y:S01]  /*4450*/  @P2 IMAD.MOV.U32 R6, RZ, RZ, RZ ;  /* 0x000000ffff062224 */ /* 0x000fe200078e00ff */
[----:B------:R-:W-:Y:S01]  /*4460*/  @P2 R2UR UR7, R7 ;  /* 0x00000000070722ca */ /* 0x000fe200000e0000 */
[----:B------:R-:W-:-:S03]  /*4470*/  IMAD.U32 R7, RZ, RZ, UR4 ;  /* 0x00000004ff077e24 */ /* 0x000fc6000f8e00ff */
[----:B------:R-:W-:Y:S02]  /*4480*/  @P2 R2UR UR6, R6 ;  /* 0x00000000060622ca */ /* 0x000fe400000e0000 */
[----:B------:R-:W-:-:S11]  /*4490*/  ELECT P2, URZ, PT ;  /* 0x0000000000ff782f */ /* 0x000fd60003840000 */
[----:B------:R2:W-:Y:S02]  /*44a0*/  UTCQMMA gdesc[UR46], gdesc[UR32], tmem[UR10], tmem[UR6], idesc[UR7], tmem[UR70], UPT ;  /* 0x004606202e007dea */ /* 0x0005e4000b80030a */
[----:B------:R-:W-:Y:S01]  /*44b0*/  @P2 IMAD.MOV.U32 R6, RZ, RZ, RZ ;  /* 0x000000ffff062224 */ /* 0x000fe200078e00ff */
[----:B------:R-:W-:Y:S01]  /*44c0*/  @P2 R2UR UR5, R7 ;  /* 0x00000000070522ca */ /* 0x000fe200000e0000 */
[----:B------:R-:W-:Y:S01]  /*44d0*/  IMAD.MOV.U32 R7, RZ, RZ, 0x1 ;  /* 0x00000001ff077424 */ /* 0x000fe200078e00ff */
[----:B------:R-:W-:Y:S02]  /*44e0*/  @P0 SEL R7, RZ, 0x1, !P3 ;  /* 0x00000001ff070807 */ /* 0x000fe40005800000 */
[----:B------:R-:W-:Y:S02]  /*44f0*/  @P2 R2UR UR4, R6 ;  /* 0x00000000060422ca */ /* 0x000fe400000e0000 */
[----:B------:R-:W-:Y:S02]  /*4500*/  ELECT P2, URZ, PT ;  /* 0x0000000000ff782f */ /* 0x000fe40003840000 */
[----:B-1----:R-:W-:-:S09]  /*4510*/  R2UR UR9, R13 ;  /* 0x000000000d0972ca */ /* 0x002fd200000e0000 */
[----:B------:R1:W-:Y:S02]  /*4520*/  UTCQMMA gdesc[UR44], gdesc[UR30], tmem[UR10], tmem[UR4], idesc[UR5], tmem[UR68], UPT ;  /* 0x0044041e2c007dea */ /* 0x0003e4000b80030a */
[----:B------:R-:W-:-:S04]  /*4530*/  @P2 LOP3.LUT R6, R0, 0xffff, RZ, 0xc0, !PT ;  /* 0x0000ffff00062812 */ /* 0x000fc800078ec0ff */
[----:B------:R-:W-:Y:S01]  /*4540*/  @P2 R2UR UR8, R6 ;  /* 0x00000000060822ca */ /* 0x000fe200000e0000 */
[----:B------:R-:W-:Y:S01]  /*4550*/  IMAD.U32 R6, RZ, RZ, UR9 ;  /* 0x00000009ff067e24 */ /* 0x000fe2000f8e00ff */
[----:B--2---:R-:W-:-:S11]  /*4560*/  UIADD3 UR7, UPT, UPT, UR12, 0x8, URZ ;  /* 0x000000080c077890 */ /* 0x004fd6000fffe0ff */
[----:B------:R1:W-:Y:S01]  /*4570*/  UTCBAR.MULTICAST [UR7], URZ, UR8 ;  /* 0x000000ff070073e9 */ /* 0x0003e20008000808 */
[----:B------:R-:W-:Y:S01]  /*4580*/  NOP ;  /* 0x0000000000007918 */ /* 0x000fe20000000000 */
.L_x_60:
[----:B------:R-:W-:-:S13]  /*4590*/  ISETP.GE.AND P0, PT, R6, 0x1, PT ;  /* 0x000000010600780c */ /* 0x000fda0003f06270 */
[----:B------:R-:W-:Y:S05]  /*45a0*/  @!P0 BRA `(.L_x_64) ;  /* 0x00000004000c8947 */ /* 0x000fea0003800000 */
[----:B------:R-:W-:Y:S02]  /*45b0*/  IADD3 R6, PT, PT, R6, -0x1, RZ ;  /* 0xffffffff06067810 */ /* 0x000fe40007ffe0ff */
.L_x_67:
[----:B------:R-:W-:Y:S11]  /*45c0*/  ISETP.NE.AND P0, PT, R7, RZ, PT ;  /* 0x000000ff0700720c */ /* 0x000ff60003f05270 */
[----:B------:R-:W-:Y:S02]  /*45d0*/  @!UPT UIADD3 URZ, UPT, UPT, URZ, URZ, URZ ;  /* 0x000000fffffff290 */ /* 0x000fe4000fffe0ff */
[----:B---3--:R-:W-:Y:S05]  /*45e0*/  @P0 BRA `(.L_x_65) ;  /* 0x00000000000c0947 */ /* 0x008fea0003800000 */
[----:B------:R-:W-:Y:S04]  /*45f0*/  SHF.L.U32 R26, R2, 0x1f, RZ ;  /* 0x0000001f021a7819 */ /* 0x000fe800000006ff */
[----:B------:R-:W2:Y:S02]  /*4600*/  SYNCS.PHASECHK.TRANS64.TRYWAIT P0, [UR12], R26 ;  /* 0x0000001aff0075a7 */ /* 0x000ea4000800110c */
[----:B--2---:R-:W-:Y:S05]  /*4610*/  @!P0 BRA `(.L_x_66) ;  /* 0x000000ec00f08947 */ /* 0x004fea0003800000 */
.L_x_65:
[----:B------:R-:W-:Y:S02]  /*4620*/  ISETP.NE.AND P2, PT, R6, RZ, PT ;  /* 0x000000ff0600720c */ /* 0x000fe40003f45270 */
[----:B------:R-:W-:Y:S02]  /*4630*/  ELECT P4, URZ, PT ;  /* 0x0000000000ff782f */ /* 0x000fe40003880000 */
[----:B------:R-:W-:Y:S02]  /*4640*/  LOP3.LUT R2, R2, 0x1, RZ, 0x3c, !PT ;  /* 0x0000000102027812 */ /* 0x000fe400078e3cff */
[----:B------:R-:W-:Y:S02]  /*4650*/  ELECT P3, URZ, PT ;  /* 0x0000000000ff782f */ /* 0x000fe40003860000 */
[----:B------:R-:W-:Y:S02]  /*4660*/  MOV.SPILL R21, UR69 ;  /* 0x0000004500157c02 */ /* 0x000fe40009000f00 */
[----:B--2---:R-:W-:Y:S02]  /*4670*/  MOV.SPILL R7, UR68 ;  /* 0x0000004400077c02 */ /* 0x004fe40009000f00 */
[----:B-1----:R-:W-:Y:S02]  /*4680*/  R2UR UR68, R20 ;  /* 0x00000000144472ca */ /* 0x002fe400000e0000 */
[----:B------:R-:W-:Y:S02]  /*4690*/  R2UR UR69, R19 ;  /* 0x00000000134572ca */ /* 0x000fe400000e0000 */
[----:B------:R-:W-:Y:S02]  /*46a0*/  R2UR UR8, R16 ;  /* 0x00000000100872ca */ /* 0x000fe400000e0000 */
[----:B------:R-:W-:Y:S02]  /*46b0*/  @P2 SHF.L.U32 R26, R2, 0x1f, RZ ;  /* 0x0000001f021a2819 */ /* 0x000fe400000006ff */
[----:B------:R-:W-:Y:S01]  /*46c0*/  @P4 ISETP.NE.U32.AND P0, PT, R27, RZ, PT ;  /* 0x000000ff1b00420c */ /* 0x000fe20003f05070 */
[----:B------:R-:W-:Y:S01]  /*46d0*/  @P3 IMAD.MOV.U32 R28, RZ, RZ, RZ ;  /* 0x000000ffff1c3224 */ /* 0x000fe200078e00ff */
[----:B------:R-:W-:Y:S01]  /*46e0*/  R2UR UR9, R15 ;  /* 0x000000000f0972ca */ /* 0x000fe200000e0000 */
[----:B------:R-:W1:Y:S01]  /*46f0*/  @P2 SYNCS.PHASECHK.TRANS64.TRYWAIT P5, [UR12], R26 ;  /* 0x0000001aff0025a7 */ /* 0x000e6200080a110c */
[----:B------:R-:W-:Y:S01]  /*4700*/  R2UR UR4, R18 ;  /* 0x00000000120472ca */ /* 0x000fe200000e0000 */
[----:B------:R-:W-:Y:S01]  /*4710*/  UTCCP.T.S.4x32dp128bit tmem[UR11+0x1c0], gdesc[UR20] ;  /* 0x0001c0140b0079e7 */ /* 0x000fe20009100000 */
[----:B------:R-:W-:Y:S01]  /*4720*/  R2UR UR5, R17 ;  /* 0x00000000110572ca */ /* 0x000fe200000e0000 */
[----:B------:R-:W-:Y:S01]  /*4730*/  UTCCP.T.S.4x32dp128bit tmem[UR11+0x1c4], gdesc[UR28] ;  /* 0x0001c41c0b0079e7 */ /* 0x000fe20009100000 */
[----:B------:R-:W-:Y:S01]  /*4740*/  R2UR UR6, R9 ;  /* 0x00000000090672ca */ /* 0x000fe200000e0000 */
[----:B------:R-:W-:Y:S01]  /*4750*/  UTCCP.T.S.4x32dp128bit tmem[UR11+0x1c8], gdesc[UR18] ;  /* 0x0001c8120b0079e7 */ /* 0x000fe20009100000 */
[----:B------:R-:W-:Y:S01]  /*4760*/  UTCCP.T.S.4x32dp128bit tmem[UR11+0x1cc], gdesc[UR26] ;  /* 0x0001cc1a0b0079e7 */ /* 0x000fe20009100000 */
[----:B------:R-:W-:Y:S01]  /*4770*/  UTCCP.T.S.4x32dp128bit tmem[UR11+0x1d0], gdesc[UR24] ;  /* 0x0001d0180b0079e7 */ /* 0x000fe20009100000 */
[----:B------:R-:W-:Y:S01]  /*4780*/  UTCCP.T.S.4x32dp128bit tmem[UR11+0x1d4], gdesc[UR22] ;  /* 0x0001d4160b0079e7 */ /* 0x000fe20009100000 */
[----:B------:R-:W-:Y:S01]  /*4790*/  @P4 VOTEU.ANY UP0, P0 ;  /* 0x0000000000ff4886 */ /* 0x000fe20000000100 */
[----:B------:R-:W-:Y:S01]  /*47a0*/  ELECT P0, URZ, PT ;  /* 0x0000000000ff782f */ /* 0x000fe20003800000 */
[----:B------:R-:W-:Y:S03]  /*47b0*/  IMAD.MOV.U32 R27, RZ, RZ, 0x1 ;  /* 0x00000001ff1b7424 */ /* 0x000fe600078e00ff */
[----:B------:R2:W-:Y:S01]  /*47c0*/  UTCQMMA gdesc[UR16], gdesc[UR14], tmem[UR10], tmem[UR66], idesc[UR67], tmem[UR68], UP0 ;  /* 0x0044420e10007dea */ /* 0x0005e2000800030a */
[----:B------:R-:W-:Y:S01]  /*47d0*/  UTCQMMA gdesc[UR56], gdesc[UR42], tmem[UR10], tmem[UR64], idesc[UR65], tmem[UR8], UPT ;  /* 0x0008402a38007dea */ /* 0x000fe2000b80030a */
[----:B------:R-:W-:Y:S01]  /*47e0*/  UTCQMMA gdesc[UR54], gdesc[UR40], tmem[UR10], tmem[UR62], idesc[UR63], tmem[UR76], UPT ;  /* 0x004c3e2836007dea */ /* 0x000fe2000b80030a */
[----:B------:R-:W-:Y:S01]  /*47f0*/  UTCQMMA gdesc[UR52], gdesc[UR38], tmem[UR10], tmem[UR60], idesc[UR61], tmem[UR74], UPT ;  /* 0x004a3c2634007dea */ /* 0x000fe2000b80030a */
[----:B------:R3:W-:Y:S01]  /*4800*/  UTCQMMA gdesc[UR50], gdesc[UR36], tmem[UR10], tmem[UR58], idesc[UR59], tmem[UR4], UPT ;  /* 0x00043a2432007dea */ /* 0x0007e2000b80030a */
[----:B------:R-:W-:Y:S01]  /*4810*/  IMAD.U32 R29, RZ, RZ, UR6 ;  /* 0x00000006ff1d7e24 */ /* 0x000fe2000f8e00ff */
[----:B------:R-:W-:Y:S02]  /*4820*/  R2UR UR6, R8 ;  /* 0x00000000080672ca */ /* 0x000fe400000e0000 */
[----:B--2---:R-:W-:Y:S02]  /*4830*/  R2UR.FILL UR68, R7 ;  /* 0x00000000074472ca */ /* 0x004fe400004e0000 */
[----:B------:R-:W-:Y:S02]  /*4840*/  R2UR.FILL UR69, R21 ;  /* 0x00000000154572ca */ /* 0x000fe400004e0000 */
[----:B---3--:R-:W-:Y:S01]  /*4850*/  @P3 R2UR UR4, R28 ;  /* 0x000000001c0432ca */ /* 0x008fe200000e0000 */
[----:B------:R-:W-:Y:S01]  /*4860*/  @P0 IMAD.MOV.U32 R28, RZ, RZ, RZ ;  /* 0x000000ffff1c0224 */ /* 0x000fe200078e00ff */
[----:B------:R-:W-:Y:S05]  /*4870*/  @P3 R2UR UR5, R29 ;  /* 0x000000001d0532ca */ /* 0x000fea00000e0000 */
[----:B------:R-:W-:Y:S01]  /*4880*/  IMAD.U32 R29, RZ, RZ, UR6 ;  /* 0x00000006ff1d7e24 */ /* 0x000fe2000f8e00ff */
[----:B------:R-:W-:Y:S04]  /*4890*/  @P0 R2UR UR8, R28 ;  /* 0x000000001c0802ca */ /* 0x000fe800000e0000 */
[----:B------:R-:W-:Y:S02]  /*48a0*/  @P0 R2UR UR9, R29 ;  /* 0x000000001d0902ca */ /* 0x000fe400000e0000 */
[----:B------:R-:W-:Y:S01]  /*48b0*/  ELECT P0, URZ, PT ;  /* 0x0000000000ff782f */ /* 0x000fe20003800000 */
[----:B------:R-:W-:Y:S01]  /*48c0*/  IMAD.U32 R29, RZ, RZ, UR13 ;  /* 0x0000000dff1d7e24 */ /* 0x000fe2000f8e00ff */
[----:B------:R2:W-:Y:S09]  /*48d0*/  UTCQMMA gdesc[UR48], gdesc[UR34], tmem[UR10], tmem[UR4], idesc[UR5], tmem[UR72], UPT ;  /* 0x0048042230007dea */ /* 0x0005f2000b80030a */
[----:B------:R3:W-:Y:S02]  /*48e0*/  UTCQMMA gdesc[UR46], gdesc[UR32], tmem[UR10], tmem[UR8], idesc[UR9], tmem[UR70], UPT ;  /* 0x004608202e007dea */ /* 0x0007e4000b80030a */
[----:B------:R-:W-:Y:S01]  /*48f0*/  @P0 R2UR UR7, R29 ;  /* 0x000000001d0702ca */ /* 0x000fe200000e0000 */
[----:B------:R-:W-:Y:S05]  /*4900*/  @P0 IMAD.MOV.U32 R28, RZ, RZ, RZ ;  /* 0x000000ffff1c0224 */ /* 0x000fea00078e00ff */
[----:B------:R-:W-:Y:S02]  /*4910*/  @P0 R2UR UR6, R28 ;  /* 0x000000001c0602ca */ /* 0x000fe400000e0000 */
[----:B------:R-:W-:Y:S11]  /*4920*/  ELECT P0, URZ, PT ;  /* 0x0000000000ff782f */ /* 0x000ff60003800000 */
[----:B------:R3:W-:Y:S02]  /*4930*/  UTCQMMA gdesc[UR44], gdesc[UR30], tmem[UR10], tmem[UR6], idesc[UR7], tmem[UR68], UPT ;  /* 0x0044061e2c007dea */ /* 0x0007e4000b80030a */
[----:B------:R-:W-:Y:S01]  /*4940*/  @P0 LOP3.LUT R7, R0, 0xffff, RZ, 0xc0, !PT ;  /* 0x0000ffff00070812 */ /* 0x000fe200078ec0ff */
[----:B--2---:R-:W-:Y:S03]  /*4950*/  UIADD3 UR5, UPT, UPT, UR12, 0x8, URZ ;  /* 0x000000080c057890 */ /* 0x004fe6000fffe0ff */
[----:B------:R-:W-:Y:S01]  /*4960*/  @P0 R2UR UR4, R7 ;  /* 0x00000000070402ca */ /* 0x000fe200000e0000 */
[C---:B------:R-:W-:Y:S02]  /*4970*/  VIADD R7, R6.reuse, 0x1 ;  /* 0x0000000106077836 */ /* 0x040fe40000000000 */
[----:B------:R-:W-:Y:S03]  /*4980*/  VIADD R6, R6, 0xffffffff ;  /* 0xffffffff06067836 */ /* 0x000fe60000000000 */
[----:B------:R-:W-:Y:S01]  /*4990*/  ISETP.GT.U32.AND P0, PT, R7, 0x1, PT ;  /* 0x000000010700780c */ /* 0x000fe20003f04070 */
[----:B------:R-:W-:Y:S01]  /*49a0*/  IMAD.MOV.U32 R7, RZ, RZ, 0x1 ;  /* 0x00000001ff077424 */ /* 0x000fe200078e00ff */
[----:B-1----:R-:W-:Y:S05]  /*49b0*/  @P2 SEL R7, RZ, 0x1, !P5 ;  /* 0x00000001ff072807 */ /* 0x002fea0006800000 */
[----:B------:R3:W-:Y:S06]  /*49c0*/  UTCBAR.MULTICAST [UR5], URZ, UR4 ;  /* 0x000000ff050073e9 */ /* 0x0007ec0008000804 */
[----:B------:R-:W-:Y:S05]  /*49d0*/  @P0 BRA `(.L_x_67) ;  /* 0xfffffff800f80947 */ /* 0x000fea000383ffff */
.L_x_64:
[----:B-1-3--:R-:W-:Y:S01]  /*49e0*/  UIADD3 UR4, UPT, UPT, UR12, 0x80, URZ ;  /* 0x000000800c047890 */ /* 0x00afe2000fffe0ff */
[----:B------:R-:W-:Y:S01]  /*49f0*/  ISETP.NE.AND P0, PT, R5, 0x2, PT ;  /* 0x000000020500780c */ /* 0x000fe20003f05270 */
[----:B------:R-:W-:-:S03]  /*4a00*/  IMAD.MOV.U32 R26, RZ, RZ, R4 ;  /* 0x000000ffff1a7224 */ /* 0x000fc600078e0004 */
[----:B------:R-:W-:Y:S02]  /*4a10*/  SEL R6, RZ, 0x1, P0 ;  /* 0x00000001ff067807 */ /* 0x000fe40000000000 */
[----:B------:R-:W-:Y:S02]  /*4a20*/  SEL R28, R5, RZ, P0 ;  /* 0x000000ff051c7207 */ /* 0x000fe40000000000 */
[----:B------:R1:W-:Y:S01]  /*4a30*/  UTCBAR [UR4], URZ ;  /* 0x000000ff040073e9 */ /* 0x0003e200080000ff */
[----:B------:R-:W-:Y:S01]  /*4a40*/  LOP3.LUT R3, R3, R6, RZ, 0x3c, !PT ;  /* 0x0000000603037212 */ /* 0x000fe200078e3cff */
[----:B------:R-:W-:Y:S06]  /*4a50*/  @P1 BRA `(.L_x_68) ;  /* 0xfffffff000dc1947 */ /* 0x000fec000383ffff */
[----:B------:R-:W2:Y:S01]  /*4a60*/  S2UR UR6, SR_CgaCtaId ;  /* 0x00000000000679c3 */ /* 0x000ea20000008800 */
[----:B------:R-:W-:Y:S01]  /*4a70*/  ELECT P0, URZ, PT ;  /* 0x0000000000ff782f */ /* 0x000fe20003800000 */
[----:B------:R-:W-:Y:S01]  /*4a80*/  IMAD.MOV.U32 R0, RZ, RZ, 0x1 ;  /* 0x00000001ff007424 */ /* 0x000fe200078e00ff */
[----:B-1----:R-:W-:Y:S01]  /*4a90*/  UMOV UR4, 0x40 ;  /* 0x0000004000047882 */ /* 0x002fe20000000000 */
[----:B------:R-:W-:-:S04]  /*4aa0*/  SHF.L.U32 R3, RZ, 0x1f, RZ ;  /* 0x0000001fff037819 */ /* 0x000fc800000006ff */
[----:B------:R-:W-:Y:S01]  /*4ab0*/  UVIRTCOUNT.DEALLOC.SMPOOL 0x80 ;  /* 0x000000800000784c */ /* 0x000fe20000000000 */
[----:B--2---:R-:W-:-:S09]  /*4ac0*/  ULEA UR6, UR6, UR4, 0x18 ;  /* 0x0000000406067291 */ /* 0x004fd2000f8ec0ff */
[----:B------:R1:W-:Y:S01]  /*4ad0*/  @P0 STS.U8 [UR6+0x1c], R0 ;  /* 0x00001c00ff000988 */ /* 0x0003e20008000006 */
[----:B------:R-:W2:Y:S02]  /*4ae0*/  SYNCS.PHASECHK.TRANS64.TRYWAIT P0, [UR12+0xb0], R3 ;  /* 0x0000b003ff0075a7 */ /* 0x000ea4000800110c */
[----:B-12---:R-:W-:Y:S05]  /*4af0*/  @!P0 BRA `(.L_x_69) ;  /* 0x000000e800d08947 */ /* 0x006fea0003800000 */
.L_x_204:
[----:B------:R-:W-:Y:S01]  /*4b00*/  NOP ;  /* 0x0000000000007918 */ /* 0x000fe20000000000 */
[----:B-1----:R-:W1:Y:S01]  /*4b10*/  LDS R0, [UR6+0x14] ;  /* 0x00001406ff007984 */ /* 0x002e620008000800 */
[----:B------:R-:W-:Y:S01]  /*4b20*/  ULOP3.LUT UR4, UR11, 0xffff, URZ, 0xc0, !UPT ;  /* 0x0000ffff0b047892 */ /* 0x000fe2000f8ec0ff */
[----:B------:R-:W-:Y:S01]  /*4b30*/  UMOV UR5, 0xffff ;  /* 0x0000ffff00057882 */ /* 0x000fe20000000000 */
[----:B------:R-:W-:Y:S02]  /*4b40*/  UMOV UR7, 0x1 ;  /* 0x0000000100077882 */ /* 0x000fe40000000000 */
[----:B------:R-:W-:-:S04]  /*4b50*/  USHF.R.U32.HI UR4, URZ, 0x5, UR4 ;  /* 0x00000005ff047899 */ /* 0x000fc80008011604 */
[----:B------:R-:W-:Y:S02]  /*4b60*/  USHF.L.U32 UR5, UR5, UR4, URZ ;  /* 0x0000000405057299 */ /* 0x000fe400080006ff */
[----:B------:R-:W-:-:S04]  /*4b70*/  USHF.L.U32 UR4, UR7, UR4, URZ ;  /* 0x0000000407047299 */ /* 0x000fc800080006ff */
[----:B-1----:R-:W-:-:S04]  /*4b80*/  LOP3.LUT R0, R0, UR5, RZ, 0xc0, !PT ;  /* 0x0000000500007c12 */ /* 0x002fc8000f8ec0ff */
[----:B------:R-:W-:-:S13]  /*4b90*/  ISETP.NE.AND P0, PT, R0, UR5, PT ;  /* 0x0000000500007c0c */ /* 0x000fda000bf05270 */
[----:B------:R-:W-:Y:S05]  /*4ba0*/  @P0 BRA `(.L_x_70) ;  /* 0x0000000000580947 */ /* 0x000fea0003800000 */
[----:B------:R-:W1:Y:S02]  /*4bb0*/  LDS R0, [UR6+0x18] ;  /* 0x00001806ff007984 */ /* 0x000e640008000800 */
[----:B-1----:R-:W-:-:S04]  /*4bc0*/  LOP3.LUT R0, R0, UR4, RZ, 0xc0, !PT ;  /* 0x0000000400007c12 */ /* 0x002fc8000f8ec0ff */
[----:B------:R-:W-:-:S13]  /*4bd0*/  ISETP.NE.AND P0, PT, R0, UR4, PT ;  /* 0x0000000400007c0c */ /* 0x000fda000bf05270 */
[----:B------:R-:W-:Y:S05]  /*4be0*/  @P0 BRA `(.L_x_71) ;  /* 0x00000000003c0947 */ /* 0x000fea0003800000 */
[----:B------:R-:W1:Y:S01]  /*4bf0*/  S2R R2, SR_LANEID ;  /* 0x0000000000027919 */ /* 0x000e620000000000 */
[----:B------:R-:W-:Y:S01]  /*4c00*/  ULOP3.LUT UR5, URZ, UR5, URZ, 0x33, !UPT ;  /* 0x00000005ff057292 */ /* 0x000fe2000f8e33ff */
[----:B------:R-:W-:Y:S01]  /*4c10*/  LOP3.LUT R4, RZ, UR4, RZ, 0x33, !PT ;  /* 0x00000004ff047c12 */ /* 0x000fe2000f8e33ff */
[----:B------:R-:W-:Y:S02]  /*4c20*/  VOTEU.ANY UR4, UPT, PT ;  /* 0x0000000000047886 */ /* 0x000fe400038e0100 */
[----:B------:R-:W-:Y:S01]  /*4c30*/  UFLO.U32 UR4, UR4 ;  /* 0x00000004000472bd */ /* 0x000fe200080e0000 */
[----:B------:R-:W2:Y:S01]  /*4c40*/  REDUX UR7, R4 ;  /* 0x00000000040773c4 */ /* 0x000ea20000000000 */
[----:B------:R-:W-:-:S06]  /*4c50*/  IMAD.U32 R0, RZ, RZ, UR5 ;  /* 0x00000005ff007e24 */ /* 0x000fcc000f8e00ff */
[----:B------:R3:W-:Y:S01]  /*4c60*/  UTCATOMSWS.AND URZ, UR5 ;  /* 0x0000000500ff79e3 */ /* 0x0007e20008000000 */
[----:B------:R-:W4:Y:S01]  /*4c70*/  REDUX UR8, R0 ;  /* 0x00000000000873c4 */ /* 0x000f220000000000 */
[----:B-1----:R-:W-:Y:S01]  /*4c80*/  ISETP.EQ.U32.AND P0, PT, R2, UR4, PT ;  /* 0x0000000402007c0c */ /* 0x002fe2000bf02070 */
[----:B--2---:R-:W-:Y:S01]  /*4c90*/  IMAD.U32 R2, RZ, RZ, UR7 ;  /* 0x00000007ff027e24 */ /* 0x004fe2000f8e00ff */
[----:B----4-:R-:W-:-:S11]  /*4ca0*/  MOV R3, UR8 ;  /* 0x0000000800037c02 */ /* 0x010fd60008000f00 */
[----:B------:R3:W-:Y:S04]  /*4cb0*/  @P0 ATOMS.AND RZ, [UR6+0x14], R3 ;  /* 0x00001403ffff098c */ /* 0x0007e8000a800006 */
[----:B------:R3:W-:Y:S01]  /*4cc0*/  @P0 ATOMS.AND RZ, [UR6+0x18], R2 ;  /* 0x00001802ffff098c */ /* 0x0007e2000a800006 */
[----:B------:R-:W-:Y:S05]  /*4cd0*/  BRA `(.L_x_72) ;  /* 0x0000000000147947 */ /* 0x000fea0003800000 */
.L_x_71:
[----:B------:R-:W-:Y:S02]  /*4ce0*/  MOV R2, 0x4d00 ;  /* 0x00004d0000027802 */ /* 0x000fe40000000f00 */
[----:B-----5:R-:W-:Y:S05]  /*4cf0*/  CALL.REL.NOINC `($__internal_0_$__cuda_sm10x_tcgen05_guardrail_trap_col_being_dealloced_not_returned_by_alloc) ;  /* 0x000000f0006c7944 */ /* 0x020fea0003c00000 */
[----:B------:R-:W-:Y:S05]  /*4d00*/  BRA `(.L_x_72) ;  /* 0x0000000000087947 */ /* 0x000fea0003800000 */
.L_x_70:
[----:B------:R-:W-:Y:S02]  /*4d10*/  MOV R2, 0x4d30 ;  /* 0x00004d3000027802 */ /* 0x000fe40000000f00 */
[----:B-----5:R-:W-:Y:S05]  /*4d20*/  CALL.REL.NOINC `($__internal_2_$__cuda_sm10x_tcgen05_guardrail_trap_unallocated_columns_being_dealloced) ;  /* 0x000000f000787944 */ /* 0x020fea0003c00000 */
.L_x_72:
[----:B------:R-:W-:Y:S01]  /*4d30*/  NOP ;  /* 0x0000000000007918 */ /* 0x000fe20000000000 */
[----:B---3--:R-:W-:Y:S05]  /*4d40*/  EXIT ;  /* 0x000000000000794d */ /* 0x008fea0003800000 */
.L_x_54:
[----:B------:R-:W-:-:S09]  /*4d50*/  UISETP.NE.OR UP0, UPT, UR18, 0x3, !UP3 ;  /* 0x000000031200788c */ /* 0x000fd2000df05670 */
[----:B------:R-:W-:Y:S05]  /*4d60*/  BRA.U UP0, `(.L_x_73) ;  /* 0x0000001900f87547 */ /* 0x000fea000b800000 */
[----:B------:R-:W2:Y:S01]  /*4d70*/  LDCU.64 UR4, c[0x0][0xc88] ;  /* 0x00019100ff0477ac */ /* 0x000ea20008000a00 */
[----:B------:R-:W3:Y:S01]  /*4d80*/  S2UR UR10, SR_CgaCtaId ;  /* 0x00000000000a79c3 */ /* 0x000ee20000008800 */
[----:B------:R-:W-:Y:S01]  /*4d90*/  HFMA2 R10, -RZ, RZ, 0, 0 ;  /* 0x00000000ff0a7431 */ /* 0x000fe200000001ff */
[----:B------:R-:W-:Y:S01]  /*4da0*/  MOV R9, RZ ;  /* 0x000000ff00097202 */ /* 0x000fe20000000f00 */
[----:B------:R-:W4:Y:S01]  /*4db0*/  LDCU UR61, c[0x0][0x370] ;  /* 0x00006e00ff3d77ac */ /* 0x000f220008000800 */
[----:B------:R-:W-:Y:S01]  /*4dc0*/  HFMA2 R3, -RZ, RZ, 0, 0.0078125 ;  /* 0x00002000ff037431 */ /* 0x000fe200000001ff */
[----:B------:R-:W4:Y:S03]  /*4dd0*/  LDCU.128 UR64, c[0x0][0xf10] ;  /* 0x0001e200ff4077ac */ /* 0x000f260008000c00 */
[----:B------:R-:W1:Y:S01]  /*4de0*/  LDC.64 R12, c[0x0][0x348] ;  /* 0x0000d200ff0c7b82 */ /* 0x000e620000000a00 */
[----:B------:R-:W3:Y:S01]  /*4df0*/  LDCU UR53, c[0x0][0x374] ;  /* 0x00006e80ff3577ac */ /* 0x000ee20008000800 */
[----:B------:R-:W3:Y:S01]  /*4e00*/  LDCU.64 UR54, c[0x0][0xc90] ;  /* 0x00019200ff3677ac */ /* 0x000ee20008000a00 */
[----:B--2---:R-:W-:Y:S01]  /*4e10*/  UISETP.NE.U32.AND UP0, UPT, UR4, URZ, UPT ;  /* 0x000000ff0400728c */ /* 0x004fe2000bf05070 */
[----:B------:R-:W2:Y:S01]  /*4e20*/  LDCU UR15, c[0x0][0xf0c] ;  /* 0x0001e180ff0f77ac */ /* 0x000ea20008000800 */
[----:B------:R-:W2:Y:S01]  /*4e30*/  LDCU UR69, c[0x0][0xf20] ;  /* 0x0001e400ff4577ac */ /* 0x000ea20008000800 */
[----:B------:R-:W2:Y:S01]  /*4e40*/  LDCU UR4, c[0x0][0xf30] ;  /* 0x0001e600ff0477ac */ /* 0x000ea20008000800 */
[----:B------:R-:W-:Y:S01]  /*4e50*/  UMOV UR21, 0x400 ;  /* 0x0000040000157882 */ /* 0x000fe20000000000 */
[----:B----4-:R-:W-:-:S02]  /*4e60*/  UIMAD.WIDE.U32 UR6, UR61, UR64, URZ ;  /* 0x000000403d0672a5 */ /* 0x010fc4000f8e00ff */
[----:B---3--:R-:W-:Y:S02]  /*4e70*/  UIMAD.WIDE.U32 UR8, UR53, UR67, URZ ;  /* 0x00000043350872a5 */ /* 0x008fe4000f8e00ff */
[----:B------:R-:W-:Y:S02]  /*4e80*/  ULEA UR21, UR10, UR21, 0x18 ;  /* 0x000000150a157291 */ /* 0x000fe4000f8ec0ff */
[----:B------:R-:W-:Y:S02]  /*4e90*/  UISETP.NE.AND.EX UP6, UPT, UR5, URZ, UPT, UP0 ;  /* 0x000000ff0500728c */ /* 0x000fe4000bfc5300 */
[----:B------:R-:W-:Y:S02]  /*4ea0*/  UISETP.NE.AND UP0, UPT, UR39, 0x1, UPT ;  /* 0x000000012700788c */ /* 0x000fe4000bf05270 */
[----:B------:R-:W-:Y:S02]  /*4eb0*/  UISETP.NE.U32.AND UP0, UPT, UR54, URZ, UPT ;  /* 0x000000ff3600728c */ /* 0x000fe4000bf05070 */
[----:B------:R-:W-:-:S02]  /*4ec0*/  UIADD3 UR57, UPT, UPT, UR21, 0x10, URZ ;  /* 0x0000001015397890 */ /* 0x000fc4000fffe0ff */
[----:B------:R-:W-:Y:S02]  /*4ed0*/  UIADD3 UR49, UPT, UPT, UR21, 0x18, URZ ;  /* 0x0000001815317890 */ /* 0x000fe4000fffe0ff */
[----:B------:R-:W-:Y:S02]  /*4ee0*/  UIADD3 UR41, UPT, UPT, UR21, 0x20, URZ ;  /* 0x0000002015297890 */ /* 0x000fe4000fffe0ff */
[----:B------:R-:W-:Y:S02]  /*4ef0*/  UIADD3 UR33, UPT, UPT, UR21, 0x28, URZ ;  /* 0x0000002815217890 */ /* 0x000fe4000fffe0ff */
[----:B------:R-:W-:Y:S01]  /*4f00*/  USEL UR68, URZ, 0x1, UP5 ;  /* 0x00000001ff447887 */ /* 0x000fe2000a800000 */
[----:B------:R-:W-:Y:S01]  /*4f10*/  UMOV UR6, UR7 ;  /* 0x0000000700067c82 */ /* 0x000fe20008000000 */
[----:B------:R-:W-:Y:S01]  /*4f20*/  UMOV UR62, UR9 ;  /* 0x00000009003e7c82 */ /* 0x000fe20008000000 */
[----:B------:R-:W-:Y:S02]  /*4f30*/  UISETP.GE.AND UP3, UPT, UR39, 0x1, UPT ;  /* 0x000000012700788c */ /* 0x000fe4000bf66270 */
[----:B------:R-:W-:Y:S01]  /*4f40*/  UISETP.NE.AND.EX UP5, UPT, UR55, URZ, UPT, UP0 ;  /* 0x000000ff3700728c */ /* 0x000fe2000bfa5300 */
[----:B------:R-:W-:Y:S01]  /*4f50*/  UMOV UR29, URZ ;  /* 0x000000ff001d7c82 */ /* 0x000fe20008000000 */
[----:B------:R-:W-:Y:S01]  /*4f60*/  UPLOP3.LUT UP1, UPT, UPT, UPT, UPT, 0x40, 0x4 ;  /* 0x000000000004789c */ /* 0x000fe20003f2e870 */
[----:B------:R-:W3:Y:S01]  /*4f70*/  LDCU.64 UR22, c[0x0][0xf28] ;  /* 0x0001e500ff1677ac */ /* 0x000ee20008000a00 */
[----:B--2---:R-:W-:-:S02]  /*4f80*/  UISETP.NE.AND UP3, UPT, UR15, 0x1, UPT ;  /* 0x000000010f00788c */ /* 0x004fc4000bf65270 */
[----:B------:R-:W-:Y:S02]  /*4f90*/  UPRMT UR46, UR10, 0x654, UR57 ;  /* 0x000006540a2e7896 */ /* 0x000fe40008000039 */
[----:B------:R-:W-:Y:S02]  /*4fa0*/  UPRMT UR45, UR10, 0x654, UR49 ;  /* 0x000006540a2d7896 */ /* 0x000fe40008000031 */
[----:B------:R-:W-:Y:S02]  /*4fb0*/  UPRMT UR38, UR10, 0x654, UR41 ;  /* 0x000006540a267896 */ /* 0x000fe40008000029 */
[----:B------:R-:W-:Y:S02]  /*4fc0*/  UPRMT UR37, UR10, 0x654, UR33 ;  /* 0x000006540a257896 */ /* 0x000fe40008000021 */
[----:B------:R-:W-:Y:S02]  /*4fd0*/  USHF.R.U32.HI UR63, URZ, UR65, UR6 ;  /* 0x00000041ff3f7299 */ /* 0x000fe40008011606 */
[----:B------:R-:W-:-:S02]  /*4fe0*/  USHF.R.U32.HI UR62, URZ, UR69, UR62 ;  /* 0x00000045ff3e7299 */ /* 0x000fc4000801163e */
[----:B------:R-:W-:Y:S02]  /*4ff0*/  UISETP.NE.AND UP0, UPT, UR66, 0x1, UPT ;  /* 0x000000014200788c */ /* 0x000fe4000bf05270 */
[----:B-1----:R-:W-:-:S11]  /*5000*/  UISETP.NE.AND UP4, UPT, UR4, 0x1, UPT ;  /* 0x000000010400788c */ /* 0x002fd6000bf85270 */
.L_x_88:
[C---:B------:R-:W-:Y:S02]  /*5010*/  LEA R8, R10.reuse, UR21, 0x3 ;  /* 0x000000150a087c11 */ /* 0x040fe4000f8e18ff */
[----:B------:R-:W-:Y:S02]  /*5020*/  SHF.L.U32 R5, R9, 0x1f, RZ ;  /* 0x0000001f09057819 */ /* 0x000fe400000006ff */
[----:B------:R-:W-:Y:S02]  /*5030*/  LEA R6, R10, UR21, 0x4 ;  /* 0x000000150a067c11 */ /* 0x000fe4000f8e20ff */
[----:B------:R-:W1:Y:S02]  /*5040*/  SYNCS.PHASECHK.TRANS64.TRYWAIT P0, [R8+URZ+0x60], R5 ;  /* 0x00006005080075a7 */ /* 0x000e6400080011ff */
[----:B-12---:R-:W-:Y:S05]  /*5050*/  @!P0 BRA `(.L_x_74) ;  /* 0x000000e400908947 */ /* 0x006fea0003800000 */
.L_x_205:
[----:B-1----:R-:W1:Y:S01]  /*5060*/  LDS.128 R4, [R6+0xc0] ;  /* 0x0000c00006047984 */ /* 0x002e620000000c00 */
[----:B------:R-:W-:Y:S01]  /*5070*/  UISETP.GE.AND UP0, UPT, UR39, 0x1, UPT ;  /* 0x000000012700788c */ /* 0x000fe2000bf06270 */
[----:B------:R-:W-:Y:S01]  /*5080*/  @!PT LDS RZ, [RZ] ;  /* 0x00000000fffff984 */ /* 0x000fe20000000800 */
[----:B------:R-:W-:Y:S01]  /*5090*/  @!PT LDS RZ, [RZ] ;  /* 0x00000000fffff984 */ /* 0x000fe20000000800 */
[----:B------:R-:W-:Y:S01]  /*50a0*/  @!PT LDS RZ, [RZ] ;  /* 0x00000000fffff984 */ /* 0x000fe20000000800 */
[----:B------:R-:W-:Y:S01]  /*50b0*/  @!PT LDS RZ, [RZ] ;  /* 0x00000000fffff984 */ /* 0x000fe20000000800 */
[----:B------:R2:W-:Y:S06]  /*50c0*/  MEMBAR.ALL.CTA ;  /* 0x0000000000007992 */ /* 0x0005ec0000008000 */
[----:B--2---:R-:W2:Y:S01]  /*50d0*/  FENCE.VIEW.ASYNC.S ;  /* 0x00000000000073c6 */ /* 0x004ea20000000000 */
[----:B-1----:R-:W-:Y:S11]  /*50e0*/  LOP3.LUT P0, RZ, R6, 0x1, RZ, 0xc0, !PT ;  /* 0x0000000106ff7812 */ /* 0x002ff6000780c0ff */
[----:B------:R-:W-:Y:S02]  /*50f0*/  @!UPT UIADD3 URZ, UPT, UPT, URZ, URZ, URZ ;  /* 0x000000fffffff290 */ /* 0x000fe4000fffe0ff */
[----:B--2---:R-:W-:Y:S01]  /*5100*/  VOTEU.ANY UP3, P0 ;  /* 0x0000000000ff7886 */ /* 0x004fe20000060100 */
[----:B------:R-:W-:Y:S11]  /*5110*/  PLOP3.LUT P0, PT, PT, PT, UP3, 0x80, 0x8 ;  /* 0x000000000008781c */ /* 0x000ff60003f0f038 */
[----:B------:R-:W-:Y:S02]  /*5120*/  @!UPT UIADD3 URZ, UPT, UPT, URZ, URZ, URZ ;  /* 0x000000fffffff290 */ /* 0x000fe4000fffe0ff */
[----:B------:R-:W-:Y:S02]  /*5130*/  @P0 SHF.R.U32.HI R0, RZ, 0x10, R5 ;  /* 0x00000010ff000819 */ /* 0x000fe40000011605 */
[----:B------:R-:W-:Y:S02]  /*5140*/  @P0 MOV R2, R4 ;  /* 0x0000000400020202 */ /* 0x000fe40000000f00 */
[----:B------:R-:W-:Y:S01]  /*5150*/  @P0 R2UR UR4, R0 ;  /* 0x00000000000402ca */ /* 0x000fe200000e0000 */
[----:B------:R-:W-:Y:S01]  /*5160*/  VIADD R0, R8, 0x70 ;  /* 0x0000007008007836 */ /* 0x000fe20000000000 */
[----:B------:R-:W-:Y:S02]  /*5170*/  @P0 LOP3.LUT R4, R5, 0xffff, RZ, 0xc0, !PT ;  /* 0x0000ffff05040812 */ /* 0x000fe400078ec0ff */
[----:B------:R-:W-:Y:S02]  /*5180*/  @P0 R2UR UR6, R2 ;  /* 0x00000000020602ca */ /* 0x000fe400000e0000 */
[----:B------:R-:W-:Y:S02]  /*5190*/  PRMT R0, RZ, 0x654, R0 ;  /* 0x00000654ff007816 */ /* 0x000fe40000000000 */
[----:B------:R-:W-:Y:S02]  /*51a0*/  @P0 R2UR UR5, R4 ;  /* 0x00000000040502ca */ /* 0x000fe400000e0000 */
[----:B------:R1:W-:Y:S03]  /*51b0*/  SYNCS.ARRIVE.TRANS64.RED.A1T0 RZ, [R0+URZ], RZ ;  /* 0x000000ff00ff79a7 */ /* 0x0003e600081004ff */
[----:B------:R-:W-:Y:S04]  /*51c0*/  @UP3 UMOV UR47, UR4 ;  /* 0x00000004002f3c82 */ /* 0x000fe80008000000 */
[----:B------:R-:W-:Y:S04]  /*51d0*/  @UP3 UMOV UR14, UR6 ;  /* 0x00000006000e3c82 */ /* 0x000fe80008000000 */
[----:B------:R-:W-:Y:S01]  /*51e0*/  @UP3 UMOV UR13, UR5 ;  /* 0x00000005000d3c82 */ /* 0x000fe20008000000 */
[----:B------:R-:W-:Y:S05]  /*51f0*/  BRA.U !UP0, `(.L_x_75) ;  /* 0x0000000108c07547 */ /* 0x000fea000b800000 */
[----:B------:R-:W-:Y:S02]  /*5200*/  UIMAD.WIDE.U32 UR16, UR13, UR67, URZ ;  /* 0x000000430d1072a5 */ /* 0x000fe4000f8e00ff */
[----:B------:R-:W-:Y:S02]  /*5210*/  UP2UR UR24, UPR, URZ, 0x4 ;  /* 0x00000004ff187883 */ /* 0x000fe40008000000 */
[----:B------:R-:W-:Y:S02]  /*5220*/  UISETP.NE.AND UP2, UPT, UR66, 0x1, UPT ;  /* 0x000000014200788c */ /* 0x000fe4000bf45270 */
[----:B------:R-:W-:Y:S02]  /*5230*/  UIMAD.WIDE.U32 UR18, UR14, UR64, URZ ;  /* 0x000000400e1272a5 */ /* 0x000fe4000f8e00ff */
[----:B------:R-:W-:Y:S02]  /*5240*/  USEL UR4, UR53, UR62, !UP2 ;  /* 0x0000003e35047287 */ /* 0x000fe4000d000000 */
[----:B------:R-:W-:Y:S02]  /*5250*/  UISETP.NE.AND UP0, UPT, UR15, 0x1, UPT ;  /* 0x000000010f00788c */ /* 0x000fe4000bf05270 */
[----:B------:R-:W-:Y:S02]  /*5260*/  UP2UR UR26, UPR, URZ, 0x2 ;  /* 0x00000002ff1a7883 */ /* 0x000fe40008000000 */
[----:B------:R-:W-:Y:S02]  /*5270*/  UISETP.NE.AND UP1, UPT, UR39, 0x1, UPT ;  /* 0x000000012700788c */ /* 0x000fe4000bf25270 */
[----:B---3--:R-:W-:Y:S02]  /*5280*/  UIMAD.WIDE.U32 UR8, UR4, UR22, URZ ;  /* 0x00000016040872a5 */ /* 0x008fe4000f8e00ff */
[----:B------:R-:W-:Y:S01]  /*5290*/  USEL UR7, UR61, UR63, !UP0 ;  /* 0x0000003f3d077287 */ /* 0x000fe2000c000000 */
[----:B------:R-:W-:Y:S02]  /*52a0*/  UMOV UR5, UR17 ;  /* 0x0000001100057c82 */ /* 0x000fe40008000000 */
[----:B------:R-:W-:Y:S02]  /*52b0*/  USHF.R.U32.HI UR6, URZ, UR69, UR5 ;  /* 0x00000045ff067299 */ /* 0x000fe40008011605 */
[----:B------:R-:W-:Y:S02]  /*52c0*/  UIMAD.WIDE.U32 UR10, UR7, UR22, URZ ;  /* 0x00000016070a72a5 */ /* 0x000fe4000f8e00ff */
[----:B------:R-:W-:Y:S02]  /*52d0*/  USEL UR6, UR13, UR6, !UP2 ;  /* 0x000000060d067287 */ /* 0x000fe4000d000000 */
[----:B------:R-:W-:Y:S01]  /*52e0*/  UISETP.NE.AND UP2, UPT, UR24, URZ, UPT ;  /* 0x000000ff1800728c */ /* 0x000fe2000bf45270 */
[----:B------:R-:W-:Y:S02]  /*52f0*/  UMOV UR5, UR19 ;  /* 0x0000001300057c82 */ /* 0x000fe40008000000 */
[----:B------:R-:W-:Y:S03]  /*5300*/  USHF.R.U32.HI UR12, URZ, UR65, UR5 ;  /* 0x00000041ff0c7299 */ /* 0x000fe60008011605 */
[----:B------:R-:W-:Y:S02]  /*5310*/  UMOV UR5, UR9 ;  /* 0x0000000900057c82 */ /* 0x000fe40008000000 */
[----:B------:R-:W-:Y:S03]  /*5320*/  @UP1 USHF.R.U32.HI UR4, URZ, UR23, UR5 ;  /* 0x00000017ff041299 */ /* 0x000fe60008011605 */
[----:B------:R-:W-:Y:S01]  /*5330*/  UMOV UR5, UR11 ;  /* 0x0000000b00057c82 */ /* 0x000fe20008000000 */
[----:B------:R-:W-:Y:S02]  /*5340*/  UIMAD UR4, UR39, UR4, URZ ;  /* 0x00000004270472a4 */ /* 0x000fe4000f8e02ff */
[----:B------:R-:W-:Y:S02]  /*5350*/  @UP1 USHF.R.U32.HI UR7, URZ, UR23, UR5 ;  /* 0x00000017ff071299 */ /* 0x000fe40008011605 */
[----:B------:R-:W-:Y:S02]  /*5360*/  USEL UR5, UR14, UR12, !UP0 ;  /* 0x0000000c0e057287 */ /* 0x000fe4000c000000 */
[----:B------:R-:W-:Y:S02]  /*5370*/  UIMAD.WIDE.U32 UR10, UR6, UR22, URZ ;  /* 0x00000016060a72a5 */ /* 0x000fe4000f8e00ff */
[----:B------:R-:W-:Y:S02]  /*5380*/  UIMAD UR8, UR39, UR7, URZ ;  /* 0x00000007270872a4 */ /* 0x000fe4000f8e02ff */
[----:B------:R-:W-:Y:S03]  /*5390*/  UISETP.GE.AND UP0, UPT, UR6, UR4, UPT ;  /* 0x000000040600728c */ /* 0x000fe6000bf06270 */
[----:B------:R-:W-:Y:S01]  /*53a0*/  UMOV UR4, UR11 ;  /* 0x0000000b00047c82 */ /* 0x000fe20008000000 */
[----:B------:R-:W-:Y:S02]  /*53b0*/  UISETP.GE.OR UP0, UPT, UR5, UR8, UP0 ;  /* 0x000000080500728c */ /* 0x000fe40008706670 */
[----:B------:R-:W-:Y:S02]  /*53c0*/  USHF.R.U32.HI UR4, URZ, UR23, UR4 ;  /* 0x00000017ff047299 */ /* 0x000fe40008011604 */
[----:B------:R-:W-:Y:S02]  /*53d0*/  UIMAD.WIDE.U32 UR8, UR5, UR22, URZ ;  /* 0x00000016050872a5 */ /* 0x000fe4000f8e00ff */
[----:B------:R-:W-:Y:S04]  /*53e0*/  USEL UR10, UR6, UR4, !UP1 ;  /* 0x00000004060a7287 */ /* 0x000fe8000c800000 */
[----:B------:R-:W-:Y:S01]  /*53f0*/  UIADD3 UR11, UPT, UPT, -UR10, URZ, URZ ;  /* 0x000000ff0a0b7290 */ /* 0x000fe2000fffe1ff */
[----:B------:R-:W-:Y:S02]  /*5400*/  @!UP0 UMOV UR4, UR9 ;  /* 0x0000000900048c82 */ /* 0x000fe40008000000 */
[----:B------:R-:W-:Y:S02]  /*5410*/  @!UP0 USHF.R.U32.HI UR4, URZ, UR23, UR4 ;  /* 0x00000017ff048299 */ /* 0x000fe40008011604 */
[----:B------:R-:W-:Y:S02]  /*5420*/  UIMAD UR8, UR39, UR11, UR6 ;  /* 0x0000000b270872a4 */ /* 0x000fe4000f8e0206 */
[----:B------:R-:W-:Y:S02]  /*5430*/  @!UP0 USEL UR4, UR5, UR4, !UP1 ;  /* 0x0000000405048287 */ /* 0x000fe4000c800000 */
[----:B------:R-:W-:Y:S02]  /*5440*/  UISETP.NE.AND UP1, UPT, UR26, URZ, UPT ;  /* 0x000000ff1a00728c */ /* 0x000fe4000bf25270 */
[----:B------:R-:W-:Y:S02]  /*5450*/  @!UP0 UIMAD UR7, UR7, UR8, UR4 ;  /* 0x00000008070782a4 */ /* 0x000fe4000f8e0204 */
[----:B------:R-:W-:Y:S02]  /*5460*/  @!UP0 UIADD3 UR9, UPT, UPT, UR10, -UR4, URZ ;  /* 0x800000040a098290 */ /* 0x000fe4000fffe0ff */
[----:B------:R-:W-:Y:S02]  /*5470*/  UIADD3 UR8, UPT, UPT, -UR6, URZ, URZ ;  /* 0x000000ff06087290 */ /* 0x000fe4000fffe1ff */
[----:B------:R-:W-:Y:S02]  /*5480*/  UIADD3 UR4, UPT, UPT, -UR5, URZ, URZ ;  /* 0x000000ff05047290 */ /* 0x000fe4000fffe1ff */
[----:B------:R-:W-:Y:S03]  /*5490*/  @!UP0 UIMAD UR6, UR9, UR39, UR5 ;  /* 0x00000027090682a4 */ /* 0x000fe6000f8e0205 */
[----:B------:R-:W-:Y:S01]  /*54a0*/  @!UP0 UMOV UR5, UR7 ;  /* 0x0000000700058c82 */ /* 0x000fe20008000000 */
[----:B------:R-:W-:Y:S02]  /*54b0*/  UIMAD UR7, UR15, UR4, UR14 ;  /* 0x000000040f0772a4 */ /* 0x000fe4000f8e020e */
[----:B------:R-:W-:Y:S02]  /*54c0*/  UIMAD UR4, UR66, UR8, UR13 ;  /* 0x00000008420472a4 */ /* 0x000fe4000f8e020d */
[----:B------:R-:W-:Y:S02]  /*54d0*/  UIMAD UR14, UR5, UR15, UR7 ;  /* 0x0000000f050e72a4 */ /* 0x000fe4000f8e0207 */
[----:B------:R-:W-:Y:S11]  /*54e0*/  UIMAD UR13, UR6, UR66, UR4 ;  /* 0x00000042060d72a4 */ /* 0x000ff6000f8e0204 */
[----:B------:R-:W-:Y:S01]  /*54f0*/  @!UPT UIADD3 URZ, UPT, UPT, URZ, URZ, URZ ;  /* 0x000000fffffff290 */ /* 0x000fe2000fffe0ff */
.L_x_75:
[----:B------:R-:W2:Y:S01]  /*5500*/  @!UP4 LDCU.128 UR8, c[0x0][0xf10] ;  /* 0x0001e200ff08c7ac */ /* 0x000ea20008000c00 */
[----:B------:R-:W-:Y:S04]  /*5510*/  ISETP.NE.U32.AND P0, PT, RZ, UR54, PT ;  /* 0x00000036ff007c0c */ /* 0x000fe8000bf05070 */
[----:B------:R-:W-:Y:S01]  /*5520*/  ISETP.NE.AND.EX P0, PT, RZ, UR55, PT, P0 ;  /* 0x00000037ff007c0c */ /* 0x000fe2000bf05300 */
[----:B------:R-:W4:Y:S01]  /*5530*/  @!UP4 LDCU UR5, c[0x0][0xf0c] ;  /* 0x0001e180ff05c7ac */ /* 0x000f220008000800 */
[----:B------:R-:W3:Y:S01]  /*5540*/  @!UP4 LDCU UR4, c[0x0][0xf20] ;  /* 0x0001e400ff04c7ac */ /* 0x000ee20008000800 */
[----:B------:R-:W-:Y:S02]  /*5550*/  USHF.L.U32 UR17, UR25, 0x8, URZ ;  /* 0x0000000819117899 */ /* 0x000fe400080006ff */
[----:B--2---:R-:W-:Y:S02]  /*5560*/  UIMAD.WIDE.U32 UR6, UR14, UR8, URZ ;  /* 0x000000080e0672a5 */ /* 0x004fe4000f8e00ff */
[----:B------:R-:W-:Y:S02]  /*5570*/  UIADD3 UR18, UPT, UPT, UR17, 0x60, URZ ;  /* 0x0000006011127890 */ /* 0x000fe4000fffe0ff */
[----:B------:R-:W-:Y:S02]  /*5580*/  @!UP4 USHF.R.U32.HI UR7, URZ, UR9, UR7 ;  /* 0x00000009ff07c299 */ /* 0x000fe40008011607 */
[----:B------:R-:W-:Y:S02]  /*5590*/  UIMAD.WIDE.U32 UR8, UR13, UR11, URZ ;  /* 0x0000000b0d0872a5 */ /* 0x000fe4000f8e00ff */
[----:B----4-:R-:W-:Y:S02]  /*55a0*/  @!UP4 UISETP.NE.AND UP0, UPT, UR5, 0x1, UPT ;  /* 0x000000010500c88c */ /* 0x010fe4000bf05270 */
[----:B------:R-:W-:Y:S02]  /*55b0*/  USHF.L.U32 UR59, UR20, 0x7, URZ ;  /* 0x00000007143b7899 */ /* 0x000fe400080006ff */
[----:B------:R-:W-:Y:S02]  /*55c0*/  @!UP4 USEL UR7, UR14, UR7, !UP0 ;  /* 0x000000070e07c287 */ /* 0x000fe4000c000000 */
[----:B------:R-:W-:Y:S01]  /*55d0*/  @!UP4 UISETP.NE.AND UP0, UPT, UR10, 0x1, UPT ;  /* 0x000000010a00c88c */ /* 0x000fe2000bf05270 */
[----:B------:R-:W-:Y:S01]  /*55e0*/  @!UP4 UMOV UR6, UR9 ;  /* 0x000000090006cc82 */ /* 0x000fe20008000000 */
[----:B------:R-:W-:Y:S01]  /*55f0*/  UMOV UR58, UR18 ;  /* 0x00000012003a7c82 */ /* 0x000fe20008000000 */
[----:B---3--:R-:W-:Y:S04]  /*5600*/  @!UP4 USHF.R.U32.HI UR6, URZ, UR4, UR6 ;  /* 0x00000004ff06c299 */ /* 0x008fe80008011606 */
[----:B------:R-:W-:Y:S04]  /*5610*/  @!UP4 USEL UR6, UR13, UR6, !UP0 ;  /* 0x000000060d06c287 */ /* 0x000fe8000c000000 */
[----:B------:R-:W-:Y:S02]  /*5620*/  @!UP4 UIADD3 UR4, UPT, UPT, -UR7, UR6, URZ ;  /* 0x000000060704c290 */ /* 0x000fe4000fffe1ff */
[----:B------:R-:W-:Y:S02]  /*5630*/  @!UP4 UIADD3 UR6, UPT, UPT, UR7, -UR6, URZ ;  /* 0x800000060706c290 */ /* 0x000fe4000fffe0ff */
[----:B------:R-:W-:Y:S02]  /*5640*/  @!UP4 UIMAD UR14, UR4, UR5, UR14 ;  /* 0x00000005040ec2a4 */ /* 0x000fe4000f8e020e */
[----:B------:R-:W-:Y:S01]  /*5650*/  @!UP4 UIMAD UR13, UR6, UR10, UR13 ;  /* 0x0000000a060dc2a4 */ /* 0x000fe2000f8e020d */
[----:B------:R-:W-:Y:S11]  /*5660*/  BRA.U UP1, `(.L_x_76) ;  /* 0x0000000101107547 */ /* 0x000ff6000b800000 */
[----:B-1----:R-:W-:Y:S04]  /*5670*/  MOV R0, UR68 ;  /* 0x0000004400007c02 */ /* 0x002fe80008000f00 */
[----:B------:R-:W-:Y:S04]  /*5680*/  SHF.L.U32 R5, R0, 0x1f, RZ ;  /* 0x0000001f00057819 */ /* 0x000fe800000006ff */
[----:B------:R-:W1:Y:S02]  /*5690*/  SYNCS.PHASECHK.TRANS64.TRYWAIT P1, [UR21+0x58], R5 ;  /* 0x00005805ff0075a7 */ /* 0x000e640008021115 */
[----:B-1----:R-:W-:Y:S05]  /*56a0*/  @!P1 BRA `(.L_x_77) ;  /* 0x000000e000109947 */ /* 0x002fea0003800000 */
.L_x_76:
[----:B------:R-:W-:Y:S05]  /*56b0*/  BRA.U !UP5, `(.L_x_78) ;  /* 0x000000010d387547 */ /* 0x000fea000b800000 */
[----:B------:R-:W-:Y:S01]  /*56c0*/  UPLOP3.LUT UP2, UPT, UPT, UPT, UP6, 0x80, 0x8 ;  /* 0x000000000008789c */ /* 0x000fe20003f4f060 */
[----:B-1----:R-:W-:Y:S01]  /*56d0*/  HFMA2 R0, -RZ, RZ, 0, 5.9604644775390625e-08 ;  /* 0x00000001ff007431 */ /* 0x002fe200000001ff */
[----:B------:R-:W1:Y:S01]  /*56e0*/  LDCU.64 UR8, c[0x0][0x358] ;  /* 0x00006b00ff0877ac */ /* 0x000e620008000a00 */
[----:B------:R-:W-:Y:S03]  /*56f0*/  IMAD.MOV.U32 R176, RZ, RZ, 0x1 ;  /* 0x00000001ffb07424 */ /* 0x000fe600078e00ff */
[----:B------:R-:W-:Y:S05]  /*5700*/  PLOP3.LUT P1, PT, PT, PT, UP2, 0x80, 0x8 ;  /* 0x000000000008781c */ /* 0x000fea0003f2f028 */
[----:B------:R-:W2:Y:S01]  /*5710*/  @UP2 LDCU.64 UR4, c[0x0][0xc88] ;  /* 0x00019100ff0427ac */ /* 0x000ea20008000a00 */
[----:B------:R-:W-:Y:S07]  /*5720*/  @UP2 UIMAD UR6, UR52, UR54, URZ ;  /* 0x00000036340622a4 */ /* 0x000fee000f8e02ff */
[----:B------:R-:W-:Y:S01]  /*5730*/  @!P1 PRMT R176, R0, 0x7610, R176 ;  /* 0x0000761000b09816 */ /* 0x000fe200000000b0 */
[----:B--2---:R-:W-:Y:S06]  /*5740*/  @UP2 UIMAD.WIDE UR4, UR6, 0x4, UR4 ;  /* 0x00000004060428a5 */ /* 0x004fec000f8e0204 */
[----:B------:R-:W-:Y:S01]  /*5750*/  IMAD.U32 R4, RZ, RZ, UR4 ;  /* 0x00000004ff047e24 */ /* 0x000fe2000f8e00ff */
[----:B------:R-:W-:Y:S04]  /*5760*/  MOV R5, UR5 ;  /* 0x0000000500057c02 */ /* 0x000fe80008000f00 */
[----:B------:R-:W2:Y:S01]  /*5770*/  @!UP2 LDCU UR4, c[0x0][0xc80] ;  /* 0x00019000ff04a7ac */ /* 0x000ea20008000800 */
[----:B-1---5:R3:W5:Y:S02]  /*5780*/  @P1 LDG.E R133, desc[UR8][R4.64] ;  /* 0x0000000804851981 */ /* 0x022764000c1e1900 */
[----:B--23--:R-:W-:Y:S07]  /*5790*/  @!P1 IMAD.U32 R133, RZ, RZ, UR4 ;  /* 0x00000004ff859e24 */ /* 0x00cfee000f8e00ff */
.L_x_78:
[----:B-----5:R-:W-:Y:S01]  /*57a0*/  @!P0 FSETP.EQ.AND P2, PT, R133, RZ, PT ;  /* 0x000000ff8500820b */ /* 0x020fe20003f42000 */
[----:B------:R-:W-:Y:S01]  /*57b0*/  @!UPT UIADD3 URZ, UPT, UPT, URZ, URZ, URZ ;  /* 0x000000fffffff290 */ /* 0x000fe2000fffe0ff */
[----:B------:R-:W-:Y:S11]  /*57c0*/  @!P0 BRA `(.L_x_79) ;  /* 0x0000000000148947 */ /* 0x000ff60003800000 */
[----:B------:R-:W-:Y:S02]  /*57d0*/  LOP3.LUT P0, RZ, R176, 0xff, RZ, 0xc0, !PT ;  /* 0x000000ffb0ff7812 */ /* 0x000fe4000780c0ff */
[----:B------:R-:W-:Y:S04]  /*57e0*/  PLOP3.LUT P2, PT, PT, PT, UP2, 0x80, 0x8 ;  /* 0x000000000008781c */ /* 0x000fe80003f4f028 */
[----:B------:R-:W-:Y:S07]  /*57f0*/  PLOP3.LUT P2, PT, P2, PT, PT, 0x8, 0x80 ;  /* 0x000000000080781c */ /* 0x000fee000174e170 */
[----:B------:R-:W-:Y:S11]  /*5800*/  @P0 FSETP.EQ.AND P2, PT, R133, RZ, PT ;  /* 0x000000ff8500020b */ /* 0x000ff60003f42000 */
[----:B------:R-:W-:Y:S02]  /*5810*/  @!UPT UIADD3 URZ, UPT, UPT, URZ, URZ, URZ ;  /* 0x000000fffffff290 */ /* 0x000fe4000fffe0ff */
.L_x_79:
[----:B-1----:R-:W-:Y:S01]  /*5820*/  IMAD.MOV.U32 R0, RZ, RZ, 0x1 ;  /* 0x00000001ff007424 */ /* 0x002fe200078e00ff */
[----:B------:R-:W-:Y:S01]  /*5830*/  ULOP3.LUT UP0, UR19, UR29, 0x1, URZ, 0xc0, !UPT ;  /* 0x000000011d137892 */ /* 0x000fe2000f80c0ff */
[----:B------:R-:W-:Y:S03]  /*5840*/  ELECT P1, URZ, PT ;  /* 0x0000000000ff782f */ /* 0x000fe60003820000 */
[----:B------:R-:W-:Y:S02]  /*5850*/  SHF.L.U32 R5, R0, 0x1f, RZ ;  /* 0x0000001f00057819 */ /* 0x000fe400000006ff */
[----:B------:R-:W-:Y:S02]  /*5860*/  PLOP3.LUT P1, PT, P2, P1, PT, 0xf2, 0x2f ;  /* 0x00000000002f781c */ /* 0x000fe40001723e72 */
[----:B------:R-:W1:Y:S03]  /*5870*/  SYNCS.PHASECHK.TRANS64.TRYWAIT P0, [UR21+0x30], R5 ;  /* 0x00003005ff0075a7 */ /* 0x000e660008001115 */
[----:B------:R-:W-:Y:S01]  /*5880*/  @UP0 UIADD3 UR58, UPT, UPT, UR17, URZ, URZ ;  /* 0x000000ff113a0290 */ /* 0x000fe2000fffe0ff */
[----:B-1----:R-:W-:Y:S11]  /*5890*/  @!P0 BRA `(.L_x_80) ;  /* 0x000000dc00ac8947 */ /* 0x002ff60003800000 */
.L_x_208:
[----:B------:R-:W-:Y:S01]  /*58a0*/  @!P1 IADD3 R2, P0, PT, R12, 0x980, RZ ;  /* 0x000009800c029810 */ /* 0x000fe20007f1e0ff */
[----:B------:R-:W-:Y:S01]  /*58b0*/  VOTEU.ALL UP0, P1 ;  /* 0x0000000000ff7886 */ /* 0x000fe20000800000 */
[----:B------:R-:W-:Y:S01]  /*58c0*/  UMOV UR6, 0x0 ;  /* 0x0000000000067882 */ /* 0x000fe20000000000 */
[----:B------:R-:W-:Y:S01]  /*58d0*/  UMOV UR7, 0x10000000 ;  /* 0x1000000000077882 */ /* 0x000fe20000000000 */
[----:B------:R-:W-:Y:S01]  /*58e0*/  @!P1 R2UR UR5, R2 ;  /* 0x00000000020592ca */ /* 0x000fe200000e0000 */
[----:B-1----:R-:W-:Y:S01]  /*58f0*/  @!P1 IMAD.X R0, RZ, RZ, R13, P0 ;  /* 0x000000ffff009224 */ /* 0x002fe200000e060d */
[----:B------:R-:W-:Y:S02]  /*5900*/  @!UP0 UIADD3 UR56, UPT, UPT, UR21, 0x200, URZ ;  /* 0x0000020015388890 */ /* 0x000fe4000fffe0ff */
[----:B------:R-:W-:Y:S02]  /*5910*/  @!UP0 UIADD3 UR10, UPT, UPT, UR58, 0x80, URZ ;  /* 0x000000803a0a8890 */ /* 0x000fe4000fffe0ff */
[----:B------:R-:W-:Y:S01]  /*5920*/  @!P1 R2UR UR4, R0 ;  /* 0x00000000000492ca */ /* 0x000fe200000e0000 */
[----:B------:R-:W-:Y:S01]  /*5930*/  @!UP0 UIADD3 UR8, UPT, UPT, UR21, 0x1200, URZ ;  /* 0x0000120015088890 */ /* 0x000fe2000fffe0ff */
[----:B------:R-:W-:Y:S01]  /*5940*/  @!P1 IMAD.MOV.U32 R0, RZ, RZ, 0x2000 ;  /* 0x00002000ff009424 */ /* 0x000fe200078e00ff */
[----:B------:R-:W-:Y:S01]  /*5950*/  VOTEU.ALL UP0, P1 ;  /* 0x0000000000ff7886 */ /* 0x000fe20000800000 */
[----:B------:R-:W-:Y:S01]  /*5960*/  UMOV UR60, UR52 ;  /* 0x00000034003c7c82 */ /* 0x000fe20008000000 */
[----:B------:R-:W-:Y:S01]  /*5970*/  UMOV UR9, UR57 ;  /* 0x0000003900097c82 */ /* 0x000fe20008000000 */
[----:B------:R-:W-:Y:S01]  /*5980*/  UMOV UR11, UR59 ;  /* 0x0000003b000b7c82 */ /* 0x000fe20008000000 */
[----:B------:R-:W-:Y:S01]  /*5990*/  IMAD.U32 R6, RZ, RZ, UR5 ;  /* 0x00000005ff067e24 */ /* 0x000fe2000f8e00ff */
[----:B------:R-:W-:Y:S05]  /*59a0*/  UMOV UR12, UR52 ;  /* 0x00000034000c7c82 */ /* 0x000fea0008000000 */
[----:B------:R-:W-:Y:S01]  /*59b0*/  IMAD.U32 R7, RZ, RZ, UR4 ;  /* 0x00000004ff077e24 */ /* 0x000fe2000f8e00ff */
[----:B------:R-:W-:Y:S04]  /*59c0*/  @!P1 R2UR UR4, R6 ;  /* 0x00000000060492ca */ /* 0x000fe800000e0000 */
[----:B------:R-:W-:Y:S11]  /*59d0*/  @!P1 R2UR UR5, R7 ;  /* 0x00000000070592ca */ /* 0x000ff600000e0000 */
[----:B------:R-:W-:Y:S02]  /*59e0*/  @!UPT UIADD3 URZ, UPT, UPT, URZ, URZ, URZ ;  /* 0x000000fffffff290 */ /* 0x000fe4000fffe0ff */
[----:B------:R1:W-:Y:S01]  /*59f0*/  @!UP0 UTMALDG.3D [UR56], [UR4], desc[UR6] ;  /* 0x00000638040085b4 */ /* 0x0003e20008011000 */
[----:B------:R-:W-:Y:S05]  /*5a00*/  VOTEU.ALL UP0, P1 ;  /* 0x0000000000ff7886 */ /* 0x000fea0000800000 */
[----:B------:R1:W-:Y:S01]  /*5a10*/  @!UP0 UTMALDG.3D [UR8], [UR4], desc[UR6] ;  /* 0x00000608040085b4 */ /* 0x0003e20008011000 */
[----:B------:R1:W-:Y:S01]  /*5a20*/  @!P1 SYNCS.ARRIVE.TRANS64.RED.A0TR RZ, [UR21+0x10], R0 ;  /* 0x00001000ffff99a7 */ /* 0x0003e20008300415 */
[----:B------:R-:W-:Y:S01]  /*5a30*/  SYNCS.ARRIVE.TRANS64.RED.A1T0 RZ, [UR46], RZ ;  /* 0x000000ffffff79a7 */ /* 0x000fe2000810042e */
[----:B------:R-:W2:Y:S02]  /*5a40*/  SYNCS.PHASECHK.TRANS64.TRYWAIT P0, [UR21+0x38], R5 ;  /* 0x00003805ff0075a7 */ /* 0x000ea40008001115 */
[----:B-12---:R-:W-:Y:S05]  /*5a50*/  @!P0 BRA `(.L_x_81) ;  /* 0x000000dc00548947 */ /* 0x006fea0003800000 */
.L_x_210:
        /* <DEDUP_REMOVED lines=11> */
[----:B------:R-:W-:Y:S01]  /*5b10*/  @!UP0 UIADD3 UR8, UPT, UPT, UR21, 0x3200, URZ ;  /* 0x0000320015088890 */ /* 0x000fe2000fffe0ff */
[----:B------:R-:W-:Y:S01]  /*5b20*/  VOTEU.ALL UP0, P1 ;  /* 0x0000000000ff7886 */ /* 0x000fe20000800000 */
[----:B------:R-:W-:Y:S02]  /*5b30*/  UMOV UR50, UR58 ;  /* 0x0000003a00327c82 */ /* 0x000fe40008000000 */
[----:B------:R-:W-:Y:S01]  /*5b40*/  IMAD.U32 R6, RZ, RZ, UR5 ;  /* 0x00000005ff067e24 */ /* 0x000fe2000f8e00ff */
[----:B------:R-:W-:Y:S01]  /*5b50*/  UMOV UR9, UR49 ;  /* 0x0000003100097c82 */ /* 0x000fe20008000000 */
[----:B------:R-:W-:Y:S01]  /*5b60*/  UMOV UR12, UR52 ;  /* 0x00000034000c7c82 */ /* 0x000fe20008000000 */
[----:B------:R-:W-:Y:S01]  /*5b70*/  UMOV UR11, UR51 ;  /* 0x00000033000b7c82 */ /* 0x000fe20008000000 */
[----:B------:R-:W-:Y:S02]  /*5b80*/  USHF.L.U32 UR16, UR19, 0x5, URZ ;  /* 0x0000000513107899 */ /* 0x000fe400080006ff */
[----:B------:R-:W-:Y:S01]  /*5b90*/  IMAD.U32 R7, RZ, RZ, UR4 ;  /* 0x00000004ff077e24 */ /* 0x000fe2000f8e00ff */
[----:B------:R-:W-:Y:S04]  /*5ba0*/  @!P1 R2UR UR4, R6 ;  /* 0x00000000060492ca */ /* 0x000fe800000e0000 */
[----:B------:R-:W-:Y:S11]  /*5bb0*/  @!P1 R2UR UR5, R7 ;  /* 0x00000000070592ca */ /* 0x000ff600000e0000 */
[----:B------:R-:W-:Y:S02]  /*5bc0*/  @!UPT UIADD3 URZ, UPT, UPT, URZ, URZ, URZ ;  /* 0x000000fffffff290 */ /* 0x000fe4000fffe0ff */
[----:B------:R-:W-:Y:S01]  /*5bd0*/  @!UP0 UTMALDG.3D [UR48], [UR4], desc[UR6] ;  /* 0x00000630040085b4 */ /* 0x000fe20008011000 */
[----:B------:R-:W-:Y:S05]  /*5be0*/  VOTEU.ALL UP0, P1 ;  /* 0x0000000000ff7886 */ /* 0x000fea0000800000 */
[----:B------:R1:W-:Y:S01]  /*5bf0*/  @!UP0 UTMALDG.3D [UR8], [UR4], desc[UR6] ;  /* 0x00000608040085b4 */ /* 0x0003e20008011000 */
[----:B------:R2:W-:Y:S01]  /*5c00*/  @!P1 SYNCS.ARRIVE.TRANS64.RED.A0TR RZ, [UR21+0x18], R0 ;  /* 0x00001800ffff99a7 */ /* 0x0005e20008300415 */
[----:B------:R-:W-:Y:S01]  /*5c10*/  SYNCS.ARRIVE.TRANS64.RED.A1T0 RZ, [UR45], RZ ;  /* 0x000000ffffff79a7 */ /* 0x000fe2000810042d */
[----:B------:R-:W3:Y:S01]  /*5c20*/  SYNCS.PHASECHK.TRANS64.TRYWAIT P0, [UR21+0x40], R5 ;  /* 0x00004005ff0075a7 */ /* 0x000ee20008001115 */
[----:B-1----:R-:W-:Y:S01]  /*5c30*/  UIADD3 UR4, UPT, UPT, UR17, -UR16, URZ ;  /* 0x8000001011047290 */ /* 0x002fe2000fffe0ff */
[----:B--23--:R-:W-:Y:S11]  /*5c40*/  @!P0 BRA `(.L_x_82) ;  /* 0x000000d800f08947 */ /* 0x00cff60003800000 */
.L_x_212:
[----:B------:R-:W-:Y:S01]  /*5c50*/  @!P1 IADD3 R2, P0, PT, R12, 0x980, RZ ;  /* 0x000009800c029810 */ /* 0x000fe20007f1e0ff */
[----:B------:R-:W-:Y:S01]  /*5c60*/  VOTEU.ALL UP0, P1 ;  /* 0x0000000000ff7886 */ /* 0x000fe20000800000 */
[----:B------:R-:W-:Y:S02]  /*5c70*/  UIADD3 UR42, UPT, UPT, UR4, 0x40, URZ ;  /* 0x00000040042a7890 */ /* 0x000fe4000fffe0ff */
        /* <DEDUP_REMOVED lines=8> */
[----:B------:R-:W-:Y:S01]  /*5d00*/  UMOV UR24, 0x0 ;  /* 0x0000000000187882 */ /* 0x000fe20000000000 */
[----:B------:R-:W-:Y:S01]  /*5d10*/  UMOV UR25, 0x10000000 ;  /* 0x1000000000197882 */ /* 0x000fe20000000000 */
[----:B------:R-:W-:Y:S01]  /*5d20*/  UMOV UR43, UR59 ;  /* 0x0000003b002b7c82 */ /* 0x000fe20008000000 */
[----:B------:R-:W-:Y:S01]  /*5d30*/  IMAD.U32 R6, RZ, RZ, UR6 ;  /* 0x00000006ff067e24 */ /* 0x000fe2000f8e00ff */
[----:B------:R-:W-:Y:S01]  /*5d40*/  UMOV UR44, UR52 ;  /* 0x00000034002c7c82 */ /* 0x000fe20008000000 */
[----:B------:R-:W-:Y:S01]  /*5d50*/  UMOV UR9, UR41 ;  /* 0x0000002900097c82 */ /* 0x000fe20008000000 */
[----:B------:R-:W-:Y:S01]  /*5d60*/  UMOV UR11, UR59 ;  /* 0x0000003b000b7c82 */ /* 0x000fe20008000000 */
[----:B------:R-:W-:Y:S01]  /*5d70*/  UMOV UR12, UR52 ;  /* 0x00000034000c7c82 */ /* 0x000fe20008000000 */
[----:B------:R-:W-:Y:S01]  /*5d80*/  @!P1 R2UR UR6, R6 ;  /* 0x00000000060692ca */ /* 0x000fe200000e0000 */
[----:B------:R-:W-:Y:S05]  /*5d90*/  IMAD.U32 R7, RZ, RZ, UR5 ;  /* 0x00000005ff077e24 */ /* 0x000fea000f8e00ff */
        /* <DEDUP_REMOVED lines=9> */
.L_x_214:
[----:B------:R-:W-:Y:S01]  /*5e30*/  @!P1 IADD3 R2, P0, PT, R12, 0x980, RZ ;  /* 0x000009800c029810 */ /* 0x000fe20007f1e0ff */
[----:B------:R-:W-:Y:S01]  /*5e40*/  VOTEU.ALL UP0, P1 ;  /* 0x0000000000ff7886 */ /* 0x000fe20000800000 */
[----:B------:R-:W-:Y:S01]  /*5e50*/  UMOV UR6, 0x0 ;  /* 0x0000000000067882 */ /* 0x000fe20000000000 */
[----:B------:R-:W-:Y:S01]  /*5e60*/  UMOV UR7, 0x10000000 ;  /* 0x1000000000077882 */ /* 0x000fe20000000000 */
[----:B------:R-:W-:Y:S01]  /*5e70*/  @!P1 R2UR UR5, R2 ;  /* 0x00000000020592ca */ /* 0x000fe200000e0000 */
[----:B-1----:R-:W-:Y:S01]  /*5e80*/  @!P1 IMAD.X R0, RZ, RZ, R13, P0 ;  /* 0x000000ffff009224 */ /* 0x002fe200000e060d */
[----:B------:R-:W-:Y:S01]  /*5e90*/  @!UP0 UIADD3 UR10, UPT, UPT, UR4, 0xc0, URZ ;  /* 0x000000c0040a8890 */ /* 0x000fe2000fffe0ff */
[----:B------:R-:W-:Y:S01]  /*5ea0*/  SHF.L.U32 R4, RZ, 0x1f, RZ ;  /* 0x0000001fff047819 */ /* 0x000fe200000006ff */
        /* <DEDUP_REMOVED lines=11> */
[----:B------:R-:W-:Y:S02]  /*5f60*/  UMOV UR11, UR35 ;  /* 0x00000023000b7c82 */ /* 0x000fe40008000000 */
        /* <DEDUP_REMOVED lines=10> */
[----:B-1----:R-:W-:Y:S01]  /*6010*/  UIADD3 UR4, UPT, UPT, UR17, UR16, URZ ;  /* 0x0000001011047290 */ /* 0x002fe2000fffe0ff */
[----:B--23--:R-:W-:Y:S11]  /*6020*/  @!P0 BRA `(.L_x_84) ;  /* 0x000000d800288947 */ /* 0x00cff60003800000 */
.L_x_216:
[----:B------:R-:W-:Y:S01]  /*6030*/  @!P1 IADD3 R2, P0, PT, R12, 0x980, RZ ;  /* 0x000009800c029810 */ /* 0x000fe20007f1e0ff */
[----:B------:R-:W-:Y:S01]  /*6040*/  VOTEU.ALL UP0, P1 ;  /* 0x0000000000ff7886 */ /* 0x000fe20000800000 */
[----:B------:R-:W-:Y:S02]  /*6050*/  UIADD3 UR26, UPT, UPT, UR4, 0x20, URZ ;  /* 0x00000020041a7890 */ /* 0x000fe4000fffe0ff */
[----:B------:R-:W-:Y:S01]  /*6060*/  @!P1 R2UR UR6, R2 ;  /* 0x00000000020692ca */ /* 0x000fe200000e0000 */
[----:B------:R-:W-:Y:S01]  /*6070*/  @!P1 IMAD.X R0, RZ, RZ, R13, P0 ;  /* 0x000000ffff009224 */ /* 0x000fe200000e060d */
        /* <DEDUP_REMOVED lines=15> */
[----:B-1----:R-:W-:Y:S01]  /*6170*/  IMAD.U32 R7, RZ, RZ, UR5 ;  /* 0x00000005ff077e24 */ /* 0x002fe2000f8e00ff */
[----:B------:R-:W-:Y:S04]  /*6180*/  UMOV UR12, UR52 ;  /* 0x00000034000c7c82 */ /* 0x000fe80008000000 */
        /* <DEDUP_REMOVED lines=9> */
.L_x_218:
[----:B------:R-:W-:Y:S01]  /*6220*/  @!P1 IADD3 R2, P0, PT, R12, 0x980, RZ ;  /* 0x000009800c029810 */ /* 0x000fe20007f1e0ff */
[----:B------:R-:W-:Y:S01]  /*6230*/  VOTEU.ALL UP0, P1 ;  /* 0x0000000000ff7886 */ /* 0x000fe20000800000 */
[----:B------:R-:W-:Y:S01]  /*6240*/  UMOV UR6, 0x0 ;  /* 0x0000000000067882 */ /* 0x000fe20000000000 */
[----:B------:R-:W-:Y:S01]  /*6250*/  UMOV UR7, 0x10000000 ;  /* 0x1000000000077882 */ /* 0x000fe20000000000 */
[----:B------:R-:W-:Y:S01]  /*6260*/  @!P1 R2UR UR5, R2 ;  /* 0x00000000020592ca */ /* 0x000fe200000e0000 */
[----:B------:R-:W-:Y:S01]  /*6270*/  @!P1 IMAD.X R0, RZ, RZ, R13, P0 ;  /* 0x000000ffff009224 */ /* 0x000fe200000e060d */
[----:B------:R-:W-:Y:S02]  /*6280*/  @!UP0 UIADD3 UR10, UPT, UPT, UR4, 0xa0, URZ ;  /* 0x000000a0040a8890 */ /* 0x000fe4000fffe0ff */
[----:B------:R-:W-:Y:S02]  /*6290*/  @!UP0 UIADD3 UR27, UPT, UPT, UR59, 0x40, URZ ;  /* 0x000000403b1b8890 */ /* 0x000fe4000fffe0ff */
[----:B------:R-:W-:Y:S01]  /*62a0*/  @!P1 R2UR UR4, R0 ;  /* 0x00000000000492ca */ /* 0x000fe200000e0000 */
[----:B------:R-:W-:Y:S01]  /*62b0*/  @!UP0 UIADD3 UR24, UPT, UPT, UR21, 0x2200, URZ ;  /* 0x0000220015188890 */ /* 0x000fe2000fffe0ff */
[----:B------:R-:W-:Y:S01]  /*62c0*/  @!P1 IMAD.MOV.U32 R0, RZ, RZ, 0x2000 ;  /* 0x00002000ff009424 */ /* 0x000fe200078e00ff */
[----:B------:R-:W-:Y:S02]  /*62d0*/  @!UP0 UIADD3 UR8, UPT, UPT, UR21, 0x3200, URZ ;  /* 0x0000320015088890 */ /* 0x000fe4000fffe0ff */
[----:B------:R-:W-:Y:S02]  /*62e0*/  UISETP.NE.AND UP0, UPT, UR19, URZ, UPT ;  /* 0x000000ff1300728c */ /* 0x000fe4000bf05270 */
[----:B------:R-:W-:Y:S01]  /*62f0*/  IMAD.U32 R6, RZ, RZ, UR5 ;  /* 0x00000005ff067e24 */ /* 0x000fe2000f8e00ff */
[----:B------:R-:W-:Y:S01]  /*6300*/  UMOV UR25, UR49 ;  /* 0x0000003100197c82 */ /* 0x000fe20008000000 */
[----:B------:R-:W-:Y:S01]  /*6310*/  UMOV UR28, UR52 ;  /* 0x00000034001c7c82 */ /* 0x000fe20008000000 */
[----:B------:R-:W-:Y:S01]  /*6320*/  UMOV UR9, UR49 ;  /* 0x0000003100097c82 */ /* 0x000fe20008000000 */
[----:B------:R-:W-:Y:S01]  /*6330*/  UMOV UR12, UR52 ;  /* 0x00000034000c7c82 */ /* 0x000fe20008000000 */
[----:B------:R-:W-:Y:S01]  /*6340*/  UMOV UR11, UR27 ;  /* 0x0000001b000b7c82 */ /* 0x000fe20008000000 */
[----:B-1----:R-:W-:Y:S01]  /*6350*/  IMAD.U32 R7, RZ, RZ, UR4 ;  /* 0x00000004ff077e24 */ /* 0x002fe2000f8e00ff */
[----:B------:R-:W-:Y:S02]  /*6360*/  @!P1 R2UR UR4, R6 ;  /* 0x00000000060492ca */ /* 0x000fe400000e0000 */
[----:B------:R-:W-:Y:S02]  /*6370*/  @!UP0 UIADD3 UR18, UPT, UPT, UR17, URZ, URZ ;  /* 0x000000ff11128290 */ /* 0x000fe4000fffe0ff */
[----:B------:R-:W-:Y:S01]  /*6380*/  @!P1 R2UR UR5, R7 ;  /* 0x00000000070592ca */ /* 0x000fe200000e0000 */
[----:B------:R-:W-:Y:S11]  /*6390*/  VOTEU.ALL UP0, P1 ;  /* 0x0000000000ff7886 */ /* 0x000ff60000800000 */
[----:B------:R-:W-:Y:S01]  /*63a0*/  @!UPT UIADD3 URZ, UPT, UPT, URZ, URZ, URZ ;  /* 0x000000fffffff290 */ /* 0x000fe2000fffe0ff */
[----:B------:R1:W-:Y:S01]  /*63b0*/  @!UP0 UTMALDG.3D [UR24], [UR4], desc[UR6] ;  /* 0x00000618040085b4 */ /* 0x0003e20008011000 */
[----:B------:R-:W-:Y:S05]  /*63c0*/  VOTEU.ALL UP0, P1 ;  /* 0x0000000000ff7886 */ /* 0x000fea0000800000 */
[----:B------:R1:W-:Y:S01]  /*63d0*/  @!UP0 UTMALDG.3D [UR8], [UR4], desc[UR6] ;  /* 0x00000608040085b4 */ /* 0x0003e20008011000 */
[----:B------:R1:W-:Y:S01]  /*63e0*/  @!P1 SYNCS.ARRIVE.TRANS64.RED.A0TR RZ, [UR21+0x18], R0 ;  /* 0x00001800ffff99a7 */ /* 0x0003e20008300415 */
[----:B------:R-:W-:Y:S01]  /*63f0*/  SYNCS.ARRIVE.TRANS64.RED.A1T0 RZ, [UR45], RZ ;  /* 0x000000ffffff79a7 */ /* 0x000fe2000810042d */
[----:B------:R-:W2:Y:S02]  /*6400*/  SYNCS.PHASECHK.TRANS64.TRYWAIT P0, [UR21+0x40], R4 ;  /* 0x00004004ff0075a7 */ /* 0x000ea40008001115 */
[----:B-12---:R-:W-:Y:S05]  /*6410*/  @!P0 BRA `(.L_x_86) ;  /* 0x000000d4005c8947 */ /* 0x006fea0003800000 */
.L_x_220:
[----:B------:R-:W-:Y:S01]  /*6420*/  @!P1 IADD3 R2, P0, PT, R12, 0x980, RZ ;  /* 0x000009800c029810 */ /* 0x000fe20007f1e0ff */
[----:B------:R-:W-:Y:S01]  /*6430*/  VOTEU.ALL UP0, P1 ;  /* 0x0000000000ff7886 */ /* 0x000fe20000800000 */
[----:B------:R-:W-:Y:S01]  /*6440*/  UMOV UR6, 0x0 ;  /* 0x0000000000067882 */ /* 0x000fe20000000000 */
[----:B------:R-:W-:Y:S01]  /*6450*/  UMOV UR7, 0x10000000 ;  /* 0x1000000000077882 */ /* 0x000fe20000000000 */
[----:B------:R-:W-:Y:S01]  /*6460*/  @!P1 R2UR UR5, R2 ;  /* 0x00000000020592ca */ /* 0x000fe200000e0000 */
[----:B------:R-:W-:Y:S01]  /*6470*/  @!P1 IMAD.X R0, RZ, RZ, R13, P0 ;  /* 0x000000ffff009224 */ /* 0x000fe200000e060d */
[----:B------:R-:W-:Y:S01]  /*6480*/  @!UP0 UIADD3 UR16, UPT, UPT, UR21, 0x4200, URZ ;  /* 0x0000420015108890 */ /* 0x000fe2000fffe0ff */
[----:B------:R-:W-:Y:S01]  /*6490*/  VIADD R10, R10, 0x1 ;  /* 0x000000010a0a7836 */ /* 0x000fe20000000000 */
        /* <DEDUP_REMOVED lines=9> */
[----:B------:R-:W-:Y:S01]  /*6530*/  UMOV UR9, UR41 ;  /* 0x0000002900097c82 */ /* 0x000fe20008000000 */
[----:B------:R-:W-:Y:S01]  /*6540*/  UMOV UR11, UR59 ;  /* 0x0000003b000b7c82 */ /* 0x000fe20008000000 */
[----:B------:R-:W-:Y:S03]  /*6550*/  UMOV UR12, UR52 ;  /* 0x00000034000c7c82 */ /* 0x000fe60008000000 */
[----:B-1----:R-:W-:Y:S01]  /*6560*/  IMAD.U32 R7, RZ, RZ, UR4 ;  /* 0x00000004ff077e24 */ /* 0x002fe2000f8e00ff */
        /* <DEDUP_REMOVED lines=10> */
.L_x_222:
[----:B------:R-:W-:Y:S01]  /*6610*/  UIADD3 UR29, UPT, UPT, UR29, 0x1, URZ ;  /* 0x000000011d1d7890 */ /* 0x000fe2000fffe0ff */
[----:B------:R-:W-:Y:S01]  /*6620*/  @!P1 IADD3 R2, P0, PT, R12, 0x980, RZ ;  /* 0x000009800c029810 */ /* 0x000fe20007f1e0ff */
[----:B------:R-:W-:Y:S01]  /*6630*/  UPLOP3.LUT UP1, UPT, UPT, UPT, UPT, 0x80, 0x8 ;  /* 0x000000000008789c */ /* 0x000fe20003f2f070 */
[----:B------:R-:W-:Y:S01]  /*6640*/  R2UR UR25, R178 ;  /* 0x00000000b21972ca */ /* 0x000fe200000e0000 */
[----:B------:R-:W-:Y:S01]  /*6650*/  VOTEU.ALL UP0, P1 ;  /* 0x0000000000ff7886 */ /* 0x000fe20000800000 */
[----:B------:R-:W-:Y:S01]  /*6660*/  @!P1 R2UR UR5, R2 ;  /* 0x00000000020592ca */ /* 0x000fe200000e0000 */
[----:B------:R-:W-:Y:S01]  /*6670*/  @!P1 IMAD.X R0, RZ, RZ, R13, P0 ;  /* 0x000000ffff009224 */ /* 0x000fe200000e060d */
[----:B------:R-:W-:Y:S01]  /*6680*/  UMOV UR6, 0x0 ;  /* 0x0000000000067882 */ /* 0x000fe20000000000 */
[----:B------:R-:W-:Y:S01]  /*6690*/  UMOV UR7, 0x10000000 ;  /* 0x1000000000077882 */ /* 0x000fe20000000000 */
[----:B------:R-:W-:Y:S01]  /*66a0*/  @!UP0 UIADD3 UR19, UPT, UPT, UR59, 0x40, URZ ;  /* 0x000000403b138890 */ /* 0x000fe2000fffe0ff */
[----:B------:R-:W-:Y:S01]  /*66b0*/  R2UR UR24, R179 ;  /* 0x00000000b31872ca */ /* 0x000fe200000e0000 */
[----:B------:R-:W-:Y:S01]  /*66c0*/  @!UP0 UIADD3 UR16, UPT, UPT, UR21, 0x6200, URZ ;  /* 0x0000620015108890 */ /* 0x000fe2000fffe0ff */
[----:B------:R-:W-:Y:S01]  /*66d0*/  @!P1 R2UR UR4, R0 ;  /* 0x00000000000492ca */ /* 0x000fe200000e0000 */
[----:B------:R-:W-:Y:S01]  /*66e0*/  @!UP0 UIADD3 UR10, UPT, UPT, UR18, 0x80, URZ ;  /* 0x00000080120a8890 */ /* 0x000fe2000fffe0ff */
[----:B------:R-:W-:Y:S01]  /*66f0*/  ISETP.NE.AND P0, PT, R10, 0x2, PT ;  /* 0x000000020a00780c */ /* 0x000fe20003f05270 */
[----:B------:R-:W-:Y:S01]  /*6700*/  @!UP0 UIADD3 UR8, UPT, UPT, UR21, 0x7200, URZ ;  /* 0x0000720015088890 */ /* 0x000fe2000fffe0ff */
[----:B------:R-:W-:Y:S02]  /*6710*/  VOTEU.ALL UP0, P1 ;  /* 0x0000000000ff7886 */ /* 0x000fe40000800000 */
[----:B------:R-:W-:Y:S01]  /*6720*/  IMAD.U32 R6, RZ, RZ, UR5 ;  /* 0x00000005ff067e24 */ /* 0x000fe2000f8e00ff */
[----:B------:R-:W-:Y:S01]  /*6730*/  UMOV UR17, UR33 ;  /* 0x0000002100117c82 */ /* 0x000fe20008000000 */
[----:B------:R-:W-:Y:S01]  /*6740*/  UMOV UR20, UR52 ;  /* 0x0000003400147c82 */ /* 0x000fe20008000000 */
[----:B------:R-:W-:Y:S01]  /*6750*/  UMOV UR9, UR33 ;  /* 0x0000002100097c82 */ /* 0x000fe20008000000 */
[----:B------:R-:W-:Y:S01]  /*6760*/  UMOV UR12, UR52 ;  /* 0x00000034000c7c82 */ /* 0x000fe20008000000 */
[----:B------:R-:W-:Y:S01]  /*6770*/  UMOV UR11, UR19 ;  /* 0x00000013000b7c82 */ /* 0x000fe20008000000 */
[----:B------:R-:W-:Y:S01]  /*6780*/  SEL R0, RZ, 0x1, P0 ;  /* 0x00000001ff007807 */ /* 0x000fe20000000000 */
[----:B-1----:R-:W-:Y:S01]  /*6790*/  IMAD.U32 R7, RZ, RZ, UR4 ;  /* 0x00000004ff077e24 */ /* 0x002fe2000f8e00ff */
[----:B------:R-:W-:Y:S01]  /*67a0*/  @!P1 R2UR UR4, R6 ;  /* 0x00000000060492ca */ /* 0x000fe200000e0000 */
[----:B------:R-:W-:Y:S01]  /*67b0*/  UIADD3 UR25, UPT, UPT, UR13, UR25, URZ ;  /* 0x000000190d197290 */ /* 0x000fe2000fffe0ff */
[----:B------:R-:W-:Y:S01]  /*67c0*/  LOP3.LUT R9, R9, R0, RZ, 0x3c, !PT ;  /* 0x0000000009097212 */ /* 0x000fe200078e3cff */
[----:B------:R-:W-:Y:S01]  /*67d0*/  UMOV UR52, UR47 ;  /* 0x0000002f00347c82 */ /* 0x000fe20008000000 */
[----:B------:R-:W-:Y:S02]  /*67e0*/  @!P1 R2UR UR5, R7 ;  /* 0x00000000070592ca */ /* 0x000fe400000e0000 */
[----:B------:R-:W-:Y:S11]  /*67f0*/  SEL R10, R10, RZ, P0 ;  /* 0x000000ff0a0a7207 */ /* 0x000ff60000000000 */
[----:B------:R1:W-:Y:S01]  /*6800*/  @!UP0 UTMALDG.3D [UR16], [UR4], desc[UR6] ;  /* 0x00000610040085b4 */ /* 0x0003e20008011000 */
[----:B------:R-:W-:Y:S05]  /*6810*/  VOTEU.ALL UP0, P1 ;  /* 0x0000000000ff7886 */ /* 0x000fea0000800000 */
[----:B------:R2:W-:Y:S01]  /*6820*/  @!UP0 UTMALDG.3D [UR8], [UR4], desc[UR6] ;  /* 0x00000608040085b4 */ /* 0x0005e20008011000 */
[----:B------:R2:W-:Y:S01]  /*6830*/  @!P1 SYNCS.ARRIVE.TRANS64.RED.A0TR RZ, [UR21+0x28], R3 ;  /* 0x00002803ffff99a7 */ /* 0x0005e20008300415 */
[----:B------:R-:W-:Y:S01]  /*6840*/  SYNCS.ARRIVE.TRANS64.RED.A1T0 RZ, [UR37], RZ ;  /* 0x000000ffffff79a7 */ /* 0x000fe20008100425 */
[----:B-1----:R-:W-:Y:S01]  /*6850*/  UIADD3 UR20, UPT, UPT, UR14, UR24, URZ ;  /* 0x000000180e147290 */ /* 0x002fe2000fffe0ff */
[----:B------:R-:W-:Y:S11]  /*6860*/  BRA.U UP3, `(.L_x_88) ;  /* 0xffffffe503e87547 */ /* 0x000ff6000b83ffff */
[----:B------:R-:W1:Y:S02]  /*6870*/  SYNCS.PHASECHK.TRANS64.TRYWAIT P0, [UR21+0x30], R5 ;  /* 0x00003005ff0075a7 */ /* 0x000e640008001115 */
[----:B-1----:R-:W-:Y:S05]  /*6880*/  @!P0 BRA `(.L_x_89) ;  /* 0x000000d000708947 */ /* 0x002fea0003800000 */
.L_x_224:
[----:B------:R-:W3:Y:S02]  /*6890*/  SYNCS.PHASECHK.TRANS64.TRYWAIT P0, [UR21+0x38], R5 ;  /* 0x00003805ff0075a7 */ /* 0x000ee40008001115 */
[----:B---3--:R-:W-:Y:S05]  /*68a0*/  @!P0 BRA `(.L_x_90) ;  /* 0x000000d000808947 */ /* 0x008fea0003800000 */
.L_x_226:
[----:B------:R-:W3:Y:S01]  /*68b0*/  SYNCS.PHASECHK.TRANS64.TRYWAIT P0, [UR21+0x40], R5 ;  /* 0x00004005ff0075a7 */ /* 0x000ee20008001115 */
[----:B-1----:R-:W-:Y:S01]  /*68c0*/  HFMA2 R0, -RZ, RZ, 0, 5.9604644775390625e-08 ;  /* 0x00000001ff007431 */ /* 0x002fe200000001ff */
[----:B---3--:R-:W-:Y:S06]  /*68d0*/  @!P0 BRA `(.L_x_91) ;  /* 0x000000d0008c8947 */ /* 0x008fec0003800000 */
.L_x_228:
[----:B-1----:R-:W-:Y:S02]  /*68e0*/  MOV R2, UR21 ;  /* 0x0000001500027c02 */ /* 0x002fe40008000f00 */
[----:B--2---:R-:W-:-:S07]  /*68f0*/  SHF.L.U32 R3, R0, 0x1f, RZ ;  /* 0x0000001f00037819 */ /* 0x004fce00000006ff */
.L_x_92:
[----:B-1----:R1:W2:Y:S02]  /*6900*/  SYNCS.PHASECHK.TRANS64.TRYWAIT P0, [R2+URZ+0x48], R3 ;  /* 0x00004803020075a7 */ /* 0x0022a400080011ff */
[----:B--2---:R-:W-:Y:S05]  /*6910*/  @!P0 NANOSLEEP.SYNCS 0x989680 ;  /* 0x009896800000895d */ /* 0x004fea0003900000 */
[----:B------:R-:W2:Y:S02]  /*6920*/  @!P0 SYNCS.PHASECHK.TRANS64 P0, [R2+URZ+0x48], R3 ;  /* 0x00004803020085a7 */ /* 0x000ea400080010ff */
[----:B--2---:R-:W-:Y:S05]  /*6930*/  @P0 EXIT ;  /* 0x000000000000094d */ /* 0x004fea0003800000 */
[----:B------:R-:W-:Y:S05]  /*6940*/  BRA `(.L_x_92) ;  /* 0xfffffffc00ec7947 */ /* 0x000fea000383ffff */
.L_x_73:
[----:B------:R-:W-:-:S06]  /*6950*/  UISETP.GE.AND UP0, UPT, UR18, 0x4, UPT ;  /* 0x000000041200788c */ /* 0x000fcc000bf06270 */
[----:B------:R-:W-:-:S13]  /*6960*/  PLOP3.LUT P0, PT, PT, PT, UP0, 0x80, 0x8 ;  /* 0x000000000008781c */ /* 0x000fda0003f0f008 */
[----:B-1----:R-:W-:Y:S05]  /*6970*/  @!P0 EXIT ;  /* 0x000000000000894d */ /* 0x002fea0003800000 */
[----:B------:R-:W1:Y:S08]  /*6980*/  S2UR UR4, SR_CgaCtaId ;  /* 0x00000000000479c3 */ /* 0x000e700000008800 */
[----:B------:R-:W-:Y:S01]  /*6990*/  BAR.SYNC.DEFER_BLOCKING 0x6, 0xa0 ;  /* 0x0182800000007b1d */ /* 0x000fe20000010000 */
[C---:B------:R-:W-:Y:S01]  /*69a0*/  IMAD.SHL.U32 R5, R184.reuse, 0x20, RZ ;  /* 0x00000020b8057824 */ /* 0x040fe200078e00ff */
[----:B------:R-:W-:Y:S01]  /*69b0*/  LOP3.LUT R185, R184, 0x2, RZ, 0xc0, !PT ;  /* 0x00000002b8b97812 */ /* 0x000fe200078ec0ff */
[----:B------:R-:W-:-:S02]  /*69c0*/  IMAD.SHL.U32 R188, R177, 0x400, RZ ;  /* 0x00000400b1bc7824 */ /* 0x000fc400078e00ff */
[----:B------:R-:W-:Y:S02]  /*69d0*/  HFMA2 R186, -RZ, RZ, 0, 0 ;  /* 0x00000000ffba7431 */ /* 0x000fe400000001ff */
[C---:B------:R-:W-:Y:S01]  /*69e0*/  IMAD.SHL.U32 R0, R184.reuse, 0x4, RZ ;  /* 0x00000004b8007824 */ /* 0x040fe200078e00ff */
[----:B------:R-:W-:Y:S01]  /*69f0*/  UMOV UR44, 0x400 ;  /* 0x00000400002c7882 */ /* 0x000fe20000000000 */
[----:B------:R-:W2:Y:S01]  /*6a00*/  LDC.64 R174, c[0x0][0xcb0] ;  /* 0x00032c00ffae7b82 */ /* 0x000ea20000000a00 */
[C---:B------:R-:W-:Y:S01]  /*6a10*/  LOP3.LUT R7, R5.reuse, 0x320, RZ, 0xc0, !PT ;  /* 0x0000032005077812 */ /* 0x040fe200078ec0ff */
[C---:B------:R-:W-:Y:S01]  /*6a20*/  IMAD.U32 R2, R184.reuse, 0x10000, RZ ;  /* 0x00010000b8027824 */ /* 0x040fe200078e00ff */
[----:B------:R-:W-:Y:S01]  /*6a30*/  LOP3.LUT R5, R5, 0xc0, RZ, 0xc0, !PT ;  /* 0x000000c005057812 */ /* 0x000fe200078ec0ff */
[----:B------:R-:W-:Y:S01]  /*6a40*/  IMAD.MOV.U32 R183, RZ, RZ, RZ ;  /* 0x000000ffffb77224 */ /* 0x000fe200078e00ff */
[----:B------:R-:W-:Y:S01]  /*6a50*/  LOP3.LUT R188, R7, 0x400, R188, 0xf8, !PT ;  /* 0x0000040007bc7812 */ /* 0x000fe200078ef8bc */
[----:B------:R-:W-:Y:S01]  /*6a60*/  IMAD.MOV R185, RZ, RZ, -R185 ;  /* 0x000000ffffb97224 */ /* 0x000fe200078e0ab9 */
[----:B------:R-:W-:Y:S01]  /*6a70*/  LOP3.LUT R5, R5, 0x18, R0, 0xf8, !PT ;  /* 0x0000001805057812 */ /* 0x000fe200078ef800 */
[----:B------:R-:W3:Y:S01]  /*6a80*/  LDC.64 R172, c[0x0][0xca8] ;  /* 0x00032a00ffac7b82 */ /* 0x000ee20000000a00 */
[----:B------:R-:W-:Y:S01]  /*6a90*/  LOP3.LUT R184, R184, 0x4, RZ, 0xc0, !PT ;  /* 0x00000004b8b87812 */ /* 0x000fe200078ec0ff */
[----:B------:R-:W4:Y:S01]  /*6aa0*/  LDCU UR63, c[0x0][0x370] ;  /* 0x00006e00ff3f77ac */ /* 0x000f220008000800 */
[----:B------:R-:W-:-:S02]  /*6ab0*/  LOP3.LUT R188, R188, R5, RZ, 0xfc, !PT ;  /* 0x00000005bcbc7212 */ /* 0x000fc400078efcff */
[----:B------:R-:W-:Y:S01]  /*6ac0*/  LOP3.LUT R2, R2, 0x200000, RZ, 0xc0, !PT ;  /* 0x0020000002027812 */ /* 0x000fe200078ec0ff */
[----:B------:R-:W2:Y:S01]  /*6ad0*/  LDCU.64 UR54, c[0x0][0x348] ;  /* 0x00006900ff3677ac */ /* 0x000ea20008000a00 */
[----:B------:R-:W-:Y:S01]  /*6ae0*/  IADD3 R187, PT, PT, -R184, 0x2, RZ ;  /* 0x00000002b8bb7810 */ /* 0x000fe20007ffe1ff */
[----:B------:R-:W-:Y:S01]  /*6af0*/  IMAD.MOV R184, RZ, RZ, -R184 ;  /* 0x000000ffffb87224 */ /* 0x000fe200078e0ab8 */
[----:B------:R-:W-:Y:S01]  /*6b00*/  LOP3.LUT R189, R177, 0x3, RZ, 0xc0, !PT ;  /* 0x00000003b1bd7812 */ /* 0x000fe200078ec0ff */
[----:B-1----:R-:W-:Y:S01]  /*6b10*/  ULEA UR44, UR4, UR44, 0x18 ;  /* 0x0000002c042c7291 */ /* 0x002fe2000f8ec0ff */
[----:B------:R-:W-:Y:S01]  /*6b20*/  SHF.L.U32 R187, R187, 0x4, RZ ;  /* 0x00000004bbbb7819 */ /* 0x000fe200000006ff */
[----:B------:R-:W1:Y:S01]  /*6b30*/  LDCU.64 UR4, c[0x0][0xc90] ;  /* 0x00019200ff0477ac */ /* 0x000e620008000a00 */
[----:B------:R-:W2:Y:S06]  /*6b40*/  LDCU UR42, c[0x0][0xf0c] ;  /* 0x0001e180ff2a77ac */ /* 0x000eac0008000800 */
[----:B------:R-:W4:Y:S01]  /*6b50*/  LDS R3, [UR44+0xe0] ;  /* 0x0000e02cff037984 */ /* 0x000f220008000800 */
[----:B------:R-:W2:Y:S01]  /*6b60*/  LDCU UR38, c[0x0][0xf30] ;  /* 0x0001e600ff2677ac */ /* 0x000ea20008000800 */
[----:B------:R-:W2:Y:S01]  /*6b70*/  LDCU.64 UR60, c[0x0][0xc88] ;  /* 0x00019100ff3c77ac */ /* 0x000ea20008000a00 */
[----:B------:R-:W2:Y:S01]  /*6b80*/  LDCU.64 UR40, c[0x0][0xf28] ;  /* 0x0001e500ff2877ac */ /* 0x000ea20008000a00 */
[----:B-1----:R-:W-:Y:S01]  /*6b90*/  IMAD.U32 R191, RZ, RZ, UR4 ;  /* 0x00000004ffbf7e24 */ /* 0x002fe2000f8e00ff */
[----:B------:R-:W-:Y:S01]  /*6ba0*/  UIADD3 UR4, UPT, UPT, UR44, 0x200, URZ ;  /* 0x000002002c047890 */ /* 0x000fe2000fffe0ff */
[----:B------:R-:W-:Y:S01]  /*6bb0*/  IMAD.U32 R190, RZ, RZ, UR5 ;  /* 0x00000005ffbe7e24 */ /* 0x000fe2000f8e00ff */
[----:B------:R-:W1:Y:S04]  /*6bc0*/  LDCU.128 UR56, c[0x0][0xf10] ;  /* 0x0001e200ff3877ac */ /* 0x000e680008000c00 */
[----:B------:R-:W-:Y:S01]  /*6bd0*/  IMAD.U32 R181, RZ, RZ, UR4 ;  /* 0x00000004ffb57e24 */ /* 0x000fe2000f8e00ff */
[----:B------:R-:W1:Y:S03]  /*6be0*/  LDCU UR62, c[0x0][0x374] ;  /* 0x00006e80ff3e77ac */ /* 0x000e660008000800 */
[----:B------:R-:W-:Y:S01]  /*6bf0*/  IMAD R188, R188, 0x2, R181 ;  /* 0x00000002bcbc7824 */ /* 0x000fe200078e02b5 */
[----:B------:R-:W-:Y:S01]  /*6c00*/  UMOV UR43, URZ ;  /* 0x000000ff002b7c82 */ /* 0x000fe20008000000 */
[----:B------:R-:W-:Y:S01]  /*6c10*/  UMOV UR53, URZ ;  /* 0x000000ff00357c82 */ /* 0x000fe20008000000 */
[----:B------:R-:W-:Y:S01]  /*6c20*/  UMOV UR46, URZ ;  /* 0x000000ff002e7c82 */ /* 0x000fe20008000000 */
[----:B-1234-:R-:W-:-:S07]  /*6c30*/  IADD3 R2, PT, PT, R3, R2, RZ ;  /* 0x0000000203027210 */ /* 0x01efce0007ffe0ff */
.L_x_184:
[C---:B------:R-:W-:Y:S02]  /*6c40*/  LEA R0, R183.reuse, UR44, 0x3 ;  /* 0x0000002cb7007c11 */ /* 0x040fe4000f8e18ff */
[----:B------:R-:W-:Y:S02]  /*6c50*/  SHF.L.U32 R3, R186, 0x1f, RZ ;  /* 0x0000001fba037819 */ /* 0x000fe400000006ff */
[----:B--2---:R-:W-:Y:S02]  /*6c60*/  LEA R5, R183, UR44, 0x4 ;  /* 0x0000002cb7057c11 */ /* 0x004fe4000f8e20ff */
[----:B------:R-:W1:Y:S02]  /*6c70*/  SYNCS.PHASECHK.TRANS64.TRYWAIT P0, [R0+URZ+0x60], R3 ;  /* 0x00006003000075a7 */ /* 0x000e6400080011ff */
[----:B-1-3--:R-:W-:Y:S05]  /*6c80*/  @!P0 BRA `(.L_x_93) ;  /* 0x000000cc00b88947 */ /* 0x00afea0003800000 */
.L_x_229:
[----:B------:R-:W-:Y:S01]  /*6c90*/  R2UR UR7, R192 ;  /* 0x00000000c00772ca */ /* 0x000fe200000e0000 */
[----:B------:R-:W2:Y:S01]  /*6ca0*/  LDS.128 R4, [R5+0xc0] ;  /* 0x0000c00005047984 */ /* 0x000ea20000000c00 */
[----:B-1----:R-:W-:Y:S01]  /*6cb0*/  VIADD R0, R0, 0x70 ;  /* 0x0000007000007836 */ /* 0x002fe20000000000 */
[----:B------:R-:W-:Y:S04]  /*6cc0*/  UISETP.GE.AND UP0, UPT, UR39, 0x1, UPT ;  /* 0x000000012700788c */ /* 0x000fe8000bf06270 */
[----:B------:R-:W-:Y:S01]  /*6cd0*/  PRMT R0, RZ, 0x654, R0 ;  /* 0x00000654ff007816 */ /* 0x000fe20000000000 */
[----:B------:R-:W-:Y:S01]  /*6ce0*/  @!PT LDS RZ, [RZ] ;  /* 0x00000000fffff984 */ /* 0x000fe20000000800 */
[----:B------:R-:W-:Y:S01]  /*6cf0*/  @!PT LDS RZ, [RZ] ;  /* 0x00000000fffff984 */ /* 0x000fe20000000800 */
[----:B------:R-:W-:Y:S01]  /*6d00*/  @!PT LDS RZ, [RZ] ;  /* 0x00000000fffff984 */ /* 0x000fe20000000800 */
[----:B------:R-:W-:Y:S01]  /*6d10*/  @!PT LDS RZ, [RZ] ;  /* 0x00000000fffff984 */ /* 0x000fe20000000800 */
[----:B------:R1:W-:Y:S06]  /*6d20*/  MEMBAR.ALL.CTA ;  /* 0x0000000000007992 */ /* 0x0003ec0000008000 */
[----:B-1----:R-:W1:Y:S02]  /*6d30*/  FENCE.VIEW.ASYNC.S ;  /* 0x00000000000073c6 */ /* 0x002e640000000000 */
[----:B-1----:R1:W-:Y:S01]  /*6d40*/  SYNCS.ARRIVE.TRANS64.RED.A1T0 RZ, [R0+URZ], RZ ;  /* 0x000000ff00ff79a7 */ /* 0x0023e200081004ff */
[----:B--2---:R-:W-:Y:S11]  /*6d50*/  LOP3.LUT P0, RZ, R6, 0x1, RZ, 0xc0, !PT ;  /* 0x0000000106ff7812 */ /* 0x004ff6000780c0ff */
[----:B------:R-:W-:Y:S02]  /*6d60*/  @!UPT UIADD3 URZ, UPT, UPT, URZ, URZ, URZ ;  /* 0x000000fffffff290 */ /* 0x000fe4000fffe0ff */
[----:B------:R-:W-:Y:S01]  /*6d70*/  VOTEU.ANY UP1, P0 ;  /* 0x0000000000ff7886 */ /* 0x000fe20000020100 */
[----:B------:R-:W-:Y:S01]  /*6d80*/  PLOP3.LUT P0, PT, PT, PT, UP1, 0x80, 0x8 ;  /* 0x000000000008781c */ /* 0x000fe20003f0f018 */
[----:B------:R-:W-:Y:S06]  /*6d90*/  UP2UR UR4, UPR, URZ, 0x2 ;  /* 0x00000002ff047883 */ /* 0x000fec0008000000 */
[----:B------:R-:W-:Y:S06]  /*6da0*/  IMAD.U32 R193, RZ, RZ, UR4 ;  /* 0x00000004ffc17e24 */ /* 0x000fec000f8e00ff */
[----:B------:R-:W-:Y:S02]  /*6db0*/  @P0 SHF.R.U32.HI R3, RZ, 0x10, R5 ;  /* 0x00000010ff030819 */ /* 0x000fe40000011605 */
[----:B------:R-:W-:Y:S02]  /*6dc0*/  @P0 MOV R8, R4 ;  /* 0x0000000400080202 */ /* 0x000fe40000000f00 */
[----:B------:R-:W-:Y:S02]  /*6dd0*/  @P0 R2UR UR4, R3 ;  /* 0x00000000030402ca */ /* 0x000fe400000e0000 */
[----:B------:R-:W-:Y:S02]  /*6de0*/  @P0 LOP3.LUT R4, R5, 0xffff, RZ, 0xc0, !PT ;  /* 0x0000ffff05040812 */ /* 0x000fe400078ec0ff */
[----:B------:R-:W-:Y:S02]  /*6df0*/  @P0 R2UR UR6, R8 ;  /* 0x00000000080602ca */ /* 0x000fe400000e0000 */
[----:B------:R-:W-:Y:S07]  /*6e00*/  @P0 R2UR UR5, R4 ;  /* 0x00000000040502ca */ /* 0x000fee00000e0000 */
[----:B------:R-:W-:Y:S02]  /*6e10*/  @UP1 UMOV UR7, UR4 ;  /* 0x0000000400071c82 */ /* 0x000fe40008000000 */
[----:B------:R-:W-:Y:S02]  /*6e20*/  IMAD.U32 R192, RZ, RZ, UR7 ;  /* 0x00000007ffc07e24 */ /* 0x000fe4000f8e00ff */
[----:B------:R-:W-:Y:S02]  /*6e30*/  @UP1 UMOV UR37, UR6 ;  /* 0x0000000600251c82 */ /* 0x000fe40008000000 */
[----:B------:R-:W-:Y:S01]  /*6e40*/  @UP1 UMOV UR36, UR5 ;  /* 0x0000000500241c82 */ /* 0x000fe20008000000 */
[----:B-1----:R-:W-:Y:S05]  /*6e50*/  BRA.U !UP0, `(.L_x_94) ;  /* 0x0000000108cc7547 */ /* 0x002fea000b800000 */
[----:B------:R-:W1:Y:S01]  /*6e60*/  LDCU UR12, c[0x0][0xf20] ;  /* 0x0001e400ff0c77ac */ /* 0x000e620008000800 */
[----:B------:R-:W-:Y:S02]  /*6e70*/  UIMAD.WIDE.U32 UR4, UR62, UR59, URZ ;  /* 0x0000003b3e0472a5 */ /* 0x000fe4000f8e00ff */
[----:B------:R-:W-:Y:S02]  /*6e80*/  UIMAD.WIDE.U32 UR6, UR63, UR56, URZ ;  /* 0x000000383f0672a5 */ /* 0x000fe4000f8e00ff */
[----:B------:R-:W-:Y:S02]  /*6e90*/  UISETP.NE.AND UP0, UPT, UR58, 0x1, UPT ;  /* 0x000000013a00788c */ /* 0x000fe4000bf05270 */
[----:B------:R-:W-:Y:S02]  /*6ea0*/  UIMAD.WIDE.U32 UR8, UR36, UR59, URZ ;  /* 0x0000003b240872a5 */ /* 0x000fe4000f8e00ff */
[----:B------:R-:W-:Y:S02]  /*6eb0*/  UISETP.NE.AND UP1, UPT, UR42, 0x1, UPT ;  /* 0x000000012a00788c */ /* 0x000fe4000bf25270 */
[----:B------:R-:W-:Y:S02]  /*6ec0*/  UIMAD.WIDE.U32 UR10, UR37, UR56, URZ ;  /* 0x00000038250a72a5 */ /* 0x000fe4000f8e00ff */
[----:B------:R-:W-:Y:S01]  /*6ed0*/  UISETP.NE.AND UP2, UPT, UR39, 0x1, UPT ;  /* 0x000000012700788c */ /* 0x000fe2000bf45270 */
[----:B------:R-:W-:Y:S02]  /*6ee0*/  UMOV UR4, UR5 ;  /* 0x0000000500047c82 */ /* 0x000fe40008000000 */
[----:B-1----:R-:W-:Y:S03]  /*6ef0*/  USHF.R.U32.HI UR5, URZ, UR12, UR4 ;  /* 0x0000000cff057299 */ /* 0x002fe60008011604 */
[----:B------:R-:W-:Y:S02]  /*6f00*/  UMOV UR4, UR7 ;  /* 0x0000000700047c82 */ /* 0x000fe40008000000 */
[----:B------:R-:W-:Y:S02]  /*6f10*/  USHF.R.U32.HI UR7, URZ, UR57, UR4 ;  /* 0x00000039ff077299 */ /* 0x000fe40008011604 */
[----:B------:R-:W-:Y:S02]  /*6f20*/  USEL UR4, UR62, UR5, !UP0 ;  /* 0x000000053e047287 */ /* 0x000fe4000c000000 */
[----:B------:R-:W-:Y:S01]  /*6f30*/  USEL UR7, UR63, UR7, !UP1 ;  /* 0x000000073f077287 */ /* 0x000fe2000c800000 */
[----:B------:R-:W-:Y:S01]  /*6f40*/  UMOV UR5, UR9 ;  /* 0x0000000900057c82 */ /* 0x000fe20008000000 */
[----:B------:R-:W-:Y:S02]  /*6f50*/  UIMAD.WIDE.U32 UR8, UR4, UR40, URZ ;  /* 0x00000028040872a5 */ /* 0x000fe4000f8e00ff */
[----:B------:R-:W-:Y:S03]  /*6f60*/  USHF.R.U32.HI UR6, URZ, UR12, UR5 ;  /* 0x0000000cff067299 */ /* 0x000fe60008011605 */
[----:B------:R-:W-:Y:S01]  /*6f70*/  UMOV UR5, UR11 ;  /* 0x0000000b00057c82 */ /* 0x000fe20008000000 */
[----:B------:R-:W-:Y:S02]  /*6f80*/  UIMAD.WIDE.U32 UR10, UR7, UR40, URZ ;  /* 0x00000028070a72a5 */ /* 0x000fe4000f8e00ff */
[----:B------:R-:W-:Y:S02]  /*6f90*/  USEL UR6, UR36, UR6, !UP0 ;  /* 0x0000000624067287 */ /* 0x000fe4000c000000 */
[----:B------:R-:W-:Y:S01]  /*6fa0*/  USHF.R.U32.HI UR5, URZ, UR57, UR5 ;  /* 0x00000039ff057299 */ /* 0x000fe20008011605 */
[----:B------:R-:W-:Y:S02]  /*6fb0*/  UMOV UR8, UR9 ;  /* 0x0000000900087c82 */ /* 0x000fe40008000000 */
[----:B------:R-:W-:Y:S01]  /*6fc0*/  UMOV UR10, UR11 ;  /* 0x0000000b000a7c82 */ /* 0x000fe20008000000 */
[----:B------:R-:W-:Y:S02]  /*6fd0*/  @UP2 USHF.R.U32.HI UR4, URZ, UR41, UR8 ;  /* 0x00000029ff042299 */ /* 0x000fe40008011608 */
[----:B------:R-:W-:Y:S02]  /*6fe0*/  @UP2 USHF.R.U32.HI UR7, URZ, UR41, UR10 ;  /* 0x00000029ff072299 */ /* 0x000fe4000801160a */
[----:B------:R-:W-:Y:S02]  /*6ff0*/  UIMAD UR4, UR39, UR4, URZ ;  /* 0x00000004270472a4 */ /* 0x000fe4000f8e02ff */
[----:B------:R-:W-:Y:S02]  /*7000*/  UIMAD.WIDE.U32 UR10, UR6, UR40, URZ ;  /* 0x00000028060a72a5 */ /* 0x000fe4000f8e00ff */
[----:B------:R-:W-:Y:S02]  /*7010*/  USEL UR5, UR37, UR5, !UP1 ;  /* 0x0000000525057287 */ /* 0x000fe4000c800000 */
[----:B------:R-:W-:Y:S02]  /*7020*/  UIMAD UR8, UR39, UR7, URZ ;  /* 0x00000007270872a4 */ /* 0x000fe4000f8e02ff */
[----:B------:R-:W-:Y:S03]  /*7030*/  UISETP.GE.AND UP0, UPT, UR6, UR4, UPT ;  /* 0x000000040600728c */ /* 0x000fe6000bf06270 */
[----:B------:R-:W-:Y:S01]  /*7040*/  UMOV UR4, UR11 ;  /* 0x0000000b00047c82 */ /* 0x000fe20008000000 */
[----:B------:R-:W-:Y:S02]  /*7050*/  UISETP.GE.OR UP0, UPT, UR5, UR8, UP0 ;  /* 0x000000080500728c */ /* 0x000fe40008706670 */
[----:B------:R-:W-:Y:S02]  /*7060*/  USHF.R.U32.HI UR4, URZ, UR41, UR4 ;  /* 0x00000029ff047299 */ /* 0x000fe40008011604 */
[----:B------:R-:W-:Y:S02]  /*7070*/  UIMAD.WIDE.U32 UR8, UR5, UR40, URZ ;  /* 0x00000028050872a5 */ /* 0x000fe4000f8e00ff */
[----:B------:R-:W-:Y:S02]  /*7080*/  USEL UR11, UR6, UR4, !UP2 ;  /* 0x00000004060b7287 */ /* 0x000fe4000d000000 */
[----:B------:R-:W-:Y:S02]  /*7090*/  UIADD3 UR8, UPT, UPT, -UR5, URZ, URZ ;  /* 0x000000ff05087290 */ /* 0x000fe4000fffe1ff */
[----:B------:R-:W-:Y:S01]  /*70a0*/  UIADD3 UR10, UPT, UPT, -UR11, URZ, URZ ;  /* 0x000000ff0b0a7290 */ /* 0x000fe2000fffe1ff */
[----:B------:R-:W-:Y:S01]  /*70b0*/  @!UP0 UMOV UR4, UR9 ;  /* 0x0000000900048c82 */ /* 0x000fe20008000000 */
[----:B------:R-:W-:Y:S02]  /*70c0*/  UIADD3 UR9, UPT, UPT, -UR6, URZ, URZ ;  /* 0x000000ff06097290 */ /* 0x000fe4000fffe1ff */
[----:B------:R-:W-:Y:S02]  /*70d0*/  @!UP0 USHF.R.U32.HI UR4, URZ, UR41, UR4 ;  /* 0x00000029ff048299 */ /* 0x000fe40008011604 */
[----:B------:R-:W-:Y:S02]  /*70e0*/  UIMAD UR10, UR39, UR10, UR6 ;  /* 0x0000000a270a72a4 */ /* 0x000fe4000f8e0206 */
[----:B------:R-:W-:Y:S04]  /*70f0*/  @!UP0 USEL UR4, UR5, UR4, !UP2 ;  /* 0x0000000405048287 */ /* 0x000fe8000d000000 */
[----:B------:R-:W-:Y:S02]  /*7100*/  @!UP0 UIMAD UR10, UR7, UR10, UR4 ;  /* 0x0000000a070a82a4 */ /* 0x000fe4000f8e0204 */
[----:B------:R-:W-:Y:S02]  /*7110*/  @!UP0 UIADD3 UR11, UPT, UPT, UR11, -UR4, URZ ;  /* 0x800000040b0b8290 */ /* 0x000fe4000fffe0ff */
[----:B------:R-:W-:Y:S02]  /*7120*/  UIMAD UR7, UR42, UR8, UR37 ;  /* 0x000000082a0772a4 */ /* 0x000fe4000f8e0225 */
[----:B------:R-:W-:Y:S02]  /*7130*/  @!UP0 UIMAD UR6, UR11, UR39, UR5 ;  /* 0x000000270b0682a4 */ /* 0x000fe4000f8e0205 */
[----:B------:R-:W-:Y:S01]  /*7140*/  UIMAD UR4, UR58, UR9, UR36 ;  /* 0x000000093a0472a4 */ /* 0x000fe2000f8e0224 */
[----:B------:R-:W-:Y:S02]  /*7150*/  @!UP0 UMOV UR5, UR10 ;  /* 0x0000000a00058c82 */ /* 0x000fe40008000000 */
[----:B------:R-:W-:Y:S02]  /*7160*/  UIMAD UR37, UR5, UR42, UR7 ;  /* 0x0000002a052572a4 */ /* 0x000fe4000f8e0207 */
[----:B------:R-:W-:Y:S11]  /*7170*/  UIMAD UR36, UR6, UR58, UR4 ;  /* 0x0000003a062472a4 */ /* 0x000ff6000f8e0204 */
[----:B------:R-:W-:Y:S01]  /*7180*/  @!UPT UIADD3 URZ, UPT, UPT, URZ, URZ, URZ ;  /* 0x000000fffffff290 */ /* 0x000fe2000fffe0ff */
.L_x_94:
[----:B------:R-:W-:Y:S01]  /*7190*/  UISETP.NE.AND UP0, UPT, UR38, 0x1, UPT ;  /* 0x000000012600788c */ /* 0x000fe2000bf05270 */
[----:B------:R-:W-:Y:S01]  /*71a0*/  LOP3.LUT P0, RZ, R181, 0x1b0, RZ, 0xc0, !PT ;  /* 0x000001b0b5ff7812 */ /* 0x000fe2000780c0ff */
[----:B------:R-:W-:Y:S01]  /*71b0*/  USHF.L.U32 UR50, UR20, 0x7, URZ ;  /* 0x0000000714327899 */ /* 0x000fe200080006ff */
[----:B------:R-:W-:Y:S01]  /*71c0*/  BSSY.RECONVERGENT B6, `(.L_x_95) ;  /* 0x0000034000067945 */ /* 0x000fe20003800200 */
[----:B------:R-:W-:Y:S01]  /*71d0*/  USHF.L.U32 UR47, UR25, 0x8, URZ ;  /* 0x00000008192f7899 */ /* 0x000fe200080006ff */
[----:B------:R-:W-:Y:S06]  /*71e0*/  IADD3 R183, PT, PT, R183, 0x1, RZ ;  /* 0x00000001b7b77810 */ /* 0x000fec0007ffe0ff */
[----:B------:R-:W1:Y:S01]  /*71f0*/  @!UP0 LDCU.128 UR12, c[0x0][0xf10] ;  /* 0x0001e200ff0c87ac */ /* 0x000e620008000c00 */
[----:B------:R-:W2:Y:S01]  /*7200*/  @!UP0 LDCU UR5, c[0x0][0xf0c] ;  /* 0x0001e180ff0587ac */ /* 0x000ea20008000800 */
[----:B------:R-:W3:Y:S01]  /*7210*/  @!UP0 LDCU UR10, c[0x0][0xf20] ;  /* 0x0001e400ff0a87ac */ /* 0x000ee20008000800 */
[----:B-1----:R-:W-:Y:S02]  /*7220*/  UIMAD.WIDE.U32 UR8, UR37, UR12, URZ ;  /* 0x0000000c250872a5 */ /* 0x002fe4000f8e00ff */
[----:B------:R-:W-:Y:S02]  /*7230*/  UIMAD.WIDE.U32 UR6, UR36, UR15, URZ ;  /* 0x0000000f240672a5 */ /* 0x000fe4000f8e00ff */
[----:B------:R-:W-:Y:S03]  /*7240*/  @!UP0 UISETP.NE.AND UP1, UPT, UR14, 0x1, UPT ;  /* 0x000000010e00888c */ /* 0x000fe6000bf25270 */
[----:B------:R-:W-:Y:S01]  /*7250*/  @!UP0 UMOV UR4, UR9 ;  /* 0x0000000900048c82 */ /* 0x000fe20008000000 */
[----:B--2---:R-:W-:Y:S02]  /*7260*/  @!UP0 UISETP.NE.AND UP2, UPT, UR5, 0x1, UPT ;  /* 0x000000010500888c */ /* 0x004fe4000bf45270 */
[----:B------:R-:W-:Y:S01]  /*7270*/  @!UP0 USHF.R.U32.HI UR4, URZ, UR13, UR4 ;  /* 0x0000000dff048299 */ /* 0x000fe20008011604 */
[----:B------:R-:W-:Y:S02]  /*7280*/  @!UP0 UMOV UR6, UR7 ;  /* 0x0000000700068c82 */ /* 0x000fe40008000000 */
[----:B---3--:R-:W-:Y:S02]  /*7290*/  @!UP0 USHF.R.U32.HI UR6, URZ, UR10, UR6 ;  /* 0x0000000aff068299 */ /* 0x008fe40008011606 */
[----:B------:R-:W-:Y:S02]  /*72a0*/  @!UP0 USEL UR7, UR37, UR4, !UP2 ;  /* 0x0000000425078287 */ /* 0x000fe4000d000000 */
[----:B------:R-:W-:Y:S04]  /*72b0*/  @!UP0 USEL UR6, UR36, UR6, !UP1 ;  /* 0x0000000624068287 */ /* 0x000fe8000c800000 */
[----:B------:R-:W-:Y:S02]  /*72c0*/  @!UP0 UIADD3 UR4, UPT, UPT, -UR7, UR6, URZ ;  /* 0x0000000607048290 */ /* 0x000fe4000fffe1ff */
[----:B------:R-:W-:Y:S02]  /*72d0*/  @!UP0 UIADD3 UR6, UPT, UPT, UR7, -UR6, URZ ;  /* 0x8000000607068290 */ /* 0x000fe4000fffe0ff */
[----:B------:R-:W-:Y:S02]  /*72e0*/  @!UP0 UIMAD UR37, UR4, UR5, UR37 ;  /* 0x00000005042582a4 */ /* 0x000fe4000f8e0225 */
[----:B------:R-:W-:Y:S01]  /*72f0*/  @!UP0 UIMAD UR36, UR6, UR14, UR36 ;  /* 0x0000000e062482a4 */ /* 0x000fe2000f8e0224 */
[----:B------:R-:W-:Y:S11]  /*7300*/  @!P0 BRA `(.L_x_96) ;  /* 0x00000000007c8947 */ /* 0x000ff60003800000 */
[----:B------:R-:W1:Y:S01]  /*7310*/  LDCU.64 UR8, c[0x4][0x80] ;  /* 0x01001000ff0877ac */ /* 0x000e620008000a00 */
[----:B------:R-:W-:Y:S01]  /*7320*/  MOV R16, 0x0 ;  /* 0x0000000000107802 */ /* 0x000fe20000000f00 */
[----:B------:R-:W-:Y:S02]  /*7330*/  HFMA2 R12, -RZ, RZ, 0, 5.9604644775390625e-08 ;  /* 0x00000001ff0c7431 */ /* 0x000fe400000001ff */
[----:B------:R-:W-:Y:S01]  /*7340*/  IMAD.MOV.U32 R8, RZ, RZ, 0x70 ;  /* 0x00000070ff087424 */ /* 0x000fe200078e00ff */
[----:B------:R2:W3:Y:S01]  /*7350*/  LDC.64 R14, c[0x4][R16] ;  /* 0x01000000100e7b82 */ /* 0x0004e20000000a00 */
[----:B------:R-:W4:Y:S01]  /*7360*/  LDCU.64 UR6, c[0x4][0x88] ;  /* 0x01001100ff0677ac */ /* 0x000f220008000a00 */
[----:B------:R-:W-:Y:S01]  /*7370*/  IMAD.MOV.U32 R13, RZ, RZ, RZ ;  /* 0x000000ffff0d7224 */ /* 0x000fe200078e00ff */
[----:B------:R-:W2:Y:S01]  /*7380*/  LDCU.64 UR4, c[0x4][0x8] ;  /* 0x01000100ff0477ac */ /* 0x000ea20008000a00 */
[----:B-1----:R-:W-:Y:S01]  /*7390*/  MOV R5, UR9 ;  /* 0x0000000900057c02 */ /* 0x002fe20008000f00 */
[----:B------:R-:W-:Y:S01]  /*73a0*/  IMAD.U32 R4, RZ, RZ, UR8 ;  /* 0x00000008ff047e24 */ /* 0x000fe2000f8e00ff */
[----:B----4-:R-:W-:Y:S01]  /*73b0*/  MOV R7, UR7 ;  /* 0x0000000700077c02 */ /* 0x010fe20008000f00 */
[----:B------:R-:W-:Y:S01]  /*73c0*/  IMAD.U32 R6, RZ, RZ, UR6 ;  /* 0x00000006ff067e24 */ /* 0x000fe2000f8e00ff */
[----:B--2---:R-:W-:Y:S01]  /*73d0*/  MOV R11, UR5 ;  /* 0x00000005000b7c02 */ /* 0x004fe20008000f00 */
[----:B------:R-:W-:Y:S02]  /*73e0*/  IMAD.U32 R10, RZ, RZ, UR4 ;  /* 0x00000004ff0a7e24 */ /* 0x000fe4000f8e00ff */
[----:B------:R-:W-:Y:S07]  /*73f0*/  LEPC R20, `(.L_x_97) ;  /* 0x000000001014794e */ /* 0x000fee0000000000 */
[----:B---3-5:R-:W-:Y:S05]  /*7400*/  CALL.ABS.NOINC R14 ;  /* 0x000000000e007343 */ /* 0x028fea0003c00000 */
.L_x_97:
[----:B------:R-:W1:Y:S01]  /*7410*/  LDCU.64 UR8, c[0x4][0x80] ;  /* 0x01001000ff0877ac */ /* 0x000e620008000a00 */
[----:B------:R-:W2:Y:S01]  /*7420*/  LDC.64 R16, c[0x4][R16] ;  /* 0x0100000010107b82 */ /* 0x000ea20000000a00 */
[----:B------:R-:W-:Y:S02]  /*7430*/  HFMA2 R12, -RZ, RZ, 0, 5.9604644775390625e-08 ;  /* 0x00000001ff0c7431 */ /* 0x000fe400000001ff */
[----:B------:R-:W-:Y:S02]  /*7440*/  IMAD.MOV.U32 R8, RZ, RZ, 0x70 ;  /* 0x00000070ff087424 */ /* 0x000fe400078e00ff */
[----:B------:R-:W-:Y:S01]  /*7450*/  IMAD.MOV.U32 R13, RZ, RZ, RZ ;  /* 0x000000ffff0d7224 */ /* 0x000fe200078e00ff */
[----:B------:R-:W3:Y:S01]  /*7460*/  LDCU.64 UR6, c[0x4][0x88] ;  /* 0x01001100ff0677ac */ /* 0x000ee20008000a00 */
[----:B------:R-:W4:Y:S01]  /*7470*/  LDCU.64 UR4, c[0x4][0x8] ;  /* 0x01000100ff0477ac */ /* 0x000f220008000a00 */
[----:B-1----:R-:W-:Y:S02]  /*7480*/  MOV R4, UR8 ;  /* 0x0000000800047c02 */ /* 0x002fe40008000f00 */
[----:B------:R-:W-:Y:S02]  /*7490*/  MOV R5, UR9 ;  /* 0x0000000900057c02 */ /* 0x000fe40008000f00 */
[----:B---3--:R-:W-:Y:S01]  /*74a0*/  MOV R7, UR7 ;  /* 0x0000000700077c02 */ /* 0x008fe20008000f00 */
[----:B------:R-:W-:Y:S01]  /*74b0*/  IMAD.U32 R6, RZ, RZ, UR6 ;  /* 0x00000006ff067e24 */ /* 0x000fe2000f8e00ff */
[----:B----4-:R-:W-:Y:S01]  /*74c0*/  MOV R11, UR5 ;  /* 0x00000005000b7c02 */ /* 0x010fe20008000f00 */
[----:B------:R-:W-:Y:S02]  /*74d0*/  IMAD.U32 R10, RZ, RZ, UR4 ;  /* 0x00000004ff0a7e24 */ /* 0x000fe4000f8e00ff */
[----:B------:R-:W-:Y:S07]  /*74e0*/  LEPC R20, `(.L_x_96) ;  /* 0x000000001014794e */ /* 0x000fee0000000000 */
[----:B--2---:R-:W-:Y:S05]  /*74f0*/  CALL.ABS.NOINC R16 ;  /* 0x0000000010007343 */ /* 0x004fea0003c00000 */
.L_x_96:
[----:B------:R-:W-:Y:S05]  /*7500*/  BSYNC.RECONVERGENT B6 ;  /* 0x0000000000067941 */ /* 0x000fea0003800200 */
.L_x_95:
[----:B------:R-:W-:Y:S02]  /*7510*/  R2UR UR6, R180 ;  /* 0x00000000b40672ca */ /* 0x000fe400000e0000 */
[----:B------:R-:W-:Y:S02]  /*7520*/  R2UR UR5, R191 ;  /* 0x00000000bf0572ca */ /* 0x000fe400000e0000 */
[----:B------:R-:W-:Y:S02]  /*7530*/  R2UR UR4, R190 ;  /* 0x00000000be0472ca */ /* 0x000fe400000e0000 */
[----:B------:R-:W-:Y:S02]  /*7540*/  ISETP.NE.U32.AND P4, PT, R174, RZ, PT ;  /* 0x000000ffae00720c */ /* 0x000fe40003f85070 */
[----:B------:R-:W-:Y:S02]  /*7550*/  ISETP.NE.U32.AND P2, PT, RZ, UR60, PT ;  /* 0x0000003cff007c0c */ /* 0x000fe4000bf45070 */
[----:B------:R-:W-:Y:S02]  /*7560*/  ISETP.NE.AND.EX P4, PT, R175, RZ, PT, P4 ;  /* 0x000000ffaf00720c */ /* 0x000fe40003f85340 */
[----:B------:R-:W-:Y:S01]  /*7570*/  ISETP.NE.AND.EX P2, PT, RZ, UR61, PT, P2 ;  /* 0x0000003dff007c0c */ /* 0x000fe2000bf45320 */
[----:B------:R-:W-:Y:S02]  /*7580*/  UISETP.NE.AND UP2, UPT, UR6, URZ, UPT ;  /* 0x000000ff0600728c */ /* 0x000fe4000bf45270 */
[----:B------:R-:W-:Y:S04]  /*7590*/  UISETP.NE.U32.AND UP0, UPT, UR5, URZ, UPT ;  /* 0x000000ff0500728c */ /* 0x000fe8000bf05070 */
[----:B------:R-:W-:Y:S01]  /*75a0*/  UISETP.NE.AND.EX UP1, UPT, UR4, URZ, UPT, UP0 ;  /* 0x000000ff0400728c */ /* 0x000fe2000bf25300 */
[----:B------:R-:W-:Y:S01]  /*75b0*/  PLOP3.LUT P1, PT, PT, PT, UP2, 0x80, 0x8 ;  /* 0x000000000008781c */ /* 0x000fe20003f2f028 */
[----:B------:R-:W-:Y:S03]  /*75c0*/  UPLOP3.LUT UP0, UPT, UPT, UPT, UPT, 0x40, 0x4 ;  /* 0x000000000004789c */ /* 0x000fe60003f0e870 */
[----:B------:R-:W-:Y:S06]  /*75d0*/  @UP2 UPLOP3.LUT UP0, UPT, UPT, UPT, UP1, 0x80, 0x8 ;  /* 0x000000000008289c */ /* 0x000fec0003f0f010 */
[----:B------:R-:W-:Y:S01]  /*75e0*/  PLOP3.LUT P0, PT, PT, PT, UP0, 0x80, 0x8 ;  /* 0x000000000008781c */ /* 0x000fe20003f0f008 */
[----:B------:R-:W-:Y:S01]  /*75f0*/  @!UPT UIADD3 URZ, UPT, UPT, URZ, URZ, URZ ;  /* 0x000000fffffff290 */ /* 0x000fe2000fffe0ff */
[----:B------:R-:W-:Y:S11]  /*7600*/  BRA.U !UP1, `(.L_x_98) ;  /* 0x0000000109407547 */ /* 0x000ff6000b800000 */
[----:B------:R-:W-:Y:S01]  /*7610*/  UISETP.NE.U32.AND UP0, UPT, UR60, URZ, UPT ;  /* 0x000000ff3c00728c */ /* 0x000fe2000bf05070 */
[----:B------:R-:W-:Y:S01]  /*7620*/  R2UR UR6, R191 ;  /* 0x00000000bf0672ca */ /* 0x000fe200000e0000 */
[----:B------:R-:W1:Y:S01]  /*7630*/  LDCU.64 UR8, c[0x0][0x358] ;  /* 0x00006b00ff0877ac */ /* 0x000e620008000a00 */
[----:B------:R-:W-:Y:S02]  /*7640*/  HFMA2 R176, -RZ, RZ, 0, 5.9604644775390625e-08 ;  /* 0x00000001ffb07431 */ /* 0x000fe400000001ff */
[----:B------:R-:W-:Y:S01]  /*7650*/  IMAD.MOV.U32 R0, RZ, RZ, 0x1 ;  /* 0x00000001ff007424 */ /* 0x000fe200078e00ff */
[----:B------:R-:W-:Y:S06]  /*7660*/  UISETP.NE.AND.EX UP0, UPT, UR61, URZ, UPT, UP0 ;  /* 0x000000ff3d00728c */ /* 0x000fec000bf05300 */
[----:B------:R-:W-:Y:S05]  /*7670*/  PLOP3.LUT P3, PT, PT, PT, UP0, 0x80, 0x8 ;  /* 0x000000000008781c */ /* 0x000fea0003f6f008 */
[----:B------:R-:W2:Y:S01]  /*7680*/  @UP0 LDCU.64 UR4, c[0x0][0xc88] ;  /* 0x00019100ff0407ac */ /* 0x000ea20008000a00 */
[----:B------:R-:W-:Y:S07]  /*7690*/  @UP0 UIMAD UR6, UR52, UR6, URZ ;  /* 0x00000006340602a4 */ /* 0x000fee000f8e02ff */
[----:B------:R-:W-:Y:S01]  /*76a0*/  @!P3 PRMT R176, R0, 0x7610, R176 ;  /* 0x0000761000b0b816 */ /* 0x000fe200000000b0 */
[----:B--2---:R-:W-:Y:S06]  /*76b0*/  @UP0 UIMAD.WIDE UR4, UR6, 0x4, UR4 ;  /* 0x00000004060408a5 */ /* 0x004fec000f8e0204 */
[----:B------:R-:W-:Y:S02]  /*76c0*/  IMAD.U32 R4, RZ, RZ, UR4 ;  /* 0x00000004ff047e24 */ /* 0x000fe4000f8e00ff */
[----:B------:R-:W-:Y:S03]  /*76d0*/  IMAD.U32 R5, RZ, RZ, UR5 ;  /* 0x00000005ff057e24 */ /* 0x000fe6000f8e00ff */
[----:B------:R-:W2:Y:S02]  /*76e0*/  @!UP0 LDCU UR4, c[0x0][0xc80] ;  /* 0x00019000ff0487ac */ /* 0x000ea40008000800 */
[----:B-1---5:R1:W5:Y:S02]  /*76f0*/  @P3 LDG.E R133, desc[UR8][R4.64] ;  /* 0x0000000804853981 */ /* 0x022364000c1e1900 */
[----:B-12---:R-:W-:Y:S02]  /*7700*/  @!P3 MOV R133, UR4 ;  /* 0x000000040085bc02 */ /* 0x006fe40008000f00 */
.L_x_98:
[----:B------:R-:W-:Y:S05]  /*7710*/  @!P4 BRA `(.L_x_99) ;  /* 0x000000000024c947 */ /* 0x000fea0003800000 */
[----:B------:R-:W-:Y:S01]  /*7720*/  ISETP.NE.U32.AND P3, PT, R172, RZ, PT ;  /* 0x000000ffac00720c */ /* 0x000fe20003f65070 */
[----:B------:R-:W1:Y:S03]  /*7730*/  LDCU.64 UR4, c[0x0][0x358] ;  /* 0x00006b00ff0477ac */ /* 0x000e660008000a00 */
[----:B------:R-:W-:Y:S11]  /*7740*/  ISETP.NE.AND.EX P3, PT, R173, RZ, PT, P3 ;  /* 0x000000ffad00720c */ /* 0x000ff60003f65330 */
[----:B------:R-:W-:Y:S02]  /*7750*/  @!UPT UIADD3 URZ, UPT, UPT, URZ, URZ, URZ ;  /* 0x000000fffffff290 */ /* 0x000fe4000fffe0ff */
[----:B------:R-:W2:Y:S01]  /*7760*/  @P3 LDC.64 R4, c[0x0][0xca8] ;  /* 0x00032a00ff043b82 */ /* 0x000ea20000000a00 */
[----:B------:R-:W-:Y:S04]  /*7770*/  @P3 IMAD R0, R174, UR52, RZ ;  /* 0x00000034ae003c24 */ /* 0x000fe8000f8e02ff */
[----:B--2---:R-:W-:Y:S05]  /*7780*/  @P3 IMAD.WIDE R4, R0, 0x4, R4 ;  /* 0x0000000400043825 */ /* 0x004fea00078e0204 */
[----:B-1---5:R1:W5:Y:S02]  /*7790*/  @P3 LDG.E R130, desc[UR4][R4.64] ;  /* 0x0000000404823981 */ /* 0x022364000c1e1900 */
[----:B-1----:R-:W2:Y:S02]  /*77a0*/  @!P3 LDC R130, c[0x0][0xca0] ;  /* 0x00032800ff82bb82 */ /* 0x002ea40000000800 */
.L_x_99:
[----:B-----5:R-:W-:Y:S01]  /*77b0*/  FSETP.NEU.AND P3, PT, R133, RZ, PT ;  /* 0x000000ff8500720b */ /* 0x020fe20003f6d000 */
[----:B------:R-:W-:Y:S01]  /*77c0*/  IMAD.U32 R3, RZ, RZ, UR43 ;  /* 0x0000002bff037e24 */ /* 0x000fe2000f8e00ff */
[----:B------:R-:W-:Y:S01]  /*77d0*/  SEL R5, RZ, 0xffffffff, P2 ;  /* 0xffffffffff057807 */ /* 0x000fe20001000000 */
[----:B------:R-:W-:Y:S01]  /*77e0*/  IMAD.SHL.U32 R197, R185, 0x10, RZ ;  /* 0x00000010b9c57824 */ /* 0x000fe200078e00ff */
[----:B------:R-:W-:Y:S01]  /*77f0*/  @P1 LOP3.LUT P2, RZ, R176, 0xff, RZ, 0xc0, !PT ;  /* 0x000000ffb0ff1812 */ /* 0x000fe2000784c0ff */
[----:B------:R-:W-:Y:S01]  /*7800*/  IMAD R131, R3, 0xc0, R2 ;  /* 0x000000c003837824 */ /* 0x000fe200078e0202 */
[----:B------:R-:W-:Y:S01]  /*7810*/  @P1 SEL R0, RZ, 0xffffffff, P3 ;  /* 0xffffffffff001807 */ /* 0x000fe20001800000 */
[----:B------:R-:W-:Y:S01]  /*7820*/  IMAD.SHL.U32 R139, R184, 0x10, RZ ;  /* 0x00000010b88b7824 */ /* 0x000fe200078e00ff */
[----:B------:R-:W-:Y:S01]  /*7830*/  LOP3.LUT P4, R182, R176, 0xff, RZ, 0xc0, !PT ;  /* 0x000000ffb0b67812 */ /* 0x000fe2000788c0ff */
[----:B------:R-:W-:Y:S01]  /*7840*/  IMAD.IADD R198, R188, 0x1, R197 ;  /* 0x00000001bcc67824 */ /* 0x000fe200078e02c5 */
[C---:B------:R-:W-:Y:S01]  /*7850*/  @P0 SEL R0, R5.reuse, R0, !P2 ;  /* 0x0000000005000207 */ /* 0x040fe20005000000 */
[----:B------:R-:W-:Y:S01]  /*7860*/  BSSY B1, `(.L_x_100) ;  /* 0x000004d000017945 */ /* 0x000fe20003800000 */
[----:B------:R-:W-:Y:S01]  /*7870*/  PLOP3.LUT P2, PT, PT, PT, UP1, 0x80, 0x8 ;  /* 0x000000000008781c */ /* 0x000fe20003f4f018 */
[----:B------:R-:W-:Y:S01]  /*7880*/  IMAD.MOV.U32 R138, RZ, RZ, 0x1 ;  /* 0x00000001ff8a7424 */ /* 0x000fe200078e00ff */
[----:B------:R-:W-:Y:S01]  /*7890*/  @P1 LOP3.LUT R0, R0, 0x1, RZ, 0xc0, !PT ;  /* 0x0000000100001812 */ /* 0x000fe200078ec0ff */
[----:B------:R-:W-:Y:S01]  /*78a0*/  IMAD.MOV.U32 R137, RZ, RZ, RZ ;  /* 0x000000ffff897224 */ /* 0x000fe200078e00ff */
[----:B------:R-:W-:Y:S02]  /*78b0*/  CS2R R146, SRZ ;  /* 0x0000000000927805 */ /* 0x000fe4000001ff00 */
[----:B------:R-:W-:Y:S02]  /*78c0*/  CS2R R144, SRZ ;  /* 0x0000000000907805 */ /* 0x000fe4000001ff00 */
[----:B------:R-:W-:Y:S01]  /*78d0*/  ISETP.NE.U32.OR P5, PT, R0, 0x1, !P1 ;  /* 0x000000010000780c */ /* 0x000fe20004fa5470 */
[----:B------:R-:W-:Y:S01]  /*78e0*/  IMAD.U32 R0, RZ, RZ, UR43 ;  /* 0x0000002bff007e24 */ /* 0x000fe2000f8e00ff */
[----:B------:R-:W-:Y:S02]  /*78f0*/  CS2R R142, SRZ ;  /* 0x00000000008e7805 */ /* 0x000fe4000001ff00 */
[----:B------:R-:W-:Y:S02]  /*7900*/  CS2R R140, SRZ ;  /* 0x00000000008c7805 */ /* 0x000fe4000001ff00 */
[----:B------:R-:W-:Y:S02]  /*7910*/  P2R R194, PR, RZ, 0x20 ;  /* 0x00000020ffc27803 */ /* 0x000fe40000000000 */
[----:B------:R-:W-:Y:S02]  /*7920*/  CS2R R150, SRZ ;  /* 0x0000000000967805 */ /* 0x000fe4000001ff00 */
[----:B------:R-:W-:Y:S02]  /*7930*/  SHF.L.U32 R4, R0, 0x1f, RZ ;  /* 0x0000001f00047819 */ /* 0x000fe400000006ff */
[----:B------:R-:W-:Y:S02]  /*7940*/  CS2R R148, SRZ ;  /* 0x0000000000947805 */ /* 0x000fe4000001ff00 */
[----:B------:R-:W-:Y:S02]  /*7950*/  SEL R0, RZ, 0xffffffff, P3 ;  /* 0xffffffffff007807 */ /* 0x000fe40001800000 */
[----:B------:R-:W-:Y:S02]  /*7960*/  CS2R R154, SRZ ;  /* 0x00000000009a7805 */ /* 0x000fe4000001ff00 */
[----:B------:R-:W-:Y:S02]  /*7970*/  CS2R R152, SRZ ;  /* 0x0000000000987805 */ /* 0x000fe4000001ff00 */
[----:B------:R-:W-:Y:S02]  /*7980*/  CS2R R158, SRZ ;  /* 0x00000000009e7805 */ /* 0x000fe4000001ff00 */
[----:B------:R-:W-:Y:S02]  /*7990*/  @P2 SEL R0, R5, R0, !P4 ;  /* 0x0000000005002207 */ /* 0x000fe40006000000 */
[----:B------:R-:W-:Y:S02]  /*79a0*/  CS2R R156, SRZ ;  /* 0x00000000009c7805 */ /* 0x000fe4000001ff00 */
[----:B------:R-:W-:Y:S02]  /*79b0*/  @P5 SHF.L.U32 R6, RZ, 0x1f, RZ ;  /* 0x0000001fff065819 */ /* 0x000fe400000006ff */
[----:B------:R-:W-:Y:S02]  /*79c0*/  CS2R R162, SRZ ;  /* 0x0000000000a27805 */ /* 0x000fe4000001ff00 */
[----:B------:R-:W-:Y:S02]  /*79d0*/  ISETP.NE.AND P2, PT, RZ, UR43, PT ;  /* 0x0000002bff007c0c */ /* 0x000fe4000bf45270 */
[----:B------:R-:W-:Y:S01]  /*79e0*/  CS2R R160, SRZ ;  /* 0x0000000000a07805 */ /* 0x000fe2000001ff00 */
[----:B------:R-:W1:Y:S01]  /*79f0*/  @P5 SYNCS.PHASECHK.TRANS64.TRYWAIT P1, [UR44+0x10], R6 ;  /* 0x00001006ff0055a7 */ /* 0x000e62000802112c */
[----:B------:R-:W-:Y:S02]  /*7a00*/  LOP3.LUT R0, R0, 0x1, RZ, 0xc0, !PT ;  /* 0x0000000100007812 */ /* 0x000fe400078ec0ff */
[----:B------:R-:W-:Y:S02]  /*7a10*/  CS2R R166, SRZ ;  /* 0x0000000000a67805 */ /* 0x000fe4000001ff00 */
[----:B------:R-:W-:Y:S02]  /*7a20*/  SEL R212, RZ, 0x60, P2 ;  /* 0x00000060ffd47807 */ /* 0x000fe40001000000 */
[----:B------:R-:W-:Y:S02]  /*7a30*/  CS2R R164, SRZ ;  /* 0x0000000000a47805 */ /* 0x000fe4000001ff00 */
[----:B------:R-:W-:Y:S02]  /*7a40*/  ISETP.NE.U32.AND P3, PT, R0, 0x1, PT ;  /* 0x000000010000780c */ /* 0x000fe40003f65070 */
[----:B------:R-:W-:Y:S02]  /*7a50*/  CS2R R170, SRZ ;  /* 0x0000000000aa7805 */ /* 0x000fe4000001ff00 */
[----:B------:R-:W-:Y:S01]  /*7a60*/  CS2R R168, SRZ ;  /* 0x0000000000a87805 */ /* 0x000fe2000001ff00 */
[----:B------:R-:W-:Y:S01]  /*7a70*/  IMAD.IADD R213, R131, 0x1, R212 ;  /* 0x0000000183d57824 */ /* 0x000fe200078e02d4 */
[----:B------:R-:W-:Y:S01]  /*7a80*/  P2R R199, PR, RZ, 0x8 ;  /* 0x00000008ffc77803 */ /* 0x000fe20000000000 */
[----:B------:R-:W-:Y:S02]  /*7a90*/  IMAD.IADD R196, R188, 0x1, R139 ;  /* 0x00000001bcc47824 */ /* 0x000fe400078e028b */
[----:B------:R-:W-:Y:S01]  /*7aa0*/  VIADD R212, R212, UR47 ;  /* 0x0000002fd4d47c36 */ /* 0x000fe20008000000 */
[----:B------:R-:W-:Y:S01]  /*7ab0*/  SHF.R.U32.HI R0, RZ, 0x15, R213 ;  /* 0x00000015ff007819 */ /* 0x000fe200000116d5 */
[----:B------:R-:W-:Y:S01]  /*7ac0*/  IMAD.IADD R195, R187, 0x1, R198 ;  /* 0x00000001bbc37824 */ /* 0x000fe200078e02c6 */
[----:B------:R3:W4:Y:S02]  /*7ad0*/  SYNCS.PHASECHK.TRANS64.TRYWAIT P0, [UR44+0x80], R4 ;  /* 0x00008004ff0075a7 */ /* 0x000724000800112c */
[----:B------:R-:W-:Y:S02]  /*7ae0*/  LOP3.LUT R200, R0, 0x3, RZ, 0xc0, !PT ;  /* 0x0000000300c87812 */ /* 0x000fe400078ec0ff */
[----:B-1----:R-:W-:Y:S01]  /*7af0*/  @P5 SEL R138, RZ, 0x1, !P1 ;  /* 0x00000001ff8a5807 */ /* 0x002fe20004800000 */
[----:B---3--:R-:W-:Y:S06]  /*7b00*/  @!P5 BRA `(.L_x_101) ;  /* 0x000000000088d947 */ /* 0x008fec0003800000 */
[----:B------:R-:W-:Y:S01]  /*7b10*/  IMAD.MOV.U32 R147, RZ, RZ, RZ ;  /* 0x000000ffff937224 */ /* 0x000fe200078e00ff */
[----:B------:R-:W-:Y:S01]  /*7b20*/  ISETP.NE.AND P1, PT, R138, RZ, PT ;  /* 0x000000ff8a00720c */ /* 0x000fe20003f25270 */
[----:B------:R-:W-:Y:S01]  /*7b30*/  BSSY B0, `(.L_x_102) ;  /* 0x0000014000007945 */ /* 0x000fe20003800000 */
[----:B------:R-:W-:Y:S02]  /*7b40*/  CS2R R170, SRZ ;  /* 0x0000000000aa7805 */ /* 0x000fe4000001ff00 */
        /* <DEDUP_REMOVED lines=13> */
[----:B------:R-:W-:Y:S01]  /*7c20*/  CS2R R144, SRZ ;  /* 0x0000000000907805 */ /* 0x000fe2000001ff00 */
[----:B------:R-:W-:Y:S06]  /*7c30*/  @P1 BRA `(.L_x_103) ;  /* 0x00000000000c1947 */ /* 0x000fec0003800000 */
[----:B------:R-:W-:Y:S04]  /*7c40*/  SHF.L.U32 R6, RZ, 0x1f, RZ ;  /* 0x0000001fff067819 */ /* 0x000fe800000006ff */
[----:B------:R-:W1:Y:S02]  /*7c50*/  SYNCS.PHASECHK.TRANS64.TRYWAIT P1, [UR44+0x10], R6 ;  /* 0x00001006ff0075a7 */ /* 0x000e64000802112c */
[----:B-1----:R-:W-:Y:S05]  /*7c60*/  @!P1 BRA `(.L_x_104) ;  /* 0x000000bc00d49947 */ /* 0x002fea0003800000 */
.L_x_103:
[----:B------:R-:W-:Y:S05]  /*7c70*/  BSYNC B0 ;  /* 0x0000000000007941 */ /* 0x000fea0003800000 */
.L_x_102:
[----:B------:R-:W-:Y:S01]  /*7c80*/  ISETP.NE.AND P1, PT, R199, RZ, PT ;  /* 0x000000ffc700720c */ /* 0x000fe20003f25270 */
[----:B------:R-:W-:Y:S11]  /*7c90*/  HFMA2 R137, -RZ, RZ, 0, 5.9604644775390625e-08 ;  /* 0x00000001ff897431 */ /* 0x000ff600000001ff */
[----:B------:R-:W-:Y:S01]  /*7ca0*/  @!UPT UIADD3 URZ, UPT, UPT, URZ, URZ, URZ ;  /* 0x000000fffffff290 */ /* 0x000fe2000fffe0ff */
[----:B------:R3:W1:Y:S04]  /*7cb0*/  @P1 LDS.128 R168, [R188] ;  /* 0x00000000bca81984 */ /* 0x0006680000000c00 */
[----:B------:R3:W1:Y:S04]  /*7cc0*/  @P1 LDS.128 R164, [R198+0x10] ;  /* 0x00001000c6a41984 */ /* 0x0006680000000c00 */
[----:B------:R3:W1:Y:S04]  /*7cd0*/  @P1 LDS.128 R160, [R196+0x20] ;  /* 0x00002000c4a01984 */ /* 0x0006680000000c00 */
[----:B------:R3:W1:Y:S04]  /*7ce0*/  @P1 LDS.128 R156, [R195+0x10] ;  /* 0x00001000c39c1984 */ /* 0x0006680000000c00 */
[----:B------:R3:W1:Y:S04]  /*7cf0*/  @P1 LDS.128 R152, [R188+0x1000] ;  /* 0x00100000bc981984 */ /* 0x0006680000000c00 */
[----:B------:R3:W1:Y:S04]  /*7d00*/  @P1 LDS.128 R148, [R198+0x1010] ;  /* 0x00101000c6941984 */ /* 0x0006680000000c00 */
[----:B------:R3:W1:Y:S04]  /*7d10*/  @P1 LDS.128 R140, [R196+0x1020] ;  /* 0x00102000c48c1984 */ /* 0x0006680000000c00 */
[----:B------:R3:W1:Y:S02]  /*7d20*/  @P1 LDS.128 R144, [R195+0x1010] ;  /* 0x00101000c3901984 */ /* 0x0006640000000c00 */
.L_x_101:
[----:B------:R-:W-:Y:S05]  /*7d30*/  BSYNC B1 ;  /* 0x0000000000017941 */ /* 0x000fea0003800000 */
.L_x_100:
[----:B------:R-:W-:Y:S02]  /*7d40*/  ISETP.NE.AND P1, PT, R189, R200, PT ;  /* 0x000000c8bd00720c */ /* 0x000fe40003f25270 */
[----:B------:R-:W-:Y:S01]  /*7d50*/  MOV R55, RZ ;  /* 0x000000ff00377202 */ /* 0x000fe20000000f00 */
[----:B----4-:R-:W-:Y:S10]  /*7d60*/  @P0 BRA `(.L_x_105) ;  /* 0x0000000000080947 */ /* 0x010ff40003800000 */
[----:B------:R-:W4:Y:S02]  /*7d70*/  SYNCS.PHASECHK.TRANS64.TRYWAIT P0, [UR44+0x80], R4 ;  /* 0x00008004ff0075a7 */ /* 0x000f24000800112c */
[----:B----4-:R-:W-:Y:S05]  /*7d80*/  @!P0 BRA `(.L_x_106) ;  /* 0x000000bc00a48947 */ /* 0x010fea0003800000 */
.L_x_105:
[----:B------:R-:W-:Y:S01]  /*7d90*/  IMAD.MOV.U32 R54, RZ, RZ, RZ ;  /* 0x000000ffff367224 */ /* 0x000fe200078e00ff */
        /* <DEDUP_REMOVED lines=32> */
[----:B------:R-:W-:Y:S11]  /*7fa0*/  LOP3.LUT P0, RZ, R0, 0x3, R177, 0x48, !PT ;  /* 0x0000000300ff7812 */ /* 0x000ff600078048b1 */
[----:B------:R-:W-:Y:S02]  /*7fb0*/  @!UPT UIADD3 URZ, UPT, UPT, URZ, URZ, URZ ;  /* 0x000000fffffff290 */ /* 0x000fe4000fffe0ff */
[----:B------:R-:W-:Y:S05]  /*7fc0*/  @!P0 BRA `(.L_x_108) ;  /* 0x0000000000408947 */ /* 0x000fea0003800000 */
[----:B------:R-:W4:Y:S01]  /*7fd0*/  LDCU.64 UR8, c[0x4][0x70] ;  /* 0x01000e00ff0877ac */ /* 0x000f220008000a00 */
[----:B------:R-:W-:Y:S01]  /*7fe0*/  MOV R15, 0x0 ;  /* 0x00000000000f7802 */ /* 0x000fe20000000f00 */
[----:B------:R-:W-:Y:S02]  /*7ff0*/  HFMA2 R12, -RZ, RZ, 0, 5.9604644775390625e-08 ;  /* 0x00000001ff0c7431 */ /* 0x000fe400000001ff */
[----:B------:R-:W-:Y:S02]  /*8000*/  IMAD.MOV.U32 R8, RZ, RZ, 0x192 ;  /* 0x00000192ff087424 */ /* 0x000fe400078e00ff */
[----:B------:R-:W-:Y:S01]  /*8010*/  IMAD.MOV.U32 R13, RZ, RZ, RZ ;  /* 0x000000ffff0d7224 */ /* 0x000fe200078e00ff */
[----:B------:R-:W5:Y:S01]  /*8020*/  LDCU.64 UR6, c[0x4][0x78] ;  /* 0x01000f00ff0677ac */ /* 0x000f620008000a00 */
[----:B------:R-:W2:Y:S01]  /*8030*/  LDC.64 R14, c[0x4][R15] ;  /* 0x010000000f0e7b82 */ /* 0x000ea20000000a00 */
[----:B------:R-:W3:Y:S01]  /*8040*/  LDCU.64 UR4, c[0x4][0x10] ;  /* 0x01000200ff0477ac */ /* 0x000ee20008000a00 */
[----:B----4-:R-:W-:Y:S01]  /*8050*/  MOV R5, UR9 ;  /* 0x0000000900057c02 */ /* 0x010fe20008000f00 */
[----:B-1----:R-:W-:Y:S01]  /*8060*/  IMAD.U32 R4, RZ, RZ, UR8 ;  /* 0x00000008ff047e24 */ /* 0x002fe2000f8e00ff */
[----:B-----5:R-:W-:Y:S01]  /*8070*/  MOV R7, UR7 ;  /* 0x0000000700077c02 */ /* 0x020fe20008000f00 */
[----:B------:R-:W-:Y:S01]  /*8080*/  IMAD.U32 R6, RZ, RZ, UR6 ;  /* 0x00000006ff067e24 */ /* 0x000fe2000f8e00ff */
[----:B---3--:R-:W-:Y:S01]  /*8090*/  MOV R11, UR5 ;  /* 0x00000005000b7c02 */ /* 0x008fe20008000f00 */
[----:B------:R-:W-:Y:S02]  /*80a0*/  IMAD.U32 R10, RZ, RZ, UR4 ;  /* 0x00000004ff0a7e24 */ /* 0x000fe4000f8e00ff */
[----:B------:R-:W-:Y:S07]  /*80b0*/  LEPC R20, `(.L_x_108) ;  /* 0x000000001014794e */ /* 0x000fee0000000000 */
[----:B--2---:R-:W-:Y:S05]  /*80c0*/  CALL.ABS.NOINC R14 ;  /* 0x000000000e007343 */ /* 0x004fea0003c00000 */
.L_x_108:
[----:B------:R-:W-:Y:S05]  /*80d0*/  WARPSYNC.ALL ;  /* 0x0000000000007948 */ /* 0x000fea0003800000 */
[C---:B------:R-:W-:Y:S01]  /*80e0*/  R2UR UR4, R213.reuse ;  /* 0x00000000d50472ca */ /* 0x040fe200000e0000 */
[----:B------:R-:W-:Y:S05]  /*80f0*/  VIADD R0, R213, 0x80 ;  /* 0x00000080d5007836 */ /* 0x000fea0000000000 */
[----:B------:R-:W-:Y:S04]  /*8100*/  SHF.R.U32.HI R0, RZ, 0x15, R0 ;  /* 0x00000015ff007819 */ /* 0x000fe80000011600 */
[----:B------:R-:W-:Y:S03]  /*8110*/  LOP3.LUT P0, RZ, R0, 0x3, R177, 0x48, !PT ;  /* 0x0000000300ff7812 */ /* 0x000fe600078048b1 */
[----:B------:R-:W4:Y:S10]  /*8120*/  LDTM.x32 R24, tmem[UR4] ;  /* 0x00000004001879ee */ /* 0x000f3400082c0000 */
[----:B----4-:R-:W-:Y:S05]  /*8130*/  @!P0 BRA `(.L_x_109) ;  /* 0x0000000000408947 */ /* 0x010fea0003800000 */
        /* <DEDUP_REMOVED lines=16> */
.L_x_109:
[----:B------:R-:W-:Y:S05]  /*8240*/  WARPSYNC.ALL ;  /* 0x0000000000007948 */ /* 0x000fea0003800000 */
[----:B------:R-:W-:Y:S11]  /*8250*/  R2UR UR4, R213 ;  /* 0x00000000d50472ca */ /* 0x000ff600000e0000 */
[----:B------:R-:W-:Y:S02]  /*8260*/  @!UPT UIADD3 URZ, UPT, UPT, URZ, URZ, URZ ;  /* 0x000000fffffff290 */ /* 0x000fe4000fffe0ff */
[----:B------:R-:W4:Y:S02]  /*8270*/  LDTM.x32 R56, tmem[UR4+0x80] ;  /* 0x00008004003879ee */ /* 0x000f2400082c0000 */
[----:B----4-:R-:W-:Y:S01]  /*8280*/  NOP ;  /* 0x0000000000007918 */ /* 0x010fe20000000000 */
.L_x_107:
[----:B-1----:R-:W-:Y:S01]  /*8290*/  SHF.L.U32 R132, R168, 0x10, RZ ;  /* 0x00000010a8847819 */ /* 0x002fe200000006ff */
[----:B--2---:R-:W-:Y:S01]  /*82a0*/  FMUL R0, R130, R24 ;  /* 0x0000001882007220 */ /* 0x004fe20000400000 */
[----:B------:R-:W-:Y:S01]  /*82b0*/  LOP3.LUT R134, R168, 0xffff0000, RZ, 0xc0, !PT ;  /* 0xffff0000a8867812 */ /* 0x000fe200078ec0ff */
[C---:B------:R-:W-:Y:S01]  /*82c0*/  FMUL R3, R130.reuse, R25 ;  /* 0x0000001982037220 */ /* 0x040fe20000400000 */
[----:B------:R-:W-:Y:S01]  /*82d0*/  SHF.L.U32 R135, R169, 0x10, RZ ;  /* 0x00000010a9877819 */ /* 0x000fe200000006ff */
[----:B------:R-:W-:Y:S01]  /*82e0*/  FMUL R4, R130, R26 ;  /* 0x0000001a82047220 */ /* 0x000fe20000400000 */
[----:B------:R-:W-:Y:S01]  /*82f0*/  LOP3.LUT R136, R165, 0xffff0000, RZ, 0xc0, !PT ;  /* 0xffff0000a5887812 */ /* 0x000fe200078ec0ff */
[----:B------:R-:W-:Y:S01]  /*8300*/  FFMA R0, R133, R132, R0 ;  /* 0x0000008485007223 */ /* 0x000fe20000000000 */
[----:B------:R-:W-:Y:S01]  /*8310*/  LOP3.LUT R132, R169, 0xffff0000, RZ, 0xc0, !PT ;  /* 0xffff0000a9847812 */ /* 0x000fe200078ec0ff */
[C---:B------:R-:W-:Y:S01]  /*8320*/  FFMA R3, R133.reuse, R134, R3 ;  /* 0x0000008685037223 */ /* 0x040fe20000000003 */
[C---:B------:R-:W-:Y:S01]  /*8330*/  LOP3.LUT R134, R170.reuse, 0xffff0000, RZ, 0xc0, !PT ;  /* 0xffff0000aa867812 */ /* 0x040fe200078ec0ff */
[----:B------:R-:W-:Y:S01]  /*8340*/  FFMA R4, R133, R135, R4 ;  /* 0x0000008785047223 */ /* 0x000fe20000000004 */
[----:B------:R-:W-:Y:S01]  /*8350*/  SHF.L.U32 R135, R170, 0x10, RZ ;  /* 0x00000010aa877819 */ /* 0x000fe200000006ff */
[C---:B------:R-:W-:Y:S01]  /*8360*/  FMUL R5, R130.reuse, R27 ;  /* 0x0000001b82057220 */ /* 0x040fe20000400000 */
[----:B------:R-:W-:Y:S01]  /*8370*/  ISETP.NE.AND P0, PT, R189, R200, PT ;  /* 0x000000c8bd00720c */ /* 0x000fe20003f05270 */
[C---:B------:R-:W-:Y:S01]  /*8380*/  FMUL R6, R130.reuse, R28 ;  /* 0x0000001c82067220 */ /* 0x040fe20000400000 */
[----:B------:R-:W-:Y:S01]  /*8390*/  F2FP.BF16.F32.PACK_AB R200, R3, R0 ;  /* 0x0000000003c8723e */ /* 0x000fe200000010ff */
[C---:B------:R-:W-:Y:S01]  /*83a0*/  FMUL R7, R130.reuse, R29 ;  /* 0x0000001d82077220 */ /* 0x040fe20000400000 */
[----:B------:R-:W-:Y:S01]  /*83b0*/  ISETP.NE.AND P1, PT, R189, RZ, PT ;  /* 0x000000ffbd00720c */ /* 0x000fe20003f25270 */
[----:B------:R-:W-:Y:S01]  /*83c0*/  FFMA R5, R133, R132, R5 ;  /* 0x0000008485057223 */ /* 0x000fe20000000005 */
[----:B------:R-:W-:Y:S01]  /*83d0*/  SHF.L.U32 R132, R171, 0x10, RZ ;  /* 0x00000010ab847819 */ /* 0x000fe200000006ff */
[----:B------:R-:W-:Y:S01]  /*83e0*/  FFMA R6, R133, R135, R6 ;  /* 0x0000008785067223 */ /* 0x000fe20000000006 */
[----:B------:R-:W-:Y:S01]  /*83f0*/  SHF.L.U32 R135, R165, 0x10, RZ ;  /* 0x00000010a5877819 */ /* 0x000fe200000006ff */
[----:B------:R-:W-:Y:S01]  /*8400*/  FFMA R7, R133, R134, R7 ;  /* 0x0000008685077223 */ /* 0x000fe20000000007 */
[----:B------:R-:W-:Y:S01]  /*8410*/  LOP3.LUT R134, R171, 0xffff0000, RZ, 0xc0, !PT ;  /* 0xffff0000ab867812 */ /* 0x000fe200078ec0ff */
[C---:B------:R-:W-:Y:S01]  /*8420*/  FMUL R8, R130.reuse, R30 ;  /* 0x0000001e82087220 */ /* 0x040fe20000400000 */
[----:B------:R-:W-:Y:S01]  /*8430*/  F2FP.BF16.F32.PACK_AB R201, R5, R4 ;  /* 0x0000000405c9723e */ /* 0x000fe200000010ff */
[----:B------:R-:W-:Y:S01]  /*8440*/  FMUL R9, R130, R31 ;  /* 0x0000001f82097220 */ /* 0x000fe20000400000 */
[----:B------:R-:W-:Y:S01]  /*8450*/  F2FP.BF16.F32.PACK_AB R202, R7, R6 ;  /* 0x0000000607ca723e */ /* 0x000fe200000010ff */
[C---:B------:R-:W-:Y:S01]  /*8460*/  FFMA R8, R133.reuse, R132, R8 ;  /* 0x0000008485087223 */ /* 0x040fe20000000008 */
[C---:B------:R-:W-:Y:S01]  /*8470*/  SHF.L.U32 R132, R164.reuse, 0x10, RZ ;  /* 0x00000010a4847819 */ /* 0x040fe200000006ff */
[----:B------:R-:W-:Y:S01]  /*8480*/  FFMA R9, R133, R134, R9 ;  /* 0x0000008685097223 */ /* 0x000fe20000000009 */
[----:B------:R-:W-:Y:S01]  /*8490*/  LOP3.LUT R134, R164, 0xffff0000, RZ, 0xc0, !PT ;  /* 0xffff0000a4867812 */ /* 0x000fe200078ec0ff */
[C---:B------:R-:W-:Y:S01]  /*84a0*/  FMUL R10, R130.reuse, R32 ;  /* 0x00000020820a7220 */ /* 0x040fe20000400000 */
[C---:B------:R-:W-:Y:S01]  /*84b0*/  FMUL R11, R130.reuse, R33 ;  /* 0x00000021820b7220 */ /* 0x040fe20000400000 */
        /* <DEDUP_REMOVED lines=10> */
[----:B------:R-:W-:Y:S01]  /*8560*/  FFMA R12, R133, R135, R12 ;  /* 0x00000087850c7223 */ /* 0x000fe2000000000c */
[----:B------:R-:W-:Y:S01]  /*8570*/  SHF.L.U32 R135, R167, 0x10, RZ ;  /* 0x00000010a7877819 */ /* 0x000fe200000006ff */
[----:B------:R-:W-:Y:S01]  /*8580*/  FFMA R13, R133, R136, R13 ;  /* 0x00000088850d7223 */ /* 0x000fe2000000000d */
[----:B------:R-:W-:Y:S01]  /*8590*/  LOP3.LUT R136, R167, 0xffff0000, RZ, 0xc0, !PT ;  /* 0xffff0000a7887812 */ /* 0x000fe200078ec0ff */
[----:B------:R-:W-:Y:S01]  /*85a0*/  FFMA R14, R133, R132, R14 ;  /* 0x00000084850e7223 */ /* 0x000fe2000000000e */
[----:B------:R-:W-:Y:S01]  /*85b0*/  SHF.L.U32 R132, R160, 0x10, RZ ;  /* 0x00000010a0847819 */ /* 0x000fe200000006ff */
[----:B------:R-:W-:Y:S01]  /*85c0*/  FMUL R16, R130, R38 ;  /* 0x0000002682107220 */ /* 0x000fe20000400000 */
[----:B------:R-:W-:Y:S01]  /*85d0*/  F2FP.BF16.F32.PACK_AB R205, R13, R12 ;  /* 0x0000000c0dcd723e */ /* 0x000fe200000010ff */
[----:B------:R-:W-:Y:S01]  /*85e0*/  FFMA R15, R133, R134, R15 ;  /* 0x00000086850f7223 */ /* 0x000fe2000000000f */
[----:B------:R-:W-:Y:S01]  /*85f0*/  LOP3.LUT R134, R160, 0xffff0000, RZ, 0xc0, !PT ;  /* 0xffff0000a0867812 */ /* 0x000fe200078ec0ff */
[C---:B------:R-:W-:Y:S01]  /*8600*/  FMUL R17, R130.reuse, R39 ;  /* 0x0000002782117220 */ /* 0x040fe20000400000 */
[C---:B------:R-:W-:Y:S01]  /*8610*/  FMUL R18, R130.reuse, R40 ;  /* 0x0000002882127220 */ /* 0x040fe20000400000 */
[----:B------:R-:W-:Y:S01]  /*8620*/  FMUL R19, R130, R41 ;  /* 0x0000002982137220 */ /* 0x000fe20000400000 */
[----:B------:R-:W-:Y:S01]  /*8630*/  F2FP.BF16.F32.PACK_AB R206, R15, R14 ;  /* 0x0000000e0fce723e */ /* 0x000fe200000010ff */
[C---:B------:R-:W-:Y:S01]  /*8640*/  FFMA R16, R133.reuse, R135, R16 ;  /* 0x0000008785107223 */ /* 0x040fe20000000010 */
[----:B------:R-:W-:Y:S01]  /*8650*/  SHF.L.U32 R135, R162, 0x10, RZ ;  /* 0x00000010a2877819 */ /* 0x000fe200000006ff */
[----:B------:R-:W-:Y:S01]  /*8660*/  FFMA R17, R133, R136, R17 ;  /* 0x0000008885117223 */ /* 0x000fe20000000011 */
[----:B------:R-:W-:Y:S01]  /*8670*/  LOP3.LUT R136, R159, 0xffff0000, RZ, 0xc0, !PT ;  /* 0xffff00009f887812 */ /* 0x000fe200078ec0ff */
[----:B------:R-:W-:Y:S01]  /*8680*/  FFMA R18, R133, R132, R18 ;  /* 0x0000008485127223 */ /* 0x000fe20000000012 */
[----:B------:R-:W-:Y:S01]  /*8690*/  SHF.L.U32 R132, R161, 0x10, RZ ;  /* 0x00000010a1847819 */ /* 0x000fe200000006ff */
[----:B------:R-:W-:Y:S01]  /*86a0*/  FFMA R19, R133, R134, R19 ;  /* 0x0000008685137223 */ /* 0x000fe20000000013 */
[----:B------:R-:W-:Y:S01]  /*86b0*/  LOP3.LUT R134, R161, 0xffff0000, RZ, 0xc0, !PT ;  /* 0xffff0000a1867812 */ /* 0x000fe200078ec0ff */
[C---:B------:R-:W-:Y:S01]  /*86c0*/  FMUL R20, R130.reuse, R42 ;  /* 0x0000002a82147220 */ /* 0x040fe20000400000 */
[----:B------:R-:W-:Y:S01]  /*86d0*/  F2FP.BF16.F32.PACK_AB R207, R17, R16 ;  /* 0x0000001011cf723e */ /* 0x000fe200000010ff */
[C---:B------:R-:W-:Y:S01]  /*86e0*/  FMUL R21, R130.reuse, R43 ;  /* 0x0000002b82157220 */ /* 0x040fe20000400000 */
[----:B------:R-:W-:Y:S01]  /*86f0*/  FMUL R22, R130, R44 ;  /* 0x0000002c82167220 */ /* 0x000fe20000400000 */
[C---:B------:R-:W-:Y:S01]  /*8700*/  FFMA R20, R133.reuse, R132, R20 ;  /* 0x0000008485147223 */ /* 0x040fe20000000014 */
[----:B------:R-:W-:Y:S01]  /*8710*/  LOP3.LUT R132, R162, 0xffff0000, RZ, 0xc0, !PT ;  /* 0xffff0000a2847812 */ /* 0x000fe200078ec0ff */
[----:B------:R-:W-:Y:S01]  /*8720*/  FFMA R21, R133, R134, R21 ;  /* 0x0000008685157223 */ /* 0x000fe20000000015 */
[----:B------:R-:W-:Y:S01]  /*8730*/  LOP3.LUT R134, R163, 0xffff0000, RZ, 0xc0, !PT ;  /* 0xffff0000a3867812 */ /* 0x000fe200078ec0ff */
[----:B------:R-:W-:Y:S01]  /*8740*/  FFMA R22, R133, R135, R22 ;  /* 0x0000008785167223 */ /* 0x000fe20000000016 */
[----:B------:R-:W-:Y:S01]  /*8750*/  SHF.L.U32 R135, R163, 0x10, RZ ;  /* 0x00000010a3877819 */ /* 0x000fe200000006ff */
[C---:B------:R-:W-:Y:S01]  /*8760*/  FMUL R23, R130.reuse, R45 ;  /* 0x0000002d82177220 */ /* 0x040fe20000400000 */
[C---:B------:R-:W-:Y:S01]  /*8770*/  FMUL R88, R130.reuse, R46 ;  /* 0x0000002e82587220 */ /* 0x040fe20000400000 */
[C---:B------:R-:W-:Y:S01]  /*8780*/  FMUL R89, R130.reuse, R47 ;  /* 0x0000002f82597220 */ /* 0x040fe20000400000 */
[----:B------:R-:W-:Y:S01]  /*8790*/  FMUL R90, R130, R48 ;  /* 0x00000030825a7220 */ /* 0x000fe20000400000 */
[C---:B------:R-:W-:Y:S01]  /*87a0*/  FFMA R23, R133.reuse, R132, R23 ;  /* 0x0000008485177223 */ /* 0x040fe20000000017 */
[C---:B------:R-:W-:Y:S01]  /*87b0*/  SHF.L.U32 R132, R156.reuse, 0x10, RZ ;  /* 0x000000109c847819 */ /* 0x040fe200000006ff */
[----:B------:R-:W-:Y:S01]  /*87c0*/  FFMA R88, R133, R135, R88 ;  /* 0x0000008785587223 */ /* 0x000fe20000000058 */
[----:B------:R-:W-:Y:S01]  /*87d0*/  SHF.L.U32 R135, R159, 0x10, RZ ;  /* 0x000000109f877819 */ /* 0x000fe200000006ff */
[C---:B------:R-:W-:Y:S01]  /*87e0*/  FFMA R89, R133.reuse, R134, R89 ;  /* 0x0000008685597223 */ /* 0x040fe20000000059 */
[----:B------:R-:W-:Y:S01]  /*87f0*/  LOP3.LUT R134, R156, 0xffff0000, RZ, 0xc0, !PT ;  /* 0xffff00009c867812 */ /* 0x000fe200078ec0ff */
[C---:B------:R-:W-:Y:S01]  /*8800*/  FMUL R91, R130.reuse, R49 ;  /* 0x00000031825b7220 */ /* 0x040fe20000400000 */
[----:B------:R-:W-:Y:S01]  /*8810*/  FFMA R90, R133, R132, R90 ;  /* 0x00000084855a7223 */ /* 0x000fe2000000005a */
[----:B------:R-:W-:Y:S01]  /*8820*/  SHF.L.U32 R132, R157, 0x10, RZ ;  /* 0x000000109d847819 */ /* 0x000fe200000006ff */
[C---:B------:R-:W-:Y:S01]  /*8830*/  FMUL R92, R130.reuse, R50 ;  /* 0x00000032825c7220 */ /* 0x040fe20000400000 */
[----:B------:R-:W-:Y:S01]  /*8840*/  FFMA R91, R133, R134, R91 ;  /* 0x00000086855b7223 */ /* 0x000fe2000000005b */
[----:B------:R-:W-:Y:S01]  /*8850*/  LOP3.LUT R134, R157, 0xffff0000, RZ, 0xc0, !PT ;  /* 0xffff00009d867812 */ /* 0x000fe200078ec0ff */
[----:B------:R-:W-:Y:S01]  /*8860*/  FMUL R93, R130, R51 ;  /* 0x00000033825d7220 */ /* 0x000fe20000400000 */
[----:B------:R1:W-:Y:S01]  /*8870*/  @!P0 STS.128 [R188], R200 ;  /* 0x000000c8bc008388 */ /* 0x0003e20000000c00 */
[C---:B------:R-:W-:Y:S01]  /*8880*/  FFMA R92, R133.reuse, R132, R92 ;  /* 0x00000084855c7223 */ /* 0x040fe2000000005c */
[----:B------:R-:W-:Y:S01]  /*8890*/  SHF.L.U32 R132, R158, 0x10, RZ ;  /* 0x000000109e847819 */ /* 0x000fe200000006ff */
[----:B------:R-:W-:Y:S01]  /*88a0*/  FMUL R94, R130, R52 ;  /* 0x00000034825e7220 */ /* 0x000fe20000400000 */
[C---:B------:R-:W-:Y:S01]  /*88b0*/  FFMA R93, R133.reuse, R134, R93 ;  /* 0x00000086855d7223 */ /* 0x040fe2000000005d */
[----:B------:R-:W-:Y:S01]  /*88c0*/  LOP3.LUT R134, R158, 0xffff0000, RZ, 0xc0, !PT ;  /* 0xffff00009e867812 */ /* 0x000fe200078ec0ff */
[----:B------:R-:W-:Y:S01]  /*88d0*/  FMUL R95, R130, R53 ;  /* 0x00000035825f7220 */ /* 0x000fe20000400000 */
[C---:B------:R-:W-:Y:S01]  /*88e0*/  FFMA R94, R133.reuse, R132, R94 ;  /* 0x00000084855e7223 */ /* 0x040fe2000000005e */
[----:B------:R-:W-:Y:S01]  /*88f0*/  SHF.L.U32 R132, R152, 0x10, RZ ;  /* 0x0000001098847819 */ /* 0x000fe200000006ff */
[C---:B------:R-:W-:Y:S01]  /*8900*/  FMUL R96, R130.reuse, R54 ;  /* 0x0000003682607220 */ /* 0x040fe20000400000 */
[C---:B------:R-:W-:Y:S01]  /*8910*/  FMUL R97, R130.reuse, R55 ;  /* 0x0000003782617220 */ /* 0x040fe20000400000 */
[----:B------:R2:W-:Y:S01]  /*8920*/  @!P0 STS.128 [R198+0x10], R204 ;  /* 0x000010ccc6008388 */ /* 0x0005e20000000c00 */
[----:B------:R-:W-:Y:S01]  /*8930*/  FMUL R98, R130, R56 ;  /* 0x0000003882627220 */ /* 0x000fe20000400000 */
[C---:B------:R-:W-:Y:S01]  /*8940*/  FFMA R95, R133.reuse, R134, R95 ;  /* 0x00000086855f7223 */ /* 0x040fe2000000005f */
[----:B------:R-:W-:Y:S01]  /*8950*/  LOP3.LUT R134, R154, 0xffff0000, RZ, 0xc0, !PT ;  /* 0xffff00009a867812 */ /* 0x000fe200078ec0ff */
[----:B------:R-:W-:Y:S01]  /*8960*/  FFMA R96, R133, R135, R96 ;  /* 0x0000008785607223 */ /* 0x000fe20000000060 */
[----:B------:R-:W-:Y:S01]  /*8970*/  SHF.L.U32 R135, R153, 0x10, RZ ;  /* 0x0000001099877819 */ /* 0x000fe200000006ff */
[----:B------:R-:W-:Y:S01]  /*8980*/  FFMA R97, R133, R136, R97 ;  /* 0x0000008885617223 */ /* 0x000fe20000000061 */
[----:B------:R-:W-:Y:S01]  /*8990*/  LOP3.LUT R136, R145, 0xffff0000, RZ, 0xc0, !PT ;  /* 0xffff000091887812 */ /* 0x000fe200078ec0ff */
[C---:B------:R-:W-:Y:S01]  /*89a0*/  FFMA R98, R133.reuse, R132, R98 ;  /* 0x0000008485627223 */ /* 0x040fe20000000062 */
[----:B------:R-:W-:Y:S01]  /*89b0*/  LOP3.LUT R132, R152, 0xffff0000, RZ, 0xc0, !PT ;  /* 0xffff000098847812 */ /* 0x000fe200078ec0ff */
[C---:B------:R-:W-:Y:S01]  /*89c0*/  FMUL R99, R130.reuse, R57 ;  /* 0x0000003982637220 */ /* 0x040fe20000400000 */
[C---:B------:R-:W-:Y:S01]  /*89d0*/  FMUL R100, R130.reuse, R58 ;  /* 0x0000003a82647220 */ /* 0x040fe20000400000 */
[C---:B------:R-:W-:Y:S01]  /*89e0*/  FMUL R101, R130.reuse, R59 ;  /* 0x0000003b82657220 */ /* 0x040fe20000400000 */
[----:B------:R-:W-:Y:S01]  /*89f0*/  FMUL R102, R130, R60 ;  /* 0x0000003c82667220 */ /* 0x000fe20000400000 */
[----:B------:R-:W-:Y:S01]  /*8a00*/  FFMA R99, R133, R132, R99 ;  /* 0x0000008485637223 */ /* 0x000fe20000000063 */
[----:B------:R-:W-:Y:S01]  /*8a10*/  LOP3.LUT R132, R153, 0xffff0000, RZ, 0xc0, !PT ;  /* 0xffff000099847812 */ /* 0x000fe200078ec0ff */
[----:B------:R-:W-:Y:S01]  /*8a20*/  FFMA R100, R133, R135, R100 ;  /* 0x0000008785647223 */ /* 0x000fe20000000064 */
[----:B------:R-:W-:Y:S01]  /*8a30*/  SHF.L.U32 R135, R154, 0x10, RZ ;  /* 0x000000109a877819 */ /* 0x000fe200000006ff */
[C---:B------:R-:W-:Y:S01]  /*8a40*/  FMUL R103, R130.reuse, R61 ;  /* 0x0000003d82677220 */ /* 0x040fe20000400000 */
[C---:B------:R-:W-:Y:S01]  /*8a50*/  FMUL R104, R130.reuse, R62 ;  /* 0x0000003e82687220 */ /* 0x040fe20000400000 */
[----:B-1----:R-:W-:Y:S01]  /*8a60*/  F2FP.BF16.F32.PACK_AB R200, R19, R18 ;  /* 0x0000001213c8723e */ /* 0x002fe200000010ff */
[----:B------:R-:W-:Y:S01]  /*8a70*/  FFMA R101, R133, R132, R101 ;  /* 0x0000008485657223 */ /* 0x000fe20000000065 */
[----:B------:R-:W-:Y:S01]  /*8a80*/  SHF.L.U32 R132, R155, 0x10, RZ ;  /* 0x000000109b847819 */ /* 0x000fe200000006ff */
[----:B------:R-:W-:Y:S01]  /*8a90*/  FFMA R102, R133, R135, R102 ;  /* 0x0000008785667223 */ /* 0x000fe20000000066 */
[----:B------:R-:W-:Y:S01]  /*8aa0*/  F2FP.BF16.F32.PACK_AB R201, R21, R20 ;  /* 0x0000001415c9723e */ /* 0x000fe200000010ff */
[----:B------:R-:W-:Y:S01]  /*8ab0*/  FFMA R103, R133, R134, R103 ;  /* 0x0000008685677223 */ /* 0x000fe20000000067 */
[----:B------:R-:W-:Y:S01]  /*8ac0*/  LOP3.LUT R134, R155, 0xffff0000, RZ, 0xc0, !PT ;  /* 0xffff00009b867812 */ /* 0x000fe200078ec0ff */
[----:B------:R-:W-:Y:S01]  /*8ad0*/  FMUL R105, R130, R63 ;  /* 0x0000003f82697220 */ /* 0x000fe20000400000 */
[----:B------:R-:W-:Y:S01]  /*8ae0*/  F2FP.BF16.F32.PACK_AB R202, R23, R22 ;  /* 0x0000001617ca723e */ /* 0x000fe200000010ff */
[----:B------:R-:W-:Y:S01]  /*8af0*/  FFMA R104, R133, R132, R104 ;  /* 0x0000008485687223 */ /* 0x000fe20000000068 */
[----:B------:R-:W-:Y:S01]  /*8b00*/  F2FP.BF16.F32.PACK_AB R203, R89, R88 ;  /* 0x0000005859cb723e */ /* 0x000fe200000010ff */
[----:B------:R-:W-:Y:S01]  /*8b10*/  FFMA R105, R133, R134, R105 ;  /* 0x0000008685697223 */ /* 0x000fe20000000069 */
[----:B------:R-:W-:Y:S01]  /*8b20*/  SHF.L.U32 R132, R148, 0x10, RZ ;  /* 0x0000001094847819 */ /* 0x000fe200000006ff */
[----:B------:R-:W-:Y:S01]  /*8b30*/  FMUL R106, R130, R64 ;  /* 0x00000040826a7220 */ /* 0x000fe20000400000 */
[----:B------:R-:W-:Y:S01]  /*8b40*/  LOP3.LUT R134, R148, 0xffff0000, RZ, 0xc0, !PT ;  /* 0xffff000094867812 */ /* 0x000fe200078ec0ff */
[----:B------:R1:W-:Y:S01]  /*8b50*/  @!P0 STS.128 [R196+0x20], R200 ;  /* 0x000020c8c4008388 */ /* 0x0003e20000000c00 */
[----:B------:R-:W-:Y:S01]  /*8b60*/  SHF.L.U32 R135, R149, 0x10, RZ ;  /* 0x0000001095877819 */ /* 0x000fe200000006ff */
[C---:B------:R-:W-:Y:S01]  /*8b70*/  FMUL R107, R130.reuse, R65 ;  /* 0x00000041826b7220 */ /* 0x040fe20000400000 */
[----:B--2---:R-:W-:Y:S01]  /*8b80*/  F2FP.BF16.F32.PACK_AB R204, R91, R90 ;  /* 0x0000005a5bcc723e */ /* 0x004fe200000010ff */
[C---:B------:R-:W-:Y:S01]  /*8b90*/  FMUL R108, R130.reuse, R66 ;  /* 0x00000042826c7220 */ /* 0x040fe20000400000 */
[----:B------:R-:W-:Y:S01]  /*8ba0*/  F2FP.BF16.F32.PACK_AB R205, R93, R92 ;  /* 0x0000005c5dcd723e */ /* 0x000fe200000010ff */
[----:B------:R-:W-:Y:S01]  /*8bb0*/  FFMA R106, R133, R132, R106 ;  /* 0x00000084856a7223 */ /* 0x000fe2000000006a */
[----:B------:R-:W-:Y:S01]  /*8bc0*/  F2FP.BF16.F32.PACK_AB R206, R95, R94 ;  /* 0x0000005e5fce723e */ /* 0x000fe200000010ff */
[----:B------:R-:W-:Y:S01]  /*8bd0*/  FFMA R107, R133, R134, R107 ;  /* 0x00000086856b7223 */ /* 0x000fe2000000006b */
[----:B------:R-:W-:Y:S01]  /*8be0*/  F2FP.BF16.F32.PACK_AB R207, R97, R96 ;  /* 0x0000006061cf723e */ /* 0x000fe200000010ff */
[----:B------:R-:W-:Y:S01]  /*8bf0*/  FFMA R108, R133, R135, R108 ;  /* 0x00000087856c7223 */ /* 0x000fe2000000006c */
[----:B------:R-:W-:Y:S01]  /*8c00*/  LOP3.LUT R132, R149, 0xffff0000, RZ, 0xc0, !PT ;  /* 0xffff000095847812 */ /* 0x000fe200078ec0ff */
[----:B------:R-:W-:Y:S01]  /*8c10*/  FMUL R109, R130, R67 ;  /* 0x00000043826d7220 */ /* 0x000fe20000400000 */
[C---:B------:R-:W-:Y:S01]  /*8c20*/  SHF.L.U32 R135, R150.reuse, 0x10, RZ ;  /* 0x0000001096877819 */ /* 0x040fe200000006ff */
[----:B------:R2:W-:Y:S01]  /*8c30*/  @!P0 STS.128 [R195+0x10], R204 ;  /* 0x000010ccc3008388 */ /* 0x0005e20000000c00 */
[----:B------:R-:W-:Y:S01]  /*8c40*/  LOP3.LUT R134, R150, 0xffff0000, RZ, 0xc0, !PT ;  /* 0xffff000096867812 */ /* 0x000fe200078ec0ff */
[C---:B------:R-:W-:Y:S01]  /*8c50*/  FMUL R110, R130.reuse, R68 ;  /* 0x00000044826e7220 */ /* 0x040fe20000400000 */
[C---:B------:R-:W-:Y:S01]  /*8c60*/  FMUL R111, R130.reuse, R69 ;  /* 0x00000045826f7220 */ /* 0x040fe20000400000 */
[----:B------:R-:W-:Y:S01]  /*8c70*/  FFMA R109, R133, R132, R109 ;  /* 0x00000084856d7223 */ /* 0x000fe2000000006d */
[----:B------:R-:W-:Y:S01]  /*8c80*/  SHF.L.U32 R132, R151, 0x10, RZ ;  /* 0x0000001097847819 */ /* 0x000fe200000006ff */
[----:B------:R-:W-:Y:S01]  /*8c90*/  FFMA R110, R133, R135, R110 ;  /* 0x00000087856e7223 */ /* 0x000fe2000000006e */
[----:B------:R-:W-:Y:S01]  /*8ca0*/  SHF.L.U32 R135, R141, 0x10, RZ ;  /* 0x000000108d877819 */ /* 0x000fe200000006ff */
[----:B------:R-:W-:Y:S01]  /*8cb0*/  FFMA R111, R133, R134, R111 ;  /* 0x00000086856f7223 */ /* 0x000fe2000000006f */
[----:B------:R-:W-:Y:S01]  /*8cc0*/  LOP3.LUT R134, R151, 0xffff0000, RZ, 0xc0, !PT ;  /* 0xffff000097867812 */ /* 0x000fe200078ec0ff */
[C---:B------:R-:W-:Y:S01]  /*8cd0*/  FMUL R112, R130.reuse, R70 ;  /* 0x0000004682707220 */ /* 0x040fe20000400000 */
[C---:B------:R-:W-:Y:S01]  /*8ce0*/  FMUL R113, R130.reuse, R71 ;  /* 0x0000004782717220 */ /* 0x040fe20000400000 */
[C---:B------:R-:W-:Y:S01]  /*8cf0*/  FMUL R114, R130.reuse, R72 ;  /* 0x0000004882727220 */ /* 0x040fe20000400000 */
[----:B------:R-:W-:Y:S01]  /*8d00*/  FMUL R115, R130, R73 ;  /* 0x0000004982737220 */ /* 0x000fe20000400000 */
[C---:B------:R-:W-:Y:S01]  /*8d10*/  FFMA R112, R133.reuse, R132, R112 ;  /* 0x0000008485707223 */ /* 0x040fe20000000070 */
[C---:B------:R-:W-:Y:S01]  /*8d20*/  SHF.L.U32 R132, R140.reuse, 0x10, RZ ;  /* 0x000000108c847819 */ /* 0x040fe200000006ff */
[----:B------:R-:W-:Y:S01]  /*8d30*/  FFMA R113, R133, R134, R113 ;  /* 0x0000008685717223 */ /* 0x000fe20000000071 */
[----:B------:R-:W-:Y:S01]  /*8d40*/  LOP3.LUT R134, R140, 0xffff0000, RZ, 0xc0, !PT ;  /* 0xffff00008c867812 */ /* 0x000fe200078ec0ff */
[----:B------:R-:W-:Y:S01]  /*8d50*/  FMUL R116, R130, R74 ;  /* 0x0000004a82747220 */ /* 0x000fe20000400000 */
[----:B-1----:R-:W-:Y:S01]  /*8d60*/  F2FP.BF16.F32.PACK_AB R200, R99, R98 ;  /* 0x0000006263c8723e */ /* 0x002fe200000010ff */
[----:B------:R-:W-:Y:S01]  /*8d70*/  FFMA R114, R133, R132, R114 ;  /* 0x0000008485727223 */ /* 0x000fe20000000072 */
[----:B------:R-:W-:Y:S01]  /*8d80*/  LOP3.LUT R132, R141, 0xffff0000, RZ, 0xc0, !PT ;  /* 0xffff00008d847812 */ /* 0x000fe200078ec0ff */
[C---:B------:R-:W-:Y:S01]  /*8d90*/  FFMA R115, R133.reuse, R134, R115 ;  /* 0x0000008685737223 */ /* 0x040fe20000000073 */
[C---:B------:R-:W-:Y:S01]  /*8da0*/  LOP3.LUT R134, R142.reuse, 0xffff0000, RZ, 0xc0, !PT ;  /* 0xffff00008e867812 */ /* 0x040fe200078ec0ff */
[----:B------:R-:W-:Y:S01]  /*8db0*/  FFMA R116, R133, R135, R116 ;  /* 0x0000008785747223 */ /* 0x000fe20000000074 */
[----:B------:R-:W-:Y:S01]  /*8dc0*/  SHF.L.U32 R135, R142, 0x10, RZ ;  /* 0x000000108e877819 */ /* 0x000fe200000006ff */
[C---:B------:R-:W-:Y:S01]  /*8dd0*/  FMUL R117, R130.reuse, R75 ;  /* 0x0000004b82757220 */ /* 0x040fe20000400000 */
[----:B------:R-:W-:Y:S01]  /*8de0*/  F2FP.BF16.F32.PACK_AB R201, R101, R100 ;  /* 0x0000006465c9723e */ /* 0x000fe200000010ff */
[C---:B------:R-:W-:Y:S01]  /*8df0*/  FMUL R118, R130.reuse, R76 ;  /* 0x0000004c82767220 */ /* 0x040fe20000400000 */
[----:B------:R-:W-:Y:S01]  /*8e00*/  F2FP.BF16.F32.PACK_AB R202, R103, R102 ;  /* 0x0000006667ca723e */ /* 0x000fe200000010ff */
[C---:B------:R-:W-:Y:S01]  /*8e10*/  FMUL R119, R130.reuse, R77 ;  /* 0x0000004d82777220 */ /* 0x040fe20000400000 */
[C---:B------:R-:W-:Y:S01]  /*8e20*/  FFMA R117, R133.reuse, R132, R117 ;  /* 0x0000008485757223 */ /* 0x040fe20000000075 */
[----:B------:R-:W-:Y:S01]  /*8e30*/  FFMA R118, R133, R135, R118 ;  /* 0x0000008785767223 */ /* 0x000fe20000000076 */
[----:B------:R-:W-:Y:S01]  /*8e40*/  SHF.L.U32 R132, R143, 0x10, RZ ;  /* 0x000000108f847819 */ /* 0x000fe200000006ff */
[----:B------:R-:W-:Y:S01]  /*8e50*/  FFMA R119, R133, R134, R119 ;  /* 0x0000008685777223 */ /* 0x000fe20000000077 */
[----:B------:R-:W-:Y:S01]  /*8e60*/  F2FP.BF16.F32.PACK_AB R203, R105, R104 ;  /* 0x0000006869cb723e */ /* 0x000fe200000010ff */
[C---:B------:R-:W-:Y:S01]  /*8e70*/  FMUL R120, R130.reuse, R78 ;  /* 0x0000004e82787220 */ /* 0x040fe20000400000 */
[----:B------:R-:W-:Y:S01]  /*8e80*/  LOP3.LUT R134, R143, 0xffff0000, RZ, 0xc0, !PT ;  /* 0xffff00008f867812 */ /* 0x000fe200078ec0ff */
[----:B------:R-:W-:Y:S01]  /*8e90*/  FMUL R121, R130, R79 ;  /* 0x0000004f82797220 */ /* 0x000fe20000400000 */
[----:B--2---:R-:W-:Y:S01]  /*8ea0*/  F2FP.BF16.F32.PACK_AB R204, R107, R106 ;  /* 0x0000006a6bcc723e */ /* 0x004fe200000010ff */
[----:B------:R1:W-:Y:S01]  /*8eb0*/  @!P0 STS.128 [R188+0x1000], R200 ;  /* 0x001000c8bc008388 */ /* 0x0003e20000000c00 */
[C---:B------:R-:W-:Y:S01]  /*8ec0*/  FFMA R120, R133.reuse, R132, R120 ;  /* 0x0000008485787223 */ /* 0x040fe20000000078 */
[----:B------:R-:W-:Y:S01]  /*8ed0*/  FFMA R121, R133, R134, R121 ;  /* 0x0000008685797223 */ /* 0x000fe20000000079 */
[----:B------:R-:W-:Y:S01]  /*8ee0*/  SHF.L.U32 R132, R144, 0x10, RZ ;  /* 0x0000001090847819 */ /* 0x000fe200000006ff */
[----:B------:R-:W-:Y:S01]  /*8ef0*/  FMUL R122, R130, R80 ;  /* 0x00000050827a7220 */ /* 0x000fe20000400000 */
[----:B------:R-:W-:Y:S01]  /*8f00*/  LOP3.LUT R134, R144, 0xffff0000, RZ, 0xc0, !PT ;  /* 0xffff000090867812 */ /* 0x000fe200078ec0ff */
[C---:B------:R-:W-:Y:S01]  /*8f10*/  FMUL R123, R130.reuse, R81 ;  /* 0x00000051827b7220 */ /* 0x040fe20000400000 */
[----:B------:R-:W-:Y:S01]  /*8f20*/  SHF.L.U32 R135, R145, 0x10, RZ ;  /* 0x0000001091877819 */ /* 0x000fe200000006ff */
[C---:B------:R-:W-:Y:S01]  /*8f30*/  FMUL R124, R130.reuse, R82 ;  /* 0x00000052827c7220 */ /* 0x040fe20000400000 */
[----:B------:R-:W-:Y:S01]  /*8f40*/  F2FP.BF16.F32.PACK_AB R205, R109, R108 ;  /* 0x0000006c6dcd723e */ /* 0x000fe200000010ff */
[----:B------:R-:W-:Y:S01]  /*8f50*/  FMUL R125, R130, R83 ;  /* 0x00000053827d7220 */ /* 0x000fe20000400000 */
[----:B------:R-:W-:Y:S01]  /*8f60*/  F2FP.BF16.F32.PACK_AB R206, R111, R110 ;  /* 0x0000006e6fce723e */ /* 0x000fe200000010ff */
[----:B------:R-:W-:Y:S01]  /*8f70*/  FFMA R122, R133, R132, R122 ;  /* 0x00000084857a7223 */ /* 0x000fe2000000007a */
[----:B------:R-:W-:Y:S01]  /*8f80*/  F2FP.BF16.F32.PACK_AB R207, R113, R112 ;  /* 0x0000007071cf723e */ /* 0x000fe200000010ff */
[C---:B------:R-:W-:Y:S01]  /*8f90*/  FFMA R123, R133.reuse, R134, R123 ;  /* 0x00000086857b7223 */ /* 0x040fe2000000007b */
[----:B------:R-:W-:Y:S01]  /*8fa0*/  SHF.L.U32 R132, R146, 0x10, RZ ;  /* 0x0000001092847819 */ /* 0x000fe200000006ff */
[C---:B------:R-:W-:Y:S01]  /*8fb0*/  FFMA R124, R133.reuse, R135, R124 ;  /* 0x00000087857c7223 */ /* 0x040fe2000000007c */
[----:B------:R-:W-:Y:S01]  /*8fc0*/  FMUL R126, R130, R84 ;  /* 0x00000054827e7220 */ /* 0x000fe20000400000 */
[----:B------:R1:W-:Y:S01]  /*8fd0*/  @!P0 STS.128 [R198+0x1010], R204 ;  /* 0x001010ccc6008388 */ /* 0x0003e20000000c00 */
[----:B------:R-:W-:Y:S01]  /*8fe0*/  LOP3.LUT R134, R146, 0xffff0000, RZ, 0xc0, !PT ;  /* 0xffff000092867812 */ /* 0x000fe200078ec0ff */
[----:B------:R-:W-:Y:S01]  /*8ff0*/  FFMA R125, R133, R136, R125 ;  /* 0x00000088857d7223 */ /* 0x000fe2000000007d */
[C---:B------:R-:W-:Y:S01]  /*9000*/  FMUL R127, R130.reuse, R85 ;  /* 0x00000055827f7220 */ /* 0x040fe20000400000 */
[C---:B------:R-:W-:Y:S01]  /*9010*/  SHF.L.U32 R135, R147.reuse, 0x10, RZ ;  /* 0x0000001093877819 */ /* 0x040fe200000006ff */
[C---:B------:R-:W-:Y:S01]  /*9020*/  FMUL R128, R130.reuse, R86 ;  /* 0x0000005682807220 */ /* 0x040fe20000400000 */
[----:B------:R-:W-:Y:S01]  /*9030*/  LOP3.LUT R136, R147, 0xffff0000, RZ, 0xc0, !PT ;  /* 0xffff000093887812 */ /* 0x000fe200078ec0ff */
[----:B------:R-:W-:Y:S01]  /*9040*/  FMUL R129, R130, R87 ;  /* 0x0000005782817220 */ /* 0x000fe20000400000 */
[----:B------:R-:W-:Y:S01]  /*9050*/  F2FP.BF16.F32.PACK_AB R208, R115, R114 ;  /* 0x0000007273d0723e */ /* 0x000fe200000010ff */
[----:B------:R-:W-:Y:S01]  /*9060*/  FFMA R126, R133, R132, R126 ;  /* 0x00000084857e7223 */ /* 0x000fe2000000007e */
[----:B------:R-:W-:Y:S01]  /*9070*/  F2FP.BF16.F32.PACK_AB R209, R117, R116 ;  /* 0x0000007475d1723e */ /* 0x000fe200000010ff */
[----:B------:R-:W-:Y:S01]  /*9080*/  FFMA R127, R133, R134, R127 ;  /* 0x00000086857f7223 */ /* 0x000fe2000000007f */
[----:B------:R-:W-:Y:S01]  /*9090*/  F2FP.BF16.F32.PACK_AB R210, R119, R118 ;  /* 0x0000007677d2723e */ /* 0x000fe200000010ff */
[----:B------:R-:W-:Y:S01]  /*90a0*/  FFMA R128, R133, R135, R128 ;  /* 0x0000008785807223 */ /* 0x000fe20000000080 */
[----:B------:R-:W-:Y:S01]  /*90b0*/  F2FP.BF16.F32.PACK_AB R211, R121, R120 ;  /* 0x0000007879d3723e */ /* 0x000fe200000010ff */
[----:B------:R-:W-:Y:S01]  /*90c0*/  FFMA R129, R133, R136, R129 ;  /* 0x0000008885817223 */ /* 0x000fe20000000081 */
[----:B------:R-:W-:Y:S02]  /*90d0*/  F2FP.BF16.F32.PACK_AB R216, R123, R122 ;  /* 0x0000007a7bd8723e */ /* 0x000fe400000010ff */
[----:B------:R-:W-:Y:S01]  /*90e0*/  F2FP.BF16.F32.PACK_AB R217, R125, R124 ;  /* 0x0000007c7dd9723e */ /* 0x000fe200000010ff */
[----:B------:R1:W-:Y:S01]  /*90f0*/  @!P0 STS.128 [R196+0x1020], R208 ;  /* 0x001020d0c4008388 */ /* 0x0003e20000000c00 */
[----:B------:R-:W-:Y:S02]  /*9100*/  F2FP.BF16.F32.PACK_AB R218, R127, R126 ;  /* 0x0000007e7fda723e */ /* 0x000fe400000010ff */
[----:B------:R-:W-:Y:S05]  /*9110*/  F2FP.BF16.F32.PACK_AB R219, R129, R128 ;  /* 0x0000008081db723e */ /* 0x000fea00000010ff */
[----:B------:R1:W-:Y:S01]  /*9120*/  @!P0 STS.128 [R195+0x1010], R216 ;  /* 0x001010d8c3008388 */ /* 0x0003e20000000c00 */
[----:B------:R-:W-:Y:S01]  /*9130*/  @!PT LDS RZ, [RZ] ;  /* 0x00000000fffff984 */ /* 0x000fe20000000800 */
[----:B------:R-:W-:Y:S01]  /*9140*/  @!PT LDS RZ, [RZ] ;  /* 0x00000000fffff984 */ /* 0x000fe20000000800 */
[----:B------:R-:W-:Y:S01]  /*9150*/  @!PT LDS RZ, [RZ] ;  /* 0x00000000fffff984 */ /* 0x000fe20000000800 */
[----:B------:R-:W-:Y:S01]  /*9160*/  @!PT LDS RZ, [RZ] ;  /* 0x00000000fffff984 */ /* 0x000fe20000000800 */
[----:B------:R2:W-:Y:S07]  /*9170*/  MEMBAR.ALL.CTA ;  /* 0x0000000000007992 */ /* 0x0005ee0000008000 */
[----:B--2---:R-:W2:Y:S01]  /*9180*/  FENCE.VIEW.ASYNC.S ;  /* 0x00000000000073c6 */ /* 0x004ea20000000000 */
[----:B------:R-:W-:Y:S05]  /*9190*/  WARPSYNC.ALL ;  /* 0x0000000000007948 */ /* 0x000fea0003800000 */
[----:B------:R-:W-:Y:S01]  /*91a0*/  BSSY.RECONVERGENT B0, `(.L_x_110) ;  /* 0x0000012000007945 */ /* 0x000fe20003800200 */
[----:B--2---:R-:W-:Y:S06]  /*91b0*/  BAR.SYNC.DEFER_BLOCKING 0x1, 0x80 ;  /* 0x0042000000007b1d */ /* 0x004fec0000010000 */
[----:B------:R-:W-:Y:S05]  /*91c0*/  @P1 BRA `(.L_x_111) ;  /* 0x00000000003c1947 */ /* 0x000fea0003800000 */
[----:B------:R-:W-:Y:S01]  /*91d0*/  UIADD3 UR4, UPT, UPT, UR44, 0x200, URZ ;  /* 0x000002002c047890 */ /* 0x000fe2000fffe0ff */
[----:B------:R-:W-:Y:S01]  /*91e0*/  R2UR UR49, R212 ;  /* 0x00000000d43172ca */ /* 0x000fe200000e0000 */
[----:B------:R-:W-:Y:S01]  /*91f0*/  UMOV UR51, UR52 ;  /* 0x0000003400337c82 */ /* 0x000fe20008000000 */
[----:B------:R-:W-:Y:S01]  /*9200*/  UIADD3 UR8, UPT, UPT, UR44, 0x1200, URZ ;  /* 0x000012002c087890 */ /* 0x000fe2000fffe0ff */
[----:B------:R-:W-:Y:S02]  /*9210*/  UMOV UR10, UR50 ;  /* 0x00000032000a7c82 */ /* 0x000fe40008000000 */
[----:B------:R-:W-:Y:S01]  /*9220*/  IMAD.U32 R181, RZ, RZ, UR4 ;  /* 0x00000004ffb57e24 */ /* 0x000fe2000f8e00ff */
[----:B------:R-:W-:Y:S01]  /*9230*/  UIADD3 UR4, UP0, UPT, UR54, 0xa80, URZ ;  /* 0x00000a8036047890 */ /* 0x000fe2000ff1e0ff */
[----:B------:R-:W-:Y:S03]  /*9240*/  UMOV UR11, UR52 ;  /* 0x00000034000b7c82 */ /* 0x000fe60008000000 */
[----:B------:R-:W-:Y:S01]  /*9250*/  R2UR UR48, R181 ;  /* 0x00000000b53072ca */ /* 0x000fe200000e0000 */
[----:B------:R-:W-:Y:S02]  /*9260*/  UIADD3.X UR5, UPT, UPT, URZ, UR55, URZ, UP0, !UPT ;  /* 0x00000037ff057290 */ /* 0x000fe400087fe4ff */
[----:B------:R-:W-:Y:S10]  /*9270*/  UIADD3 UR9, UPT, UPT, UR49, 0x80, URZ ;  /* 0x0000008031097890 */ /* 0x000ff4000fffe0ff */
[----:B------:R2:W-:Y:S01]  /*9280*/  UTMASTG.3D [UR48], [UR4] ;  /* 0x00000030040073b5 */ /* 0x0005e20008010000 */
[----:B------:R2:W-:Y:S01]  /*9290*/  UTMASTG.3D [UR8], [UR4] ;  /* 0x00000008040073b5 */ /* 0x0005e20008010000 */
[----:B------:R0:W-:Y:S01]  /*92a0*/  UTMACMDFLUSH ;  /* 0x00000000000079b7 */ /* 0x0001e20000000000 */
[----:B--2---:R-:W-:Y:S04]  /*92b0*/  DEPBAR.LE SB0, 0x1 ;  /* 0x000080400000791a */ /* 0x004fe80000000000 */
.L_x_111:
[----:B------:R-:W-:Y:S05]  /*92c0*/  BSYNC.RECONVERGENT B0 ;  /* 0x0000000000007941 */ /* 0x000fea0003800200 */
.L_x_110:
[----:B------:R-:W-:Y:S01]  /*92d0*/  BAR.SYNC.DEFER_BLOCKING 0x1, 0x80 ;  /* 0x0042000000007b1d */ /* 0x000fe20000010000 */
[----:B------:R-:W-:Y:S01]  /*92e0*/  ISETP.NE.AND P1, PT, R194, RZ, PT ;  /* 0x000000ffc200720c */ /* 0x000fe20003f25270 */
[----:B------:R-:W-:Y:S01]  /*92f0*/  UISETP.NE.AND UP0, UPT, UR53, URZ, UPT ;  /* 0x000000ff3500728c */ /* 0x000fe2000bf05270 */
[----:B------:R-:W-:Y:S11]  /*9300*/  LEA R3, R137, UR44, 0x3 ;  /* 0x0000002c89037c11 */ /* 0x000ff6000f8e18ff */
[----:B------:R-:W-:Y:S01]  /*9310*/  @P1 SHF.L.U32 R6, RZ, 0x1f, RZ ;  /* 0x0000001fff061819 */ /* 0x000fe200000006ff */
[----:B------:R-:W-:Y:S06]  /*9320*/  BRA.U !UP0, `(.L_x_112) ;  /* 0x0000000108247547 */ /* 0x000fec000b800000 */
[----:B------:R-:W2:Y:S01]  /*9330*/  S2R R0, SR_CgaCtaId ;  /* 0x0000000000007919 */ /* 0x000ea20000008800 */
[----:B------:R-:W-:Y:S01]  /*9340*/  IMAD.U32 R4, RZ, RZ, UR46 ;  /* 0x0000002eff047e24 */ /* 0x000fe2000f8e00ff */
[----:B------:R-:W-:Y:S04]  /*9350*/  UIADD3 UR4, UPT, UPT, UR46, 0x1, URZ ;  /* 0x000000012e047890 */ /* 0x000fe8000fffe0ff */
[----:B------:R-:W-:Y:S01]  /*9360*/  @P1 LEA R4, R4, UR44, 0x3 ;  /* 0x0000002c04041c11 */ /* 0x000fe2000f8e18ff */
[----:B------:R-:W-:Y:S04]  /*9370*/  UISETP.NE.AND UP0, UPT, UR4, 0x4, UPT ;  /* 0x000000040400788c */ /* 0x000fe8000bf05270 */
[----:B------:R-:W-:Y:S01]  /*9380*/  @P1 VIADD R5, R4, 0x30 ;  /* 0x0000003004051836 */ /* 0x000fe20000000000 */
[----:B------:R-:W-:Y:S04]  /*9390*/  USEL UR46, UR4, URZ, UP0 ;  /* 0x000000ff042e7287 */ /* 0x000fe80008000000 */
[----:B--2---:R-:W-:Y:S04]  /*93a0*/  @P1 PRMT R0, R0, 0x654, R5 ;  /* 0x0000065400001816 */ /* 0x004fe80000000005 */
[----:B------:R2:W-:Y:S04]  /*93b0*/  @P1 SYNCS.ARRIVE.TRANS64.RED.A1T0 RZ, [R0+URZ], RZ ;  /* 0x000000ff00ff19a7 */ /* 0x0005e800081004ff */
.L_x_112:
[----:B------:R-:W4:Y:S01]  /*93c0*/  @P1 SYNCS.PHASECHK.TRANS64.TRYWAIT P0, [R3+URZ+0x10], R6 ;  /* 0x00001006030015a7 */ /* 0x000f2200080011ff */
[----:B------:R-:W-:Y:S01]  /*93d0*/  BSSY B1, `(.L_x_113) ;  /* 0x0000019000017945 */ /* 0x000fe20003800000 */
[----:B----4-:R-:W-:Y:S03]  /*93e0*/  @P1 SEL R138, RZ, 0x1, !P0 ;  /* 0x00000001ff8a1807 */ /* 0x010fe60004000000 */
[----:B------:R-:W-:Y:S05]  /*93f0*/  @!P1 BRA `(.L_x_114) ;  /* 0x0000000000589947 */ /* 0x000fea0003800000 */
[----:B------:R-:W-:Y:S01]  /*9400*/  ISETP.NE.AND P1, PT, R199, RZ, PT ;  /* 0x000000ffc700720c */ /* 0x000fe20003f25270 */
[----:B------:R-:W-:Y:S01]  /*9410*/  BSSY B0, `(.L_x_115) ;  /* 0x000000a000007945 */ /* 0x000fe20003800000 */
[----:B------:R-:W-:Y:S11]  /*9420*/  ISETP.NE.AND P0, PT, R138, RZ, PT ;  /* 0x000000ff8a00720c */ /* 0x000ff60003f05270 */
[----:B------:R-:W-:Y:S04]  /*9430*/  @P1 IMAD R8, R137, 0x2000, R188 ;  /* 0x0000200089081824 */ /* 0x000fe800078e02bc */
[----:B------:R-:W-:Y:S01]  /*9440*/  @P1 IMAD.IADD R6, R197, 0x1, R8 ;  /* 0x00000001c5061824 */ /* 0x000fe200078e0208 */
[----:B------:R-:W-:Y:S03]  /*9450*/  @P1 IADD3 R5, PT, PT, R139, R8, RZ ;  /* 0x000000088b051210 */ /* 0x000fe60007ffe0ff */
[----:B------:R-:W-:Y:S01]  /*9460*/  @P1 IMAD.IADD R4, R187, 0x1, R6 ;  /* 0x00000001bb041824 */ /* 0x000fe200078e0206 */
[----:B------:R-:W-:Y:S06]  /*9470*/  @P0 BRA `(.L_x_116) ;  /* 0x00000000000c0947 */ /* 0x000fec0003800000 */
[----:B--2---:R-:W-:Y:S04]  /*9480*/  SHF.L.U32 R0, RZ, 0x1f, RZ ;  /* 0x0000001fff007819 */ /* 0x004fe800000006ff */
[----:B------:R-:W2:Y:S02]  /*9490*/  SYNCS.PHASECHK.TRANS64.TRYWAIT P0, [R3+URZ+0x10], R0 ;  /* 0x00001000030075a7 */ /* 0x000ea400080011ff */
[----:B--2---:R-:W-:Y:S05]  /*94a0*/  @!P0 BRA `(.L_x_117) ;  /* 0x000000a400f48947 */ /* 0x004fea0003800000 */
.L_x_116:
[----:B------:R-:W-:Y:S05]  /*94b0*/  BSYNC B0 ;  /* 0x0000000000007941 */ /* 0x000fea0003800000 */
.L_x_115:
[----:B------:R-:W-:Y:S02]  /*94c0*/  ISETP.NE.AND P0, PT, R199, RZ, PT ;  /* 0x000000ffc700720c */ /* 0x000fe40003f05270 */
[----:B------:R-:W-:Y:S11]  /*94d0*/  IADD3 R137, PT, PT, R137, 0x1, RZ ;  /* 0x0000000189897810 */ /* 0x000ff60007ffe0ff */
[----:B------:R4:W1:Y:S04]  /*94e0*/  @P0 LDS.128 R160, [R5+0x20] ;  /* 0x0000200005a00984 */ /* 0x0008680000000c00 */
[----:B------:R4:W1:Y:S04]  /*94f0*/  @P0 LDS.128 R140, [R5+0x1020] ;  /* 0x00102000058c0984 */ /* 0x0008680000000c00 */
[----:B------:R4:W1:Y:S04]  /*9500*/  @P0 LDS.128 R168, [R8] ;  /* 0x0000000008a80984 */ /* 0x0008680000000c00 */
[----:B------:R4:W1:Y:S04]  /*9510*/  @P0 LDS.128 R152, [R8+0x1000] ;  /* 0x0010000008980984 */ /* 0x0008680000000c00 */
[----:B------:R4:W1:Y:S04]  /*9520*/  @P0 LDS.128 R164, [R6+0x10] ;  /* 0x0000100006a40984 */ /* 0x0008680000000c00 */
[----:B------:R4:W1:Y:S04]  /*9530*/  @P0 LDS.128 R148, [R6+0x1010] ;  /* 0x0010100006940984 */ /* 0x0008680000000c00 */
[----:B------:R4:W1:Y:S04]  /*9540*/  @P0 LDS.128 R156, [R4+0x10] ;  /* 0x00001000049c0984 */ /* 0x0008680000000c00 */
[----:B------:R4:W1:Y:S02]  /*9550*/  @P0 LDS.128 R144, [R4+0x1010] ;  /* 0x0010100004900984 */ /* 0x0008640000000c00 */
.L_x_114:
[----:B------:R-:W-:Y:S05]  /*9560*/  BSYNC B1 ;  /* 0x0000000000017941 */ /* 0x000fea0003800000 */
.L_x_113:
[----:B------:R-:W-:Y:S05]  /*9570*/  VIADD R213, R213, 0x400000 ;  /* 0x00400000d5d57836 */ /* 0x000fea0000000000 */
[----:B--2---:R-:W-:Y:S04]  /*9580*/  SHF.R.U32.HI R0, RZ, 0x15, R213 ;  /* 0x00000015ff007819 */ /* 0x004fe800000116d5 */
[----:B------:R-:W-:Y:S04]  /*9590*/  LOP3.LUT R16, R0, 0x3, RZ, 0xc0, !PT ;  /* 0x0000000300107812 */ /* 0x000fe800078ec0ff */
[----:B------:R-:W-:Y:S11]  /*95a0*/  ISETP.NE.AND P0, PT, R189, R16, PT ;  /* 0x00000010bd00720c */ /* 0x000ff60003f05270 */
[----:B------:R-:W-:Y:S02]  /*95b0*/  @!UPT UIADD3 URZ, UPT, UPT, URZ, URZ, URZ ;  /* 0x000000fffffff290 */ /* 0x000fe4000fffe0ff */
[----:B------:R-:W-:Y:S05]  /*95c0*/  @P0 BRA `(.L_x_118) ;  /* 0x0000000000bc0947 */ /* 0x000fea0003800000 */
[----:B------:R-:W-:Y:S11]  /*95d0*/  LOP3.LUT P0, RZ, R0, 0x3, R177, 0x48, !PT ;  /* 0x0000000300ff7812 */ /* 0x000ff600078048b1 */
[----:B------:R-:W-:Y:S02]  /*95e0*/  @!UPT UIADD3 URZ, UPT, UPT, URZ, URZ, URZ ;  /* 0x000000fffffff290 */ /* 0x000fe4000fffe0ff */
[----:B------:R-:W-:Y:S05]  /*95f0*/  @!P0 BRA `(.L_x_119) ;  /* 0x0000000000408947 */ /* 0x000fea0003800000 */
[----:B------:R-:W2:Y:S01]  /*9600*/  LDCU.64 UR8, c[0x4][0x70] ;  /* 0x01000e00ff0877ac */ /* 0x000ea20008000a00 */
[----:B------:R-:W-:Y:S01]  /*9610*/  MOV R15, 0x0 ;  /* 0x00000000000f7802 */ /* 0x000fe20000000f00 */
[----:B------:R-:W-:Y:S02]  /*9620*/  HFMA2 R12, -RZ, RZ, 0, 5.9604644775390625e-08 ;  /* 0x00000001ff0c7431 */ /* 0x000fe400000001ff */
[----:B----4-:R-:W-:Y:S02]  /*9630*/  IMAD.MOV.U32 R8, RZ, RZ, 0x192 ;  /* 0x00000192ff087424 */ /* 0x010fe400078e00ff */
[----:B------:R-:W-:Y:S01]  /*9640*/  IMAD.MOV.U32 R13, RZ, RZ, RZ ;  /* 0x000000ffff0d7224 */ /* 0x000fe200078e00ff */
[----:B------:R-:W4:Y:S01]  /*9650*/  LDCU.64 UR6, c[0x4][0x78] ;  /* 0x01000f00ff0677ac */ /* 0x000f220008000a00 */
[----:B------:R-:W1:Y:S01]  /*9660*/  LDC.64 R14, c[0x4][R15] ;  /* 0x010000000f0e7b82 */ /* 0x000e620000000a00 */
[----:B------:R-:W5:Y:S01]  /*9670*/  LDCU.64 UR4, c[0x4][0x10] ;  /* 0x01000200ff0477ac */ /* 0x000f620008000a00 */
[----:B--2---:R-:W-:Y:S01]  /*9680*/  MOV R5, UR9 ;  /* 0x0000000900057c02 */ /* 0x004fe20008000f00 */
[----:B------:R-:W-:Y:S01]  /*9690*/  IMAD.U32 R4, RZ, RZ, UR8 ;  /* 0x00000008ff047e24 */ /* 0x000fe2000f8e00ff */
[----:B----4-:R-:W-:Y:S01]  /*96a0*/  MOV R7, UR7 ;  /* 0x0000000700077c02 */ /* 0x010fe20008000f00 */
[----:B------:R-:W-:Y:S01]  /*96b0*/  IMAD.U32 R6, RZ, RZ, UR6 ;  /* 0x00000006ff067e24 */ /* 0x000fe2000f8e00ff */
[----:B-----5:R-:W-:Y:S01]  /*96c0*/  MOV R11, UR5 ;  /* 0x00000005000b7c02 */ /* 0x020fe20008000f00 */
[----:B------:R-:W-:Y:S02]  /*96d0*/  IMAD.U32 R10, RZ, RZ, UR4 ;  /* 0x00000004ff0a7e24 */ /* 0x000fe4000f8e00ff */
[----:B------:R-:W-:Y:S07]  /*96e0*/  LEPC R20, `(.L_x_119) ;  /* 0x000000001014794e */ /* 0x000fee0000000000 */
[----:B-1-3--:R-:W-:Y:S05]  /*96f0*/  CALL.ABS.NOINC R14 ;  /* 0x000000000e007343 */ /* 0x00afea0003c00000 */
.L_x_119:
[----:B------:R-:W-:Y:S05]  /*9700*/  WARPSYNC.ALL ;  /* 0x0000000000007948 */ /* 0x000fea0003800000 */
[C---:B------:R-:W-:Y:S01]  /*9710*/  R2UR UR4, R213.reuse ;  /* 0x00000000d50472ca */ /* 0x040fe200000e0000 */
[----:B------:R-:W-:Y:S05]  /*9720*/  VIADD R0, R213, 0x80 ;  /* 0x00000080d5007836 */ /* 0x000fea0000000000 */
[----:B------:R-:W-:Y:S04]  /*9730*/  SHF.R.U32.HI R0, RZ, 0x15, R0 ;  /* 0x00000015ff007819 */ /* 0x000fe80000011600 */
[----:B------:R-:W-:Y:S03]  /*9740*/  LOP3.LUT P0, RZ, R0, 0x3, R177, 0x48, !PT ;  /* 0x0000000300ff7812 */ /* 0x000fe600078048b1 */
[----:B------:R-:W2:Y:S10]  /*9750*/  LDTM.x32 R24, tmem[UR4] ;  /* 0x00000004001879ee */ /* 0x000eb400082c0000 */
[----:B--2---:R-:W-:Y:S05]  /*9760*/  @!P0 BRA `(.L_x_120) ;  /* 0x0000000000408947 */ /* 0x004fea0003800000 */
        /* <DEDUP_REMOVED lines=16> */
.L_x_120:
[----:B------:R-:W-:Y:S05]  /*9870*/  WARPSYNC.ALL ;  /* 0x0000000000007948 */ /* 0x000fea0003800000 */
[----:B------:R-:W-:Y:S11]  /*9880*/  R2UR UR4, R213 ;  /* 0x00000000d50472ca */ /* 0x000ff600000e0000 */
[----:B------:R-:W-:Y:S02]  /*9890*/  @!UPT UIADD3 URZ, UPT, UPT, URZ, URZ, URZ ;  /* 0x000000fffffff290 */ /* 0x000fe4000fffe0ff */
[----:B------:R-:W2:Y:S02]  /*98a0*/  LDTM.x32 R56, tmem[UR4+0x80] ;  /* 0x00008004003879ee */ /* 0x000ea400082c0000 */
[----:B--2---:R-:W-:Y:S01]  /*98b0*/  NOP ;  /* 0x0000000000007918 */ /* 0x004fe20000000000 */
.L_x_118:
[----:B-1----:R-:W-:Y:S01]  /*98c0*/  SHF.L.U32 R18, R168, 0x10, RZ ;  /* 0x00000010a8127819 */ /* 0x002fe200000006ff */
[----:B------:R-:W-:Y:S01]  /*98d0*/  FMUL R0, R130, R24 ;  /* 0x0000001882007220 */ /* 0x000fe20000400000 */
[C---:B------:R-:W-:Y:S01]  /*98e0*/  SHF.L.U32 R19, R169.reuse, 0x10, RZ ;  /* 0x00000010a9137819 */ /* 0x040fe200000006ff */
[----:B------:R-:W-:Y:S05]  /*98f0*/  WARPSYNC.ALL ;  /* 0x0000000000007948 */ /* 0x000fea0003800000 */
[----:B------:R-:W-:Y:S01]  /*9900*/  LOP3.LUT R20, R169, 0xffff0000, RZ, 0xc0, !PT ;  /* 0xffff0000a9147812 */ /* 0x000fe200078ec0ff */
[----:B------:R-:W1:Y:S01]  /*9910*/  S2UR UR5, SR_CgaCtaId ;  /* 0x00000000000579c3 */ /* 0x000e620000008800 */
[----:B------:R-:W-:Y:S01]  /*9920*/  ISETP.NE.AND P1, PT, R189, R16, PT ;  /* 0x00000010bd00720c */ /* 0x000fe20003f25270 */
[----:B------:R-:W-:Y:S01]  /*9930*/  FFMA R0, R133, R18, R0 ;  /* 0x0000001285007223 */ /* 0x000fe20000000000 */
[----:B------:R-:W-:Y:S01]  /*9940*/  LOP3.LUT R18, R168, 0xffff0000, RZ, 0xc0, !PT ;  /* 0xffff0000a8127812 */ /* 0x000fe200078ec0ff */
[----:B------:R-:W-:Y:S01]  /*9950*/  FMUL R3, R130, R25 ;  /* 0x0000001982037220 */ /* 0x000fe20000400000 */
[----:B------:R-:W-:Y:S01]  /*9960*/  LOP3.LUT R16, R164, 0xffff0000, RZ, 0xc0, !PT ;  /* 0xffff0000a4107812 */ /* 0x000fe200078ec0ff */
[C---:B----4-:R-:W-:Y:S01]  /*9970*/  FMUL R4, R130.reuse, R26 ;  /* 0x0000001a82047220 */ /* 0x050fe20000400000 */
[----:B------:R-:W-:Y:S01]  /*9980*/  SHF.L.U32 R15, R165, 0x10, RZ ;  /* 0x00000010a50f7819 */ /* 0x000fe200000006ff */
[----:B------:R-:W-:Y:S01]  /*9990*/  FMUL R5, R130, R27 ;  /* 0x0000001b82057220 */ /* 0x000fe20000400000 */
[----:B------:R-:W-:Y:S01]  /*99a0*/  SHF.L.U32 R17, R166, 0x10, RZ ;  /* 0x00000010a6117819 */ /* 0x000fe200000006ff */
[C---:B------:R-:W-:Y:S01]  /*99b0*/  FFMA R3, R133.reuse, R18, R3 ;  /* 0x0000001285037223 */ /* 0x040fe20000000003 */
[----:B------:R-:W-:Y:S01]  /*99c0*/  SHF.L.U32 R18, R170, 0x10, RZ ;  /* 0x00000010aa127819 */ /* 0x000fe200000006ff */
[C---:B------:R-:W-:Y:S01]  /*99d0*/  FFMA R4, R133.reuse, R19, R4 ;  /* 0x0000001385047223 */ /* 0x040fe20000000004 */
[----:B------:R-:W-:Y:S01]  /*99e0*/  SHF.L.U32 R19, R164, 0x10, RZ ;  /* 0x00000010a4137819 */ /* 0x000fe200000006ff */
[----:B------:R-:W-:Y:S01]  /*99f0*/  FFMA R5, R133, R20, R5 ;  /* 0x0000001485057223 */ /* 0x000fe20000000005 */
[----:B------:R-:W-:Y:S01]  /*9a00*/  LOP3.LUT R20, R170, 0xffff0000, RZ, 0xc0, !PT ;  /* 0xffff0000aa147812 */ /* 0x000fe200078ec0ff */
[C---:B------:R-:W-:Y:S01]  /*9a10*/  FMUL R6, R130.reuse, R28 ;  /* 0x0000001c82067220 */ /* 0x040fe20000400000 */
[----:B------:R-:W-:Y:S01]  /*9a20*/  F2FP.BF16.F32.PACK_AB R88, R3, R0 ;  /* 0x000000000358723e */ /* 0x000fe200000010ff */
[C---:B------:R-:W-:Y:S01]  /*9a30*/  FMUL R7, R130.reuse, R29 ;  /* 0x0000001d82077220 */ /* 0x040fe20000400000 */
[----:B------:R-:W-:Y:S01]  /*9a40*/  F2FP.BF16.F32.PACK_AB R89, R5, R4 ;  /* 0x000000040559723e */ /* 0x000fe200000010ff */
[----:B------:R-:W-:Y:S01]  /*9a50*/  FFMA R6, R133, R18, R6 ;  /* 0x0000001285067223 */ /* 0x000fe20000000006 */
[----:B------:R-:W-:Y:S01]  /*9a60*/  SHF.L.U32 R18, R171, 0x10, RZ ;  /* 0x00000010ab127819 */ /* 0x000fe200000006ff */
[----:B------:R-:W-:Y:S01]  /*9a70*/  FFMA R7, R133, R20, R7 ;  /* 0x0000001485077223 */ /* 0x000fe20000000007 */
[----:B------:R-:W-:Y:S01]  /*9a80*/  LOP3.LUT R20, R171, 0xffff0000, RZ, 0xc0, !PT ;  /* 0xffff0000ab147812 */ /* 0x000fe200078ec0ff */
[----:B------:R-:W-:Y:S01]  /*9a90*/  FMUL R8, R130, R30 ;  /* 0x0000001e82087220 */ /* 0x000fe20000400000 */
[----:B------:R-:W-:Y:S01]  /*9aa0*/  ISETP.NE.AND P2, PT, R194, RZ, PT ;  /* 0x000000ffc200720c */ /* 0x000fe20003f45270 */
[C---:B------:R-:W-:Y:S01]  /*9ab0*/  FMUL R9, R130.reuse, R31 ;  /* 0x0000001f82097220 */ /* 0x040fe20000400000 */
[----:B------:R-:W-:Y:S01]  /*9ac0*/  F2FP.BF16.F32.PACK_AB R90, R7, R6 ;  /* 0x00000006075a723e */ /* 0x000fe200000010ff */
[----:B------:R-:W-:Y:S01]  /*9ad0*/  UIADD3 UR4, UPT, UPT, UR44, 0x88, URZ ;  /* 0x000000882c047890 */ /* 0x000fe2000fffe0ff */
[----:B------:R-:W-:Y:S01]  /*9ae0*/  ISETP.NE.AND P0, PT, R189, RZ, PT ;  /* 0x000000ffbd00720c */ /* 0x000fe20003f05270 */
[----:B------:R-:W-:Y:S01]  /*9af0*/  FFMA R8, R133, R18, R8 ;  /* 0x0000001285087223 */ /* 0x000fe20000000008 */
[----:B------:R-:W-:Y:S01]  /*9b00*/  LOP3.LUT R18, R165, 0xffff0000, RZ, 0xc0, !PT ;  /* 0xffff0000a5127812 */ /* 0x000fe200078ec0ff */
[----:B------:R-:W-:Y:S01]  /*9b10*/  FFMA R9, R133, R20, R9 ;  /* 0x0000001485097223 */ /* 0x000fe20000000009 */
[----:B------:R-:W-:Y:S01]  /*9b20*/  LOP3.LUT R20, R167, 0xffff0000, RZ, 0xc0, !PT ;  /* 0xffff0000a7147812 */ /* 0x000fe200078ec0ff */
[----:B-1----:R-:W-:Y:S01]  /*9b30*/  UPRMT UR4, UR5, 0x654, UR4 ;  /* 0x0000065405047896 */ /* 0x002fe20008000004 */
[----:B------:R-:W-:Y:S01]  /*9b40*/  NOP ;  /* 0x0000000000007918 */ /* 0x000fe20000000000 */
[C---:B------:R-:W-:Y:S01]  /*9b50*/  FMUL R10, R130.reuse, R32 ;  /* 0x00000020820a7220 */ /* 0x040fe20000400000 */
[----:B------:R-:W-:Y:S01]  /*9b60*/  F2FP.BF16.F32.PACK_AB R91, R9, R8 ;  /* 0x00000008095b723e */ /* 0x000fe200000010ff */
[C---:B------:R-:W-:Y:S01]  /*9b70*/  FMUL R11, R130.reuse, R33 ;  /* 0x00000021820b7220 */ /* 0x040fe20000400000 */
[C---:B------:R-:W-:Y:S01]  /*9b80*/  FMUL R12, R130.reuse, R34 ;  /* 0x00000022820c7220 */ /* 0x040fe20000400000 */
[----:B------:R-:W-:Y:S01]  /*9b90*/  FMUL R13, R130, R35 ;  /* 0x00000023820d7220 */ /* 0x000fe20000400000 */
[----:B------:R-:W-:Y:S01]  /*9ba0*/  FFMA R10, R133, R19, R10 ;  /* 0x00000013850a7223 */ /* 0x000fe2000000000a */
[----:B------:R-:W-:Y:S01]  /*9bb0*/  SHF.L.U32 R19, R167, 0x10, RZ ;  /* 0x00000010a7137819 */ /* 0x000fe200000006ff */
[----:B------:R-:W-:Y:S01]  /*9bc0*/  SYNCS.ARRIVE.TRANS64.RED.A1T0 RZ, [UR4], RZ ;  /* 0x000000ffffff79a7 */ /* 0x000fe20008100404 */
[----:B------:R1:W-:Y:S01]  /*9bd0*/  @!P1 STS.128 [R188+0x2000], R88 ;  /* 0x00200058bc009388 */ /* 0x0003e20000000c00 */
[C---:B------:R-:W-:Y:S01]  /*9be0*/  FFMA R11, R133.reuse, R16, R11 ;  /* 0x00000010850b7223 */ /* 0x040fe2000000000b */
[C---:B------:R-:W-:Y:S01]  /*9bf0*/  FFMA R12, R133.reuse, R15, R12 ;  /* 0x0000000f850c7223 */ /* 0x040fe2000000000c */
[----:B------:R-:W-:Y:S01]  /*9c00*/  FFMA R13, R133, R18, R13 ;  /* 0x00000012850d7223 */ /* 0x000fe2000000000d */
[----:B------:R-:W-:Y:S01]  /*9c10*/  LOP3.LUT R18, R166, 0xffff0000, RZ, 0xc0, !PT ;  /* 0xffff0000a6127812 */ /* 0x000fe200078ec0ff */
[C---:B------:R-:W-:Y:S01]  /*9c20*/  FMUL R14, R130.reuse, R36 ;  /* 0x00000024820e7220 */ /* 0x040fe20000400000 */
[----:B------:R-:W-:Y:S01]  /*9c30*/  F2FP.BF16.F32.PACK_AB R92, R11, R10 ;  /* 0x0000000a0b5c723e */ /* 0x000fe200000010ff */
[----:B------:R-:W-:Y:S01]  /*9c40*/  FMUL R15, R130, R37 ;  /* 0x00000025820f7220 */ /* 0x000fe20000400000 */
[----:B------:R-:W-:Y:S01]  /*9c50*/  SHF.L.U32 R11, R160, 0x10, RZ ;  /* 0x00000010a00b7819 */ /* 0x000fe200000006ff */
[----:B------:R-:W-:Y:S01]  /*9c60*/  FFMA R14, R133, R17, R14 ;  /* 0x00000011850e7223 */ /* 0x000fe2000000000e */
[----:B------:R-:W-:Y:S01]  /*9c70*/  F2FP.BF16.F32.PACK_AB R93, R13, R12 ;  /* 0x0000000c0d5d723e */ /* 0x000fe200000010ff */
[----:B------:R-:W-:Y:S01]  /*9c80*/  FMUL R16, R130, R38 ;  /* 0x0000002682107220 */ /* 0x000fe20000400000 */
[----:B------:R-:W-:Y:S01]  /*9c90*/  LOP3.LUT R12, R160, 0xffff0000, RZ, 0xc0, !PT ;  /* 0xffff0000a00c7812 */ /* 0x000fe200078ec0ff */
[----:B------:R-:W-:Y:S01]  /*9ca0*/  FMUL R17, R130, R39 ;  /* 0x0000002782117220 */ /* 0x000fe20000400000 */
[----:B------:R-:W-:Y:S01]  /*9cb0*/  SHF.L.U32 R13, R161, 0x10, RZ ;  /* 0x00000010a10d7819 */ /* 0x000fe200000006ff */
[C---:B------:R-:W-:Y:S01]  /*9cc0*/  FFMA R15, R133.reuse, R18, R15 ;  /* 0x00000012850f7223 */ /* 0x040fe2000000000f */
[----:B------:R-:W-:Y:S01]  /*9cd0*/  LOP3.LUT R18, R158, 0xffff0000, RZ, 0xc0, !PT ;  /* 0xffff00009e127812 */ /* 0x000fe200078ec0ff */
[C---:B------:R-:W-:Y:S01]  /*9ce0*/  FFMA R16, R133.reuse, R19, R16 ;  /* 0x0000001385107223 */ /* 0x040fe20000000010 */
[C---:B------:R-:W-:Y:S01]  /*9cf0*/  FMUL R8, R130.reuse, R40 ;  /* 0x0000002882087220 */ /* 0x040fe20000400000 */
[----:B------:R-:W-:Y:S01]  /*9d00*/  FFMA R17, R133, R20, R17 ;  /* 0x0000001485117223 */ /* 0x000fe20000000011 */
[----:B------:R-:W-:Y:S01]  /*9d10*/  F2FP.BF16.F32.PACK_AB R94, R15, R14 ;  /* 0x0000000e0f5e723e */ /* 0x000fe200000010ff */
[C---:B------:R-:W-:Y:S01]  /*9d20*/  FMUL R9, R130.reuse, R41 ;  /* 0x0000002982097220 */ /* 0x040fe20000400000 */
[----:B------:R-:W-:Y:S01]  /*9d30*/  LOP3.LUT R14, R161, 0xffff0000, RZ, 0xc0, !PT ;  /* 0xffff0000a10e7812 */ /* 0x000fe200078ec0ff */
[----:B------:R-:W-:Y:S01]  /*9d40*/  FFMA R8, R133, R11, R8 ;  /* 0x0000000b85087223 */ /* 0x000fe20000000008 */
[----:B------:R-:W-:Y:S01]  /*9d50*/  F2FP.BF16.F32.PACK_AB R95, R17, R16 ;  /* 0x00000010115f723e */ /* 0x000fe200000010ff */
[----:B------:R-:W-:Y:S01]  /*9d60*/  FMUL R10, R130, R42 ;  /* 0x0000002a820a7220 */ /* 0x000fe20000400000 */
[----:B------:R-:W-:Y:S01]  /*9d70*/  SHF.L.U32 R15, R162, 0x10, RZ ;  /* 0x00000010a20f7819 */ /* 0x000fe200000006ff */
[----:B------:R-:W-:Y:S01]  /*9d80*/  FMUL R11, R130, R43 ;  /* 0x0000002b820b7220 */ /* 0x000fe20000400000 */
[----:B------:R-:W-:Y:S01]  /*9d90*/  LOP3.LUT R16, R157, 0xffff0000, RZ, 0xc0, !PT ;  /* 0xffff00009d107812 */ /* 0x000fe200078ec0ff */
[----:B------:R-:W-:Y:S01]  /*9da0*/  FFMA R9, R133, R12, R9 ;  /* 0x0000000c85097223 */ /* 0x000fe20000000009 */
[----:B------:R-:W-:Y:S01]  /*9db0*/  SHF.L.U32 R17, R159, 0x10, RZ ;  /* 0x000000109f117819 */ /* 0x000fe200000006ff */
[----:B------:R-:W-:Y:S01]  /*9dc0*/  FFMA R10, R133, R13, R10 ;  /* 0x0000000d850a7223 */ /* 0x000fe2000000000a */
[----:B------:R-:W-:Y:S01]  /*9dd0*/  LOP3.LUT R20, R159, 0xffff0000, RZ, 0xc0, !PT ;  /* 0xffff00009f147812 */ /* 0x000fe200078ec0ff */
[----:B------:R-:W-:Y:S01]  /*9de0*/  FFMA R11, R133, R14, R11 ;  /* 0x0000000e850b7223 */ /* 0x000fe2000000000b */
[----:B------:R-:W-:Y:S01]  /*9df0*/  LOP3.LUT R14, R162, 0xffff0000, RZ, 0xc0, !PT ;  /* 0xffff0000a20e7812 */ /* 0x000fe200078ec0ff */
[C---:B------:R-:W-:Y:S01]  /*9e00*/  FMUL R12, R130.reuse, R44 ;  /* 0x0000002c820c7220 */ /* 0x040fe20000400000 */
[----:B-1----:R-:W-:Y:S01]  /*9e10*/  F2FP.BF16.F32.PACK_AB R88, R9, R8 ;  /* 0x000000080958723e */ /* 0x002fe200000010ff */
[----:B------:R1:W-:Y:S01]  /*9e20*/  @!P1 STS.128 [R198+0x2010], R92 ;  /* 0x0020105cc6009388 */ /* 0x0003e20000000c00 */
[----:B------:R-:W-:Y:S01]  /*9e30*/  F2FP.BF16.F32.PACK_AB R89, R11, R10 ;  /* 0x0000000a0b59723e */ /* 0x000fe200000010ff */
[----:B------:R-:W-:Y:S01]  /*9e40*/  FMUL R13, R130, R45 ;  /* 0x0000002d820d7220 */ /* 0x000fe20000400000 */
[----:B------:R-:W-:Y:S01]  /*9e50*/  SHF.L.U32 R11, R163, 0x10, RZ ;  /* 0x00000010a30b7819 */ /* 0x000fe200000006ff */
[C---:B------:R-:W-:Y:S01]  /*9e60*/  FFMA R12, R133.reuse, R15, R12 ;  /* 0x0000000f850c7223 */ /* 0x040fe2000000000c */
[----:B------:R-:W-:Y:S01]  /*9e70*/  SHF.L.U32 R15, R156, 0x10, RZ ;  /* 0x000000109c0f7819 */ /* 0x000fe200000006ff */
[----:B------:R-:W-:Y:S01]  /*9e80*/  FFMA R13, R133, R14, R13 ;  /* 0x0000000e850d7223 */ /* 0x000fe2000000000d */
[----:B------:R-:W-:Y:S01]  /*9e90*/  LOP3.LUT R14, R163, 0xffff0000, RZ, 0xc0, !PT ;  /* 0xffff0000a30e7812 */ /* 0x000fe200078ec0ff */
[C---:B------:R-:W-:Y:S01]  /*9ea0*/  FMUL R8, R130.reuse, R46 ;  /* 0x0000002e82087220 */ /* 0x040fe20000400000 */
[C---:B------:R-:W-:Y:S01]  /*9eb0*/  FMUL R9, R130.reuse, R47 ;  /* 0x0000002f82097220 */ /* 0x040fe20000400000 */
[----:B------:R-:W-:Y:S01]  /*9ec0*/  FMUL R10, R130, R48 ;  /* 0x00000030820a7220 */ /* 0x000fe20000400000 */
[----:B------:R-:W-:Y:S01]  /*9ed0*/  F2FP.BF16.F32.PACK_AB R90, R13, R12 ;  /* 0x0000000c0d5a723e */ /* 0x000fe200000010ff */
[C---:B------:R-:W-:Y:S01]  /*9ee0*/  FFMA R8, R133.reuse, R11, R8 ;  /* 0x0000000b85087223 */ /* 0x040fe20000000008 */
[C---:B------:R-:W-:Y:S01]  /*9ef0*/  FFMA R9, R133.reuse, R14, R9 ;  /* 0x0000000e85097223 */ /* 0x040fe20000000009 */
[----:B------:R-:W-:Y:S01]  /*9f00*/  LOP3.LUT R14, R156, 0xffff0000, RZ, 0xc0, !PT ;  /* 0xffff00009c0e7812 */ /* 0x000fe200078ec0ff */
[----:B------:R-:W-:Y:S01]  /*9f10*/  FFMA R10, R133, R15, R10 ;  /* 0x0000000f850a7223 */ /* 0x000fe2000000000a */
[----:B------:R-:W-:Y:S01]  /*9f20*/  SHF.L.U32 R15, R157, 0x10, RZ ;  /* 0x000000109d0f7819 */ /* 0x000fe200000006ff */
[C---:B------:R-:W-:Y:S01]  /*9f30*/  FMUL R11, R130.reuse, R49 ;  /* 0x00000031820b7220 */ /* 0x040fe20000400000 */
[----:B------:R-:W-:Y:S01]  /*9f40*/  F2FP.BF16.F32.PACK_AB R91, R9, R8 ;  /* 0x00000008095b723e */ /* 0x000fe200000010ff */
[C---:B------:R-:W-:Y:S01]  /*9f50*/  FMUL R12, R130.reuse, R50 ;  /* 0x00000032820c7220 */ /* 0x040fe20000400000 */
[C---:B------:R-:W-:Y:S01]  /*9f60*/  FMUL R13, R130.reuse, R51 ;  /* 0x00000033820d7220 */ /* 0x040fe20000400000 */
[C---:B------:R-:W-:Y:S01]  /*9f70*/  FFMA R11, R133.reuse, R14, R11 ;  /* 0x0000000e850b7223 */ /* 0x040fe2000000000b */
[----:B------:R-:W-:Y:S01]  /*9f80*/  FMUL R8, R130, R52 ;  /* 0x0000003482087220 */ /* 0x000fe20000400000 */
[C---:B------:R-:W-:Y:S01]  /*9f90*/  FFMA R12, R133.reuse, R15, R12 ;  /* 0x0000000f850c7223 */ /* 0x040fe2000000000c */
[C---:B------:R-:W-:Y:S01]  /*9fa0*/  FFMA R13, R133.reuse, R16, R13 ;  /* 0x00000010850d7223 */ /* 0x040fe2000000000d */
[----:B------:R-:W-:Y:S01]  /*9fb0*/  SHF.L.U32 R16, R158, 0x10, RZ ;  /* 0x000000109e107819 */ /* 0x000fe200000006ff */
[C---:B------:R-:W-:Y:S01]  /*9fc0*/  FMUL R9, R130.reuse, R53 ;  /* 0x0000003582097220 */ /* 0x040fe20000400000 */
[C---:B------:R-:W-:Y:S01]  /*9fd0*/  FMUL R14, R130.reuse, R54 ;  /* 0x00000036820e7220 */ /* 0x040fe20000400000 */
[----:B------:R-:W-:Y:S01]  /*9fe0*/  FMUL R15, R130, R55 ;  /* 0x00000037820f7220 */ /* 0x000fe20000400000 */
[----:B------:R2:W-:Y:S01]  /*9ff0*/  @!P1 STS.128 [R196+0x2020], R88 ;  /* 0x00202058c4009388 */ /* 0x0005e20000000c00 */
[----:B------:R-:W-:Y:S01]  /*a000*/  FFMA R8, R133, R16, R8 ;  /* 0x0000001085087223 */ /* 0x000fe20000000008 */
[----:B-1----:R-:W-:Y:S01]  /*a010*/  F2FP.BF16.F32.PACK_AB R93, R13, R12 ;  /* 0x0000000c0d5d723e */ /* 0x002fe200000010ff */
[C---:B------:R-:W-:Y:S01]  /*a020*/  FFMA R9, R133.reuse, R18, R9 ;  /* 0x0000001285097223 */ /* 0x040fe20000000009 */
[C---:B------:R-:W-:Y:S01]  /*a030*/  LOP3.LUT R12, R152.reuse, 0xffff0000, RZ, 0xc0, !PT ;  /* 0xffff0000980c7812 */ /* 0x040fe200078ec0ff */
[C---:B------:R-:W-:Y:S01]  /*a040*/  FFMA R14, R133.reuse, R17, R14 ;  /* 0x00000011850e7223 */ /* 0x040fe2000000000e */
[----:B------:R-:W-:Y:S01]  /*a050*/  SHF.L.U32 R17, R152, 0x10, RZ ;  /* 0x0000001098117819 */ /* 0x000fe200000006ff */
[----:B------:R-:W-:Y:S01]  /*a060*/  FFMA R15, R133, R20, R15 ;  /* 0x00000014850f7223 */ /* 0x000fe2000000000f */
[----:B------:R-:W-:Y:S01]  /*a070*/  F2FP.BF16.F32.PACK_AB R94, R9, R8 ;  /* 0x00000008095e723e */ /* 0x000fe200000010ff */
        /* <DEDUP_REMOVED lines=9> */
[----:B------:R-:W-:Y:S01]  /*a110*/  SHF.L.U32 R18, R154, 0x10, RZ ;  /* 0x000000109a127819 */ /* 0x000fe200000006ff */
[----:B------:R-:W-:Y:S01]  /*a120*/  FMUL R10, R130, R59 ;  /* 0x0000003b820a7220 */ /* 0x000fe20000400000 */
[----:B------:R-:W-:Y:S01]  /*a130*/  LOP3.LUT R15, R154, 0xffff0000, RZ, 0xc0, !PT ;  /* 0xffff00009a0f7812 */ /* 0x000fe200078ec0ff */
[----:B------:R-:W-:Y:S01]  /*a140*/  FMUL R11, R130, R60 ;  /* 0x0000003c820b7220 */ /* 0x000fe20000400000 */
[----:B------:R-:W-:Y:S01]  /*a150*/  LOP3.LUT R17, R155, 0xffff0000, RZ, 0xc0, !PT ;  /* 0xffff00009b117812 */ /* 0x000fe200078ec0ff */
[C---:B------:R-:W-:Y:S01]  /*a160*/  FFMA R9, R133.reuse, R14, R9 ;  /* 0x0000000e85097223 */ /* 0x040fe20000000009 */
[----:B------:R-:W-:Y:S01]  /*a170*/  F2FP.BF16.F32.PACK_AB R96, R8, R16 ;  /* 0x000000100860723e */ /* 0x000fe200000010ff */
[----:B------:R-:W-:Y:S01]  /*a180*/  FFMA R10, R133, R13, R10 ;  /* 0x0000000d850a7223 */ /* 0x000fe2000000000a */
[----:B------:R-:W-:Y:S01]  /*a190*/  LOP3.LUT R16, R141, 0xffff0000, RZ, 0xc0, !PT ;  /* 0xffff00008d107812 */ /* 0x000fe200078ec0ff */
[C---:B------:R-:W-:Y:S01]  /*a1a0*/  FMUL R12, R130.reuse, R61 ;  /* 0x0000003d820c7220 */ /* 0x040fe20000400000 */
[----:B------:R-:W-:Y:S01]  /*a1b0*/  LOP3.LUT R20, R147, 0xffff0000, RZ, 0xc0, !PT ;  /* 0xffff000093147812 */ /* 0x000fe200078ec0ff */
[----:B------:R-:W-:Y:S01]  /*a1c0*/  FFMA R11, R133, R18, R11 ;  /* 0x00000012850b7223 */ /* 0x000fe2000000000b */
[----:B------:R-:W-:Y:S01]  /*a1d0*/  SHF.L.U32 R18, R155, 0x10, RZ ;  /* 0x000000109b127819 */ /* 0x000fe200000006ff */
[----:B------:R-:W-:Y:S01]  /*a1e0*/  FMUL R13, R130, R62 ;  /* 0x0000003e820d7220 */ /* 0x000fe20000400000 */
[----:B------:R-:W-:Y:S01]  /*a1f0*/  F2FP.BF16.F32.PACK_AB R97, R10, R9 ;  /* 0x000000090a61723e */ /* 0x000fe200000010ff */
[C---:B------:R-:W-:Y:S01]  /*a200*/  FFMA R12, R133.reuse, R15, R12 ;  /* 0x0000000f850c7223 */ /* 0x040fe2000000000c */
[----:B------:R-:W-:Y:S01]  /*a210*/  SHF.L.U32 R15, R150, 0x10, RZ ;  /* 0x00000010960f7819 */ /* 0x000fe200000006ff */
[----:B------:R-:W-:Y:S01]  /*a220*/  FMUL R14, R130, R63 ;  /* 0x0000003f820e7220 */ /* 0x000fe20000400000 */
[----:B------:R-:W-:Y:S01]  /*a230*/  FFMA R13, R133, R18, R13 ;  /* 0x00000012850d7223 */ /* 0x000fe2000000000d */
[----:B------:R-:W-:Y:S01]  /*a240*/  LOP3.LUT R18, R145, 0xffff0000, RZ, 0xc0, !PT ;  /* 0xffff000091127812 */ /* 0x000fe200078ec0ff */
[----:B------:R1:W-:Y:S01]  /*a250*/  @!P1 STS.128 [R195+0x2010], R92 ;  /* 0x0020105cc3009388 */ /* 0x0003e20000000c00 */
[----:B------:R-:W-:Y:S01]  /*a260*/  F2FP.BF16.F32.PACK_AB R98, R12, R11 ;  /* 0x0000000b0c62723e */ /* 0x000fe200000010ff */
[C---:B------:R-:W-:Y:S01]  /*a270*/  FFMA R14, R133.reuse, R17, R14 ;  /* 0x00000011850e7223 */ /* 0x040fe2000000000e */
[----:B------:R-:W-:Y:S01]  /*a280*/  SHF.L.U32 R11, R148, 0x10, RZ ;  /* 0x00000010940b7819 */ /* 0x000fe200000006ff */
[----:B------:R-:W-:Y:S01]  /*a290*/  FMUL R8, R130, R64 ;  /* 0x0000004082087220 */ /* 0x000fe20000400000 */
[----:B------:R-:W-:Y:S01]  /*a2a0*/  LOP3.LUT R12, R148, 0xffff0000, RZ, 0xc0, !PT ;  /* 0xffff0000940c7812 */ /* 0x000fe200078ec0ff */
[----:B------:R-:W-:Y:S01]  /*a2b0*/  FMUL R9, R130, R65 ;  /* 0x0000004182097220 */ /* 0x000fe20000400000 */
[----:B------:R-:W-:Y:S01]  /*a2c0*/  F2FP.BF16.F32.PACK_AB R99, R14, R13 ;  /* 0x0000000d0e63723e */ /* 0x000fe200000010ff */
[----:B------:R-:W-:Y:S01]  /*a2d0*/  FFMA R8, R133, R11, R8 ;  /* 0x0000000b85087223 */ /* 0x000fe20000000008 */
[----:B------:R-:W-:Y:S01]  /*a2e0*/  SHF.L.U32 R13, R149, 0x10, RZ ;  /* 0x00000010950d7819 */ /* 0x000fe200000006ff */
[----:B------:R-:W-:Y:S01]  /*a2f0*/  FFMA R9, R133, R12, R9 ;  /* 0x0000000c85097223 */ /* 0x000fe20000000009 */
[----:B------:R-:W-:Y:S01]  /*a300*/  LOP3.LUT R14, R149, 0xffff0000, RZ, 0xc0, !PT ;  /* 0xffff0000950e7812 */ /* 0x000fe200078ec0ff */
[C---:B------:R-:W-:Y:S01]  /*a310*/  FMUL R10, R130.reuse, R66 ;  /* 0x00000042820a7220 */ /* 0x040fe20000400000 */
[----:B------:R-:W-:Y:S01]  /*a320*/  SHF.L.U32 R17, R147, 0x10, RZ ;  /* 0x0000001093117819 */ /* 0x000fe200000006ff */
[C---:B------:R-:W-:Y:S01]  /*a330*/  FMUL R11, R130.reuse, R67 ;  /* 0x00000043820b7220 */ /* 0x040fe20000400000 */
[----:B--2---:R-:W-:Y:S01]  /*a340*/  F2FP.BF16.F32.PACK_AB R88, R9, R8 ;  /* 0x000000080958723e */ /* 0x004fe200000010ff */
[C---:B------:R-:W-:Y:S01]  /*a350*/  FFMA R10, R133.reuse, R13, R10 ;  /* 0x0000000d850a7223 */ /* 0x040fe2000000000a */
[----:B------:R-:W-:Y:S01]  /*a360*/  FMUL R12, R130, R68 ;  /* 0x00000044820c7220 */ /* 0x000fe20000400000 */
[C---:B------:R-:W-:Y:S01]  /*a370*/  FFMA R11, R133.reuse, R14, R11 ;  /* 0x0000000e850b7223 */ /* 0x040fe2000000000b */
[----:B------:R-:W-:Y:S01]  /*a380*/  LOP3.LUT R14, R150, 0xffff0000, RZ, 0xc0, !PT ;  /* 0xffff0000960e7812 */ /* 0x000fe200078ec0ff */
[C---:B------:R-:W-:Y:S01]  /*a390*/  FMUL R13, R130.reuse, R69 ;  /* 0x00000045820d7220 */ /* 0x040fe20000400000 */
[----:B------:R2:W-:Y:S01]  /*a3a0*/  @!P1 STS.128 [R188+0x3000], R96 ;  /* 0x00300060bc009388 */ /* 0x0005e20000000c00 */
[----:B------:R-:W-:Y:S01]  /*a3b0*/  FFMA R12, R133, R15, R12 ;  /* 0x0000000f850c7223 */ /* 0x000fe2000000000c */
[----:B------:R-:W-:Y:S01]  /*a3c0*/  F2FP.BF16.F32.PACK_AB R89, R11, R10 ;  /* 0x0000000a0b59723e */ /* 0x000fe200000010ff */
[----:B------:R-:W-:Y:S01]  /*a3d0*/  FFMA R13, R133, R14, R13 ;  /* 0x0000000e850d7223 */ /* 0x000fe2000000000d */
[C---:B------:R-:W-:Y:S01]  /*a3e0*/  SHF.L.U32 R11, R151.reuse, 0x10, RZ ;  /* 0x00000010970b7819 */ /* 0x040fe200000006ff */
[C---:B------:R-:W-:Y:S01]  /*a3f0*/  FMUL R8, R130.reuse, R70 ;  /* 0x0000004682087220 */ /* 0x040fe20000400000 */
[----:B------:R-:W-:Y:S01]  /*a400*/  LOP3.LUT R14, R151, 0xffff0000, RZ, 0xc0, !PT ;  /* 0xffff0000970e7812 */ /* 0x000fe200078ec0ff */
[----:B------:R-:W-:Y:S01]  /*a410*/  FMUL R9, R130, R71 ;  /* 0x0000004782097220 */ /* 0x000fe20000400000 */
[----:B------:R-:W-:Y:S01]  /*a420*/  SHF.L.U32 R15, R140, 0x10, RZ ;  /* 0x000000108c0f7819 */ /* 0x000fe200000006ff */
        /* <DEDUP_REMOVED lines=10> */
[----:B------:R-:W-:Y:S01]  /*a4d0*/  FMUL R13, R130, R75 ;  /* 0x0000004b820d7220 */ /* 0x000fe20000400000 */
[C---:B------:R-:W-:Y:S01]  /*a4e0*/  FFMA R11, R133.reuse, R14, R11 ;  /* 0x0000000e850b7223 */ /* 0x040fe2000000000b */
[----:B------:R-:W-:Y:S01]  /*a4f0*/  SHF.L.U32 R14, R142, 0x10, RZ ;  /* 0x000000108e0e7819 */ /* 0x000fe200000006ff */
[C---:B------:R-:W-:Y:S01]  /*a500*/  FFMA R12, R133.reuse, R15, R12 ;  /* 0x0000000f850c7223 */ /* 0x040fe2000000000c */
[----:B------:R-:W-:Y:S01]  /*a510*/  SHF.L.U32 R15, R144, 0x10, RZ ;  /* 0x00000010900f7819 */ /* 0x000fe200000006ff */
[----:B------:R-:W-:Y:S01]  /*a520*/  FFMA R13, R133, R16, R13 ;  /* 0x00000010850d7223 */ /* 0x000fe2000000000d */
[----:B------:R-:W-:Y:S01]  /*a530*/  LOP3.LUT R16, R142, 0xffff0000, RZ, 0xc0, !PT ;  /* 0xffff00008e107812 */ /* 0x000fe200078ec0ff */
[----:B------:R4:W-:Y:S01]  /*a540*/  @!P1 STS.128 [R198+0x3010], R88 ;  /* 0x00301058c6009388 */ /* 0x0009e20000000c00 */
[----:B-1----:R-:W-:Y:S01]  /*a550*/  F2FP.BF16.F32.PACK_AB R92, R11, R10 ;  /* 0x0000000a0b5c723e */ /* 0x002fe200000010ff */
[C---:B------:R-:W-:Y:S01]  /*a560*/  FMUL R8, R130.reuse, R76 ;  /* 0x0000004c82087220 */ /* 0x040fe20000400000 */
[----:B------:R-:W-:Y:S01]  /*a570*/  F2FP.BF16.F32.PACK_AB R93, R13, R12 ;  /* 0x0000000c0d5d723e */ /* 0x000fe200000010ff */
[C---:B------:R-:W-:Y:S01]  /*a580*/  FMUL R9, R130.reuse, R77 ;  /* 0x0000004d82097220 */ /* 0x040fe20000400000 */
[----:B------:R-:W-:Y:S01]  /*a590*/  SHF.L.U32 R13, R143, 0x10, RZ ;  /* 0x000000108f0d7819 */ /* 0x000fe200000006ff */
[----:B------:R-:W-:Y:S01]  /*a5a0*/  FFMA R8, R133, R14, R8 ;  /* 0x0000000e85087223 */ /* 0x000fe20000000008 */
[----:B------:R-:W-:Y:S01]  /*a5b0*/  LOP3.LUT R14, R143, 0xffff0000, RZ, 0xc0, !PT ;  /* 0xffff00008f0e7812 */ /* 0x000fe200078ec0ff */
[----:B------:R-:W1:Y:S01]  /*a5c0*/  S2R R200, SR_CgaCtaId ;  /* 0x0000000000c87919 */ /* 0x000e620000008800 */
[C---:B------:R-:W-:Y:S01]  /*a5d0*/  FMUL R10, R130.reuse, R78 ;  /* 0x0000004e820a7220 */ /* 0x040fe20000400000 */
[----:B------:R-:W-:Y:S01]  /*a5e0*/  FFMA R9, R133, R16, R9 ;  /* 0x0000001085097223 */ /* 0x000fe20000000009 */
[----:B------:R-:W-:Y:S01]  /*a5f0*/  SHF.L.U32 R16, R145, 0x10, RZ ;  /* 0x0000001091107819 */ /* 0x000fe200000006ff */
[C---:B------:R-:W-:Y:S01]  /*a600*/  FMUL R11, R130.reuse, R79 ;  /* 0x0000004f820b7220 */ /* 0x040fe20000400000 */
[----:B------:R-:W-:Y:S01]  /*a610*/  FFMA R10, R133, R13, R10 ;  /* 0x0000000d850a7223 */ /* 0x000fe2000000000a */
[----:B------:R-:W-:Y:S01]  /*a620*/  FMUL R12, R130, R80 ;  /* 0x00000050820c7220 */ /* 0x000fe20000400000 */
[----:B------:R-:W-:Y:S01]  /*a630*/  F2FP.BF16.F32.PACK_AB R94, R9, R8 ;  /* 0x00000008095e723e */ /* 0x000fe200000010ff */
[C---:B------:R-:W-:Y:S01]  /*a640*/  FFMA R11, R133.reuse, R14, R11 ;  /* 0x0000000e850b7223 */ /* 0x040fe2000000000b */
[----:B------:R-:W-:Y:S01]  /*a650*/  LOP3.LUT R14, R144, 0xffff0000, RZ, 0xc0, !PT ;  /* 0xffff0000900e7812 */ /* 0x000fe200078ec0ff */
[C---:B------:R-:W-:Y:S01]  /*a660*/  FMUL R8, R130.reuse, R81 ;  /* 0x0000005182087220 */ /* 0x040fe20000400000 */
[C---:B------:R-:W-:Y:S01]  /*a670*/  FMUL R9, R130.reuse, R82 ;  /* 0x0000005282097220 */ /* 0x040fe20000400000 */
[----:B------:R-:W-:Y:S01]  /*a680*/  FMUL R13, R130, R83 ;  /* 0x00000053820d7220 */ /* 0x000fe20000400000 */
[C---:B------:R-:W-:Y:S01]  /*a690*/  FFMA R12, R133.reuse, R15, R12 ;  /* 0x0000000f850c7223 */ /* 0x040fe2000000000c */
[C---:B------:R-:W-:Y:S01]  /*a6a0*/  FFMA R8, R133.reuse, R14, R8 ;  /* 0x0000000e85087223 */ /* 0x040fe20000000008 */
[----:B------:R-:W-:Y:S01]  /*a6b0*/  FFMA R9, R133, R16, R9 ;  /* 0x0000001085097223 */ /* 0x000fe20000000009 */
[----:B------:R-:W-:Y:S01]  /*a6c0*/  F2FP.BF16.F32.PACK_AB R95, R11, R10 ;  /* 0x0000000a0b5f723e */ /* 0x000fe200000010ff */
[C---:B------:R-:W-:Y:S01]  /*a6d0*/  FFMA R13, R133.reuse, R18, R13 ;  /* 0x00000012850d7223 */ /* 0x040fe2000000000d */
[----:B------:R-:W-:Y:S01]  /*a6e0*/  SHF.L.U32 R16, R146, 0x10, RZ ;  /* 0x0000001092107819 */ /* 0x000fe200000006ff */
[----:B------:R-:W-:Y:S01]  /*a6f0*/  FMUL R10, R130, R84 ;  /* 0x00000054820a7220 */ /* 0x000fe20000400000 */
[----:B------:R-:W-:Y:S01]  /*a700*/  LOP3.LUT R18, R146, 0xffff0000, RZ, 0xc0, !PT ;  /* 0xffff000092127812 */ /* 0x000fe200078ec0ff */
[----:B------:R4:W-:Y:S01]  /*a710*/  @!P1 STS.128 [R196+0x3020], R92 ;  /* 0x0030205cc4009388 */ /* 0x0009e20000000c00 */
[C---:B------:R-:W-:Y:S01]  /*a720*/  FMUL R11, R130.reuse, R85 ;  /* 0x00000055820b7220 */ /* 0x040fe20000400000 */
[C---:B------:R-:W-:Y:S01]  /*a730*/  FMUL R14, R130.reuse, R86 ;  /* 0x00000056820e7220 */ /* 0x040fe20000400000 */
[----:B------:R-:W-:Y:S01]  /*a740*/  FMUL R15, R130, R87 ;  /* 0x00000057820f7220 */ /* 0x000fe20000400000 */
[C---:B------:R-:W-:Y:S01]  /*a750*/  FFMA R10, R133.reuse, R16, R10 ;  /* 0x00000010850a7223 */ /* 0x040fe2000000000a */
[C---:B------:R-:W-:Y:S01]  /*a760*/  FFMA R11, R133.reuse, R18, R11 ;  /* 0x00000012850b7223 */ /* 0x040fe2000000000b */
[C---:B------:R-:W-:Y:S01]  /*a770*/  FFMA R14, R133.reuse, R17, R14 ;  /* 0x00000011850e7223 */ /* 0x040fe2000000000e */
[----:B------:R-:W-:Y:S01]  /*a780*/  FFMA R15, R133, R20, R15 ;  /* 0x00000014850f7223 */ /* 0x000fe2000000000f */
[----:B--2---:R-:W-:Y:S01]  /*a790*/  F2FP.BF16.F32.PACK_AB R96, R8, R12 ;  /* 0x0000000c0860723e */ /* 0x004fe200000010ff */
[----:B------:R-:W-:Y:S01]  /*a7a0*/  BSSY.RECONVERGENT B0, `(.L_x_121) ;  /* 0x0000021000007945 */ /* 0x000fe20003800200 */
[----:B------:R-:W-:Y:S02]  /*a7b0*/  F2FP.BF16.F32.PACK_AB R97, R13, R9 ;  /* 0x000000090d61723e */ /* 0x000fe400000010ff */
[----:B------:R-:W-:Y:S02]  /*a7c0*/  F2FP.BF16.F32.PACK_AB R98, R11, R10 ;  /* 0x0000000a0b62723e */ /* 0x000fe400000010ff */
[----:B------:R-:W-:Y:S02]  /*a7d0*/  F2FP.BF16.F32.PACK_AB R99, R15, R14 ;  /* 0x0000000e0f63723e */ /* 0x000fe400000010ff */
[----:B------:R-:W-:Y:S02]  /*a7e0*/  MOV R12, UR46 ;  /* 0x0000002e000c7c02 */ /* 0x000fe40008000f00 */
[----:B------:R-:W-:Y:S01]  /*a7f0*/  LEA R11, R137, UR44, 0x3 ;  /* 0x0000002c890b7c11 */ /* 0x000fe2000f8e18ff */
[----:B------:R4:W-:Y:S01]  /*a800*/  @!P1 STS.128 [R195+0x3010], R96 ;  /* 0x00301060c3009388 */ /* 0x0009e20000000c00 */
[----:B------:R-:W-:Y:S04]  /*a810*/  @P2 LEA R12, R12, UR44, 0x3 ;  /* 0x0000002c0c0c2c11 */ /* 0x000fe8000f8e18ff */
[----:B------:R-:W-:Y:S02]  /*a820*/  @P2 IADD3 R13, PT, PT, R12, 0x30, RZ ;  /* 0x000000300c0d2810 */ /* 0x000fe40007ffe0ff */
[----:B------:R-:W-:Y:S01]  /*a830*/  @P2 SHF.L.U32 R12, RZ, 0x1f, RZ ;  /* 0x0000001fff0c2819 */ /* 0x000fe200000006ff */
[----:B------:R-:W-:Y:S01]  /*a840*/  @!PT LDS RZ, [RZ] ;  /* 0x00000000fffff984 */ /* 0x000fe20000000800 */
[----:B------:R-:W-:Y:S01]  /*a850*/  @!PT LDS RZ, [RZ] ;  /* 0x00000000fffff984 */ /* 0x000fe20000000800 */
[----:B------:R-:W-:Y:S01]  /*a860*/  @!PT LDS RZ, [RZ] ;  /* 0x00000000fffff984 */ /* 0x000fe20000000800 */
[----:B------:R-:W-:Y:S01]  /*a870*/  @!PT LDS RZ, [RZ] ;  /* 0x00000000fffff984 */ /* 0x000fe20000000800 */
[----:B------:R2:W-:Y:S06]  /*a880*/  MEMBAR.ALL.CTA ;  /* 0x0000000000007992 */ /* 0x0005ec0000008000 */
[----:B--2---:R-:W2:Y:S01]  /*a890*/  FENCE.VIEW.ASYNC.S ;  /* 0x00000000000073c6 */ /* 0x004ea20000000000 */
[----:B-1----:R-:W-:Y:S01]  /*a8a0*/  @P2 PRMT R13, R200, 0x654, R13 ;  /* 0x00000654c80d2816 */ /* 0x002fe2000000000d */
[----:B--2---:R-:W-:Y:S06]  /*a8b0*/  BAR.SYNC.DEFER_BLOCKING 0x1, 0x80 ;  /* 0x0042000000007b1d */ /* 0x004fec0000010000 */
[----:B------:R-:W-:Y:S05]  /*a8c0*/  @P0 BRA `(.L_x_122) ;  /* 0x0000000000380947 */ /* 0x000fea0003800000 */
[----:B------:R-:W-:Y:S01]  /*a8d0*/  R2UR UR9, R212 ;  /* 0x00000000d40972ca */ /* 0x000fe200000e0000 */
[----:B------:R-:W-:Y:S02]  /*a8e0*/  UIADD3 UR4, UP0, UPT, UR54, 0xa80, URZ ;  /* 0x00000a8036047890 */ /* 0x000fe4000ff1e0ff */
[----:B------:R-:W-:Y:S02]  /*a8f0*/  UIADD3 UR10, UPT, UPT, UR50, 0x40, URZ ;  /* 0x00000040320a7890 */ /* 0x000fe4000fffe0ff */
[----:B------:R-:W-:Y:S02]  /*a900*/  UIADD3 UR8, UPT, UPT, UR44, 0x2200, URZ ;  /* 0x000022002c087890 */ /* 0x000fe4000fffe0ff */
[----:B------:R-:W-:Y:S01]  /*a910*/  UIADD3.X UR5, UPT, UPT, URZ, UR55, URZ, UP0, !UPT ;  /* 0x00000037ff057290 */ /* 0x000fe200087fe4ff */
[----:B------:R-:W-:Y:S01]  /*a920*/  UMOV UR11, UR52 ;  /* 0x00000034000b7c82 */ /* 0x000fe20008000000 */
[----:B------:R-:W-:Y:S01]  /*a930*/  UIADD3 UR12, UPT, UPT, UR44, 0x3200, URZ ;  /* 0x000032002c0c7890 */ /* 0x000fe2000fffe0ff */
[----:B------:R-:W-:Y:S03]  /*a940*/  UMOV UR15, UR52 ;  /* 0x00000034000f7c82 */ /* 0x000fe60008000000 */
[----:B------:R-:W-:Y:S01]  /*a950*/  UIADD3 UR13, UPT, UPT, UR9, 0x80, URZ ;  /* 0x00000080090d7890 */ /* 0x000fe2000fffe0ff */
[----:B------:R-:W-:Y:S02]  /*a960*/  UMOV UR14, UR10 ;  /* 0x0000000a000e7c82 */ /* 0x000fe40008000000 */
[----:B------:R1:W-:Y:S06]  /*a970*/  UTMASTG.3D [UR8], [UR4] ;  /* 0x00000008040073b5 */ /* 0x0003ec0008010000 */
[----:B------:R1:W-:Y:S01]  /*a980*/  UTMASTG.3D [UR12], [UR4] ;  /* 0x0000000c040073b5 */ /* 0x0003e20008010000 */
[----:B------:R0:W-:Y:S01]  /*a990*/  UTMACMDFLUSH ;  /* 0x00000000000079b7 */ /* 0x0001e20000000000 */
[----:B-1----:R-:W-:Y:S04]  /*a9a0*/  DEPBAR.LE SB0, 0x1 ;  /* 0x000080400000791a */ /* 0x002fe80000000000 */
.L_x_122:
[----:B------:R-:W-:Y:S05]  /*a9b0*/  BSYNC.RECONVERGENT B0 ;  /* 0x0000000000007941 */ /* 0x000fea0003800200 */
.L_x_121:
[----:B------:R-:W-:Y:S01]  /*a9c0*/  BAR.SYNC.DEFER_BLOCKING 0x1, 0x80 ;  /* 0x0042000000007b1d */ /* 0x000fe20000010000 */
[----:B------:R-:W-:Y:S02]  /*a9d0*/  UISETP.NE.AND UP0, UPT, UR43, URZ, UPT ;  /* 0x000000ff2b00728c */ /* 0x000fe4000bf05270 */
[----:B------:R-:W-:Y:S03]  /*a9e0*/  UIADD3 UR5, UPT, UPT, UR46, 0x1, URZ ;  /* 0x000000012e057890 */ /* 0x000fe6000fffe0ff */
[----:B------:R1:W-:Y:S01]  /*a9f0*/  @P2 SYNCS.ARRIVE.TRANS64.RED.A1T0 RZ, [R13+URZ], RZ ;  /* 0x000000ff0dff29a7 */ /* 0x0003e200081004ff */
[----:B------:R-:W-:Y:S01]  /*aa00*/  UMOV UR4, 0x40 ;  /* 0x0000004000047882 */ /* 0x000fe20000000000 */
[----:B------:R-:W-:Y:S01]  /*aa10*/  BSSY B1, `(.L_x_123) ;  /* 0x0000021000017945 */ /* 0x000fe20003800000 */
[----:B------:R-:W-:Y:S02]  /*aa20*/  USEL UR4, UR4, 0x20, !UP0 ;  /* 0x0000002004047887 */ /* 0x000fe4000c000000 */
[----:B------:R-:W-:Y:S02]  /*aa30*/  UISETP.NE.AND UP0, UPT, UR5, 0x4, UPT ;  /* 0x000000040500788c */ /* 0x000fe4000bf05270 */
[----:B------:R-:W-:Y:S01]  /*aa40*/  UIADD3 UR49, UPT, UPT, UR47, UR4, URZ ;  /* 0x000000042f317290 */ /* 0x000fe2000fffe0ff */
[----:B------:R-:W2:Y:S01]  /*aa50*/  @P2 SYNCS.PHASECHK.TRANS64.TRYWAIT P0, [R11+URZ+0x10], R12 ;  /* 0x0000100c0b0025a7 */ /* 0x000ea200080011ff */
[----:B----4-:R-:W-:Y:S01]  /*aa60*/  VIADD R92, R131, UR4 ;  /* 0x00000004835c7c36 */ /* 0x010fe20008000000 */
[----:B------:R-:W-:Y:S04]  /*aa70*/  USEL UR45, UR5, URZ, UP0 ;  /* 0x000000ff052d7287 */ /* 0x000fe80008000000 */
[----:B------:R-:W-:Y:S04]  /*aa80*/  SHF.R.U32.HI R10, RZ, 0x15, R92 ;  /* 0x00000015ff0a7819 */ /* 0x000fe8000001165c */
[----:B------:R-:W-:Y:S02]  /*aa90*/  LOP3.LUT R16, R10, 0x3, RZ, 0xc0, !PT ;  /* 0x000000030a107812 */ /* 0x000fe400078ec0ff */
[----:B--2---:R-:W-:Y:S01]  /*aaa0*/  @P2 SEL R138, RZ, 0x1, !P0 ;  /* 0x00000001ff8a2807 */ /* 0x004fe20004000000 */
[----:B-1----:R-:W-:Y:S06]  /*aab0*/  @!P2 BRA `(.L_x_124) ;  /* 0x000000000058a947 */ /* 0x002fec0003800000 */
        /* <DEDUP_REMOVED lines=8> */
[----:B------:R-:W-:Y:S04]  /*ab40*/  SHF.L.U32 R8, RZ, 0x1f, RZ ;  /* 0x0000001fff087819 */ /* 0x000fe800000006ff */
[----:B------:R-:W1:Y:S02]  /*ab50*/  SYNCS.PHASECHK.TRANS64.TRYWAIT P0, [R11+URZ+0x10], R8 ;  /* 0x000010080b0075a7 */ /* 0x000e6400080011ff */
[----:B-1----:R-:W-:Y:S05]  /*ab60*/  @!P0 BRA `(.L_x_127) ;  /* 0x0000009000588947 */ /* 0x002fea0003800000 */
.L_x_126:
[----:B------:R-:W-:Y:S05]  /*ab70*/  BSYNC B0 ;  /* 0x0000000000007941 */ /* 0x000fea0003800000 */
.L_x_125:
[----:B------:R-:W-:Y:S02]  /*ab80*/  ISETP.NE.AND P0, PT, R199, RZ, PT ;  /* 0x000000ffc700720c */ /* 0x000fe40003f05270 */
[----:B------:R-:W-:Y:S11]  /*ab90*/  IADD3 R137, PT, PT, R137, 0x1, RZ ;  /* 0x0000000189897810 */ /* 0x000ff60007ffe0ff */
[----:B------:R2:W4:Y:S04]  /*aba0*/  @P0 LDS.128 R160, [R3+0x20] ;  /* 0x0000200003a00984 */ /* 0x0005280000000c00 */
[----:B------:R2:W1:Y:S04]  /*abb0*/  @P0 LDS.128 R140, [R3+0x1020] ;  /* 0x00102000038c0984 */ /* 0x0004680000000c00 */
[----:B------:R2:W1:Y:S04]  /*abc0*/  @P0 LDS.128 R168, [R6] ;  /* 0x0000000006a80984 */ /* 0x0004680000000c00 */
[----:B------:R2:W1:Y:S04]  /*abd0*/  @P0 LDS.128 R152, [R6+0x1000] ;  /* 0x0010000006980984 */ /* 0x0004680000000c00 */
[----:B------:R2:W1:Y:S04]  /*abe0*/  @P0 LDS.128 R164, [R4+0x10] ;  /* 0x0000100004a40984 */ /* 0x0004680000000c00 */
[----:B------:R2:W1:Y:S04]  /*abf0*/  @P0 LDS.128 R148, [R4+0x1010] ;  /* 0x0010100004940984 */ /* 0x0004680000000c00 */
[----:B------:R2:W1:Y:S04]  /*ac00*/  @P0 LDS.128 R156, [R0+0x10] ;  /* 0x00001000009c0984 */ /* 0x0004680000000c00 */
[----:B------:R2:W1:Y:S02]  /*ac10*/  @P0 LDS.128 R144, [R0+0x1010] ;  /* 0x0010100000900984 */ /* 0x0004640000000c00 */
.L_x_124:
[----:B------:R-:W-:Y:S05]  /*ac20*/  BSYNC B1 ;  /* 0x0000000000017941 */ /* 0x000fea0003800000 */
.L_x_123:
[----:B------:R-:W-:Y:S11]  /*ac30*/  ISETP.NE.AND P0, PT, R189, R16, PT ;  /* 0x00000010bd00720c */ /* 0x000ff60003f05270 */
[----:B------:R-:W-:Y:S02]  /*ac40*/  @!UPT UIADD3 URZ, UPT, UPT, URZ, URZ, URZ ;  /* 0x000000fffffff290 */ /* 0x000fe4000fffe0ff */
[----:B------:R-:W-:Y:S05]  /*ac50*/  @P0 BRA `(.L_x_128) ;  /* 0x0000000000bc0947 */ /* 0x000fea0003800000 */
[----:B------:R-:W-:Y:S11]  /*ac60*/  LOP3.LUT P0, RZ, R10, 0x3, R177, 0x48, !PT ;  /* 0x000000030aff7812 */ /* 0x000ff600078048b1 */
[----:B------:R-:W-:Y:S02]  /*ac70*/  @!UPT UIADD3 URZ, UPT, UPT, URZ, URZ, URZ ;  /* 0x000000fffffff290 */ /* 0x000fe4000fffe0ff */
[----:B------:R-:W-:Y:S05]  /*ac80*/  @!P0 BRA `(.L_x_129) ;  /* 0x0000000000408947 */ /* 0x000fea0003800000 */
[----:B------:R-:W5:Y:S01]  /*ac90*/  LDCU.64 UR8, c[0x4][0x70] ;  /* 0x01000e00ff0877ac */ /* 0x000f620008000a00 */
[----:B------:R-:W-:Y:S01]  /*aca0*/  MOV R15, 0x0 ;  /* 0x00000000000f7802 */ /* 0x000fe20000000f00 */
[----:B------:R-:W-:Y:S02]  /*acb0*/  HFMA2 R12, -RZ, RZ, 0, 5.9604644775390625e-08 ;  /* 0x00000001ff0c7431 */ /* 0x000fe400000001ff */
[----:B-1----:R-:W-:Y:S02]  /*acc0*/  IMAD.MOV.U32 R8, RZ, RZ, 0x192 ;  /* 0x00000192ff087424 */ /* 0x002fe400078e00ff */
[----:B------:R-:W-:Y:S01]  /*acd0*/  IMAD.MOV.U32 R13, RZ, RZ, RZ ;  /* 0x000000ffff0d7224 */ /* 0x000fe200078e00ff */
[----:B------:R-:W1:Y:S01]  /*ace0*/  LDCU.64 UR6, c[0x4][0x78] ;  /* 0x01000f00ff0677ac */ /* 0x000e620008000a00 */
[----:B------:R-:W3:Y:S01]  /*acf0*/  LDC.64 R14, c[0x4][R15] ;  /* 0x010000000f0e7b82 */ /* 0x000ee20000000a00 */
[----:B------:R-:W4:Y:S01]  /*ad00*/  LDCU.64 UR4, c[0x4][0x10] ;  /* 0x01000200ff0477ac */ /* 0x000f220008000a00 */
[----:B-----5:R-:W-:Y:S01]  /*ad10*/  MOV R5, UR9 ;  /* 0x0000000900057c02 */ /* 0x020fe20008000f00 */
[----:B--2---:R-:W-:Y:S01]  /*ad20*/  IMAD.U32 R4, RZ, RZ, UR8 ;  /* 0x00000008ff047e24 */ /* 0x004fe2000f8e00ff */
[----:B-1----:R-:W-:Y:S01]  /*ad30*/  MOV R7, UR7 ;  /* 0x0000000700077c02 */ /* 0x002fe20008000f00 */
[----:B------:R-:W-:Y:S01]  /*ad40*/  IMAD.U32 R6, RZ, RZ, UR6 ;  /* 0x00000006ff067e24 */ /* 0x000fe2000f8e00ff */
[----:B----4-:R-:W-:Y:S01]  /*ad50*/  MOV R11, UR5 ;  /* 0x00000005000b7c02 */ /* 0x010fe20008000f00 */
[----:B------:R-:W-:Y:S02]  /*ad60*/  IMAD.U32 R10, RZ, RZ, UR4 ;  /* 0x00000004ff0a7e24 */ /* 0x000fe4000f8e00ff */
[----:B------:R-:W-:Y:S07]  /*ad70*/  LEPC R20, `(.L_x_129) ;  /* 0x000000001014794e */ /* 0x000fee0000000000 */
[----:B---3--:R-:W-:Y:S05]  /*ad80*/  CALL.ABS.NOINC R14 ;  /* 0x000000000e007343 */ /* 0x008fea0003c00000 */
.L_x_129:
[----:B------:R-:W-:Y:S05]  /*ad90*/  WARPSYNC.ALL ;  /* 0x0000000000007948 */ /* 0x000fea0003800000 */
[C---:B------:R-:W-:Y:S01]  /*ada0*/  R2UR UR4, R92.reuse ;  /* 0x000000005c0472ca */ /* 0x040fe200000e0000 */
[----:B--2---:R-:W-:Y:S05]  /*adb0*/  VIADD R0, R92, 0x80 ;  /* 0x000000805c007836 */ /* 0x004fea0000000000 */
[----:B------:R-:W-:Y:S04]  /*adc0*/  SHF.R.U32.HI R0, RZ, 0x15, R0 ;  /* 0x00000015ff007819 */ /* 0x000fe80000011600 */
[----:B------:R-:W-:Y:S03]  /*add0*/  LOP3.LUT P0, RZ, R0, 0x3, R177, 0x48, !PT ;  /* 0x0000000300ff7812 */ /* 0x000fe600078048b1 */
[----:B------:R-:W2:Y:S10]  /*ade0*/  LDTM.x32 R24, tmem[UR4] ;  /* 0x00000004001879ee */ /* 0x000eb400082c0000 */
[----:B--2---:R-:W-:Y:S05]  /*adf0*/  @!P0 BRA `(.L_x_130) ;  /* 0x0000000000408947 */ /* 0x004fea0003800000 */
[----:B------:R-:W2:Y:S01]  /*ae00*/  LDCU.64 UR8, c[0x4][0x70] ;  /* 0x01000e00ff0877ac */ /* 0x000ea20008000a00 */
[----:B------:R-:W-:Y:S01]  /*ae10*/  MOV R15, 0x0 ;  /* 0x00000000000f7802 */ /* 0x000fe20000000f00 */
[----:B------:R-:W-:Y:S02]  /*ae20*/  HFMA2 R12, -RZ, RZ, 0, 5.9604644775390625e-08 ;  /* 0x00000001ff0c7431 */ /* 0x000fe400000001ff */
[----:B-1----:R-:W-:Y:S02]  /*ae30*/  IMAD.MOV.U32 R8, RZ, RZ, 0x192 ;  /* 0x00000192ff087424 */ /* 0x002fe400078e00ff */
[----:B------:R-:W-:Y:S01]  /*ae40*/  IMAD.MOV.U32 R13, RZ, RZ, RZ ;  /* 0x000000ffff0d7224 */ /* 0x000fe200078e00ff */
[----:B------:R-:W1:Y:S01]  /*ae50*/  LDCU.64 UR6, c[0x4][0x78] ;  /* 0x01000f00ff0677ac */ /* 0x000e620008000a00 */
[----:B------:R-:W3:Y:S01]  /*ae60*/  LDC.64 R14, c[0x4][R15] ;  /* 0x010000000f0e7b82 */ /* 0x000ee20000000a00 */
[----:B------:R-:W5:Y:S01]  /*ae70*/  LDCU.64 UR4, c[0x4][0x10] ;  /* 0x01000200ff0477ac */ /* 0x000f620008000a00 */
[----:B--2---:R-:W-:Y:S01]  /*ae80*/  MOV R5, UR9 ;  /* 0x0000000900057c02 */ /* 0x004fe20008000f00 */
[----:B------:R-:W-:Y:S01]  /*ae90*/  IMAD.U32 R4, RZ, RZ, UR8 ;  /* 0x00000008ff047e24 */ /* 0x000fe2000f8e00ff */
[----:B-1----:R-:W-:Y:S01]  /*aea0*/  MOV R7, UR7 ;  /* 0x0000000700077c02 */ /* 0x002fe20008000f00 */
[----:B------:R-:W-:Y:S01]  /*aeb0*/  IMAD.U32 R6, RZ, RZ, UR6 ;  /* 0x00000006ff067e24 */ /* 0x000fe2000f8e00ff */
[----:B-----5:R-:W-:Y:S01]  /*aec0*/  MOV R11, UR5 ;  /* 0x00000005000b7c02 */ /* 0x020fe20008000f00 */
[----:B------:R-:W-:Y:S02]  /*aed0*/  IMAD.U32 R10, RZ, RZ, UR4 ;  /* 0x00000004ff0a7e24 */ /* 0x000fe4000f8e00ff */
[----:B------:R-:W-:Y:S07]  /*aee0*/  LEPC R20, `(.L_x_130) ;  /* 0x000000001014794e */ /* 0x000fee0000000000 */
[----:B---34-:R-:W-:Y:S05]  /*aef0*/  CALL.ABS.NOINC R14 ;  /* 0x000000000e007343 */ /* 0x018fea0003c00000 */
.L_x_130:
[----:B------:R-:W-:Y:S05]  /*af00*/  WARPSYNC.ALL ;  /* 0x0000000000007948 */ /* 0x000fea0003800000 */
[----:B------:R-:W-:Y:S11]  /*af10*/  R2UR UR4, R92 ;  /* 0x000000005c0472ca */ /* 0x000ff600000e0000 */
[----:B------:R-:W-:Y:S02]  /*af20*/  @!UPT UIADD3 URZ, UPT, UPT, URZ, URZ, URZ ;  /* 0x000000fffffff290 */ /* 0x000fe4000fffe0ff */
[----:B------:R-:W2:Y:S02]  /*af30*/  LDTM.x32 R56, tmem[UR4+0x80] ;  /* 0x00008004003879ee */ /* 0x000ea400082c0000 */
[----:B--2---:R-:W-:Y:S01]  /*af40*/  NOP ;  /* 0x0000000000007918 */ /* 0x004fe20000000000 */
.L_x_128:
[----:B-12---:R-:W-:Y:S01]  /*af50*/  SHF.L.U32 R4, R168, 0x10, RZ ;  /* 0x00000010a8047819 */ /* 0x006fe200000006ff */
[----:B------:R-:W-:Y:S01]  /*af60*/  FMUL R0, R130, R24 ;  /* 0x0000001882007220 */ /* 0x000fe20000400000 */
[----:B------:R-:W-:Y:S01]  /*af70*/  LOP3.LUT R6, R168, 0xffff0000, RZ, 0xc0, !PT ;  /* 0xffff0000a8067812 */ /* 0x000fe200078ec0ff */
[C---:B------:R-:W-:Y:S01]  /*af80*/  FMUL R3, R130.reuse, R25 ;  /* 0x0000001982037220 */ /* 0x040fe20000400000 */
[----:B------:R-:W-:Y:S01]  /*af90*/  SHF.L.U32 R7, R169, 0x10, RZ ;  /* 0x00000010a9077819 */ /* 0x000fe200000006ff */
[----:B------:R-:W-:Y:S01]  /*afa0*/  FFMA R0, R133, R4, R0 ;  /* 0x0000000485007223 */ /* 0x000fe20000000000 */
[----:B------:R-:W-:Y:S01]  /*afb0*/  LOP3.LUT R8, R169, 0xffff0000, RZ, 0xc0, !PT ;  /* 0xffff0000a9087812 */ /* 0x000fe200078ec0ff */
[----:B------:R-:W-:Y:S01]  /*afc0*/  FMUL R4, R130, R26 ;  /* 0x0000001a82047220 */ /* 0x000fe20000400000 */
[C---:B------:R-:W-:Y:S01]  /*afd0*/  SHF.L.U32 R9, R170.reuse, 0x10, RZ ;  /* 0x00000010aa097819 */ /* 0x040fe200000006ff */
[----:B------:R-:W-:Y:S01]  /*afe0*/  FFMA R3, R133, R6, R3 ;  /* 0x0000000685037223 */ /* 0x000fe20000000003 */
[----:B------:R-:W-:Y:S01]  /*aff0*/  LOP3.LUT R10, R170, 0xffff0000, RZ, 0xc0, !PT ;  /* 0xffff0000aa0a7812 */ /* 0x000fe200078ec0ff */
[C---:B------:R-:W-:Y:S01]  /*b000*/  FMUL R5, R130.reuse, R27 ;  /* 0x0000001b82057220 */ /* 0x040fe20000400000 */
[C---:B------:R-:W-:Y:S01]  /*b010*/  SHF.L.U32 R11, R171.reuse, 0x10, RZ ;  /* 0x00000010ab0b7819 */ /* 0x040fe200000006ff */
[C---:B------:R-:W-:Y:S01]  /*b020*/  FMUL R6, R130.reuse, R28 ;  /* 0x0000001c82067220 */ /* 0x040fe20000400000 */
[----:B------:R-:W-:Y:S01]  /*b030*/  LOP3.LUT R12, R171, 0xffff0000, RZ, 0xc0, !PT ;  /* 0xffff0000ab0c7812 */ /* 0x000fe200078ec0ff */
[----:B------:R-:W-:Y:S01]  /*b040*/  FFMA R4, R133, R7, R4 ;  /* 0x0000000785047223 */ /* 0x000fe20000000004 */
[----:B------:R-:W-:Y:S01]  /*b050*/  ISETP.NE.AND P1, PT, R189, R16, PT ;  /* 0x00000010bd00720c */ /* 0x000fe20003f25270 */
[----:B------:R-:W-:Y:S01]  /*b060*/  FFMA R5, R133, R8, R5 ;  /* 0x0000000885057223 */ /* 0x000fe20000000005 */
[----:B------:R-:W-:Y:S01]  /*b070*/  F2FP.BF16.F32.PACK_AB R16, R3, R0 ;  /* 0x000000000310723e */ /* 0x000fe200000010ff */
[C---:B------:R-:W-:Y:S01]  /*b080*/  FMUL R7, R130.reuse, R29 ;  /* 0x0000001d82077220 */ /* 0x040fe20000400000 */
[----:B------:R-:W-:Y:S01]  /*b090*/  LOP3.LUT R14, R159, 0xffff0000, RZ, 0xc0, !PT ;  /* 0xffff00009f0e7812 */ /* 0x000fe200078ec0ff */
[----:B------:R-:W-:Y:S01]  /*b0a0*/  FFMA R6, R133, R9, R6 ;  /* 0x0000000985067223 */ /* 0x000fe20000000006 */
[----:B------:R-:W-:Y:S01]  /*b0b0*/  F2FP.BF16.F32.PACK_AB R17, R5, R4 ;  /* 0x000000040511723e */ /* 0x000fe200000010ff */
[----:B------:R-:W-:Y:S01]  /*b0c0*/  FMUL R8, R130, R30 ;  /* 0x0000001e82087220 */ /* 0x000fe20000400000 */
[----:B------:R-:W-:Y:S01]  /*b0d0*/  ISETP.NE.AND P2, PT, R194, RZ, PT ;  /* 0x000000ffc200720c */ /* 0x000fe20003f45270 */
[----:B------:R-:W-:Y:S01]  /*b0e0*/  FMUL R9, R130, R31 ;  /* 0x0000001f82097220 */ /* 0x000fe20000400000 */
[----:B------:R-:W-:Y:S01]  /*b0f0*/  ISETP.NE.AND P0, PT, R189, RZ, PT ;  /* 0x000000ffbd00720c */ /* 0x000fe20003f05270 */
[C---:B------:R-:W-:Y:S01]  /*b100*/  FFMA R7, R133.reuse, R10, R7 ;  /* 0x0000000a85077223 */ /* 0x040fe20000000007 */
[C---:B------:R-:W-:Y:S01]  /*b110*/  FFMA R8, R133.reuse, R11, R8 ;  /* 0x0000000b85087223 */ /* 0x040fe20000000008 */
[----:B------:R-:W-:Y:S01]  /*b120*/  SHF.L.U32 R11, R164, 0x10, RZ ;  /* 0x00000010a40b7819 */ /* 0x000fe200000006ff */
[----:B------:R-:W-:Y:S01]  /*b130*/  FFMA R9, R133, R12, R9 ;  /* 0x0000000c85097223 */ /* 0x000fe20000000009 */
[----:B------:R-:W-:Y:S01]  /*b140*/  SHF.L.U32 R12, R166, 0x10, RZ ;  /* 0x00000010a60c7819 */ /* 0x000fe200000006ff */
[C---:B------:R-:W-:Y:S01]  /*b150*/  FMUL R10, R130.reuse, R32 ;  /* 0x00000020820a7220 */ /* 0x040fe20000400000 */
[----:B------:R-:W-:Y:S01]  /*b160*/  F2FP.BF16.F32.PACK_AB R18, R7, R6 ;  /* 0x000000060712723e */ /* 0x000fe200000010ff */
[----:B------:R-:W-:Y:S01]  /*b170*/  FMUL R0, R130, R33 ;  /* 0x0000002182007220 */ /* 0x000fe20000400000 */
[----:B------:R-:W-:Y:S01]  /*b180*/  F2FP.BF16.F32.PACK_AB R19, R9, R8 ;  /* 0x000000080913723e */ /* 0x000fe200000010ff */
[----:B------:R-:W-:Y:S01]  /*b190*/  FFMA R10, R133, R11, R10 ;  /* 0x0000000b850a7223 */ /* 0x000fe2000000000a */
[----:B------:R-:W-:Y:S01]  /*b1a0*/  LOP3.LUT R6, R164, 0xffff0000, RZ, 0xc0, !PT ;  /* 0xffff0000a4067812 */ /* 0x000fe200078ec0ff */
[C---:B------:R-:W-:Y:S01]  /*b1b0*/  FMUL R3, R130.reuse, R34 ;  /* 0x0000002282037220 */ /* 0x040fe20000400000 */
[C---:B------:R-:W-:Y:S01]  /*b1c0*/  SHF.L.U32 R8, R165.reuse, 0x10, RZ ;  /* 0x00000010a5087819 */ /* 0x040fe200000006ff */
[----:B------:R1:W-:Y:S01]  /*b1d0*/  @!P1 STS.128 [R188+0x4000], R16 ;  /* 0x00400010bc009388 */ /* 0x0003e20000000c00 */
[----:B------:R-:W-:Y:S01]  /*b1e0*/  LOP3.LUT R7, R165, 0xffff0000, RZ, 0xc0, !PT ;  /* 0xffff0000a5077812 */ /* 0x000fe200078ec0ff */
[----:B------:R-:W-:Y:S01]  /*b1f0*/  FMUL R4, R130, R35 ;  /* 0x0000002382047220 */ /* 0x000fe20000400000 */
[----:B------:R-:W-:Y:S01]  /*b200*/  LOP3.LUT R9, R166, 0xffff0000, RZ, 0xc0, !PT ;  /* 0xffff0000a6097812 */ /* 0x000fe200078ec0ff */
[C---:B------:R-:W-:Y:S01]  /*b210*/  FMUL R5, R130.reuse, R36 ;  /* 0x0000002482057220 */ /* 0x040fe20000400000 */
[----:B------:R-:W-:Y:S01]  /*b220*/  LOP3.LUT R11, R167, 0xffff0000, RZ, 0xc0, !PT ;  /* 0xffff0000a70b7812 */ /* 0x000fe200078ec0ff */
[C---:B------:R-:W-:Y:S01]  /*b230*/  FFMA R0, R133.reuse, R6, R0 ;  /* 0x0000000685007223 */ /* 0x040fe20000000000 */
[C---:B------:R-:W-:Y:S01]  /*b240*/  FFMA R3, R133.reuse, R8, R3 ;  /* 0x0000000885037223 */ /* 0x040fe20000000003 */
[C---:B------:R-:W-:Y:S01]  /*b250*/  FFMA R4, R133.reuse, R7, R4 ;  /* 0x0000000785047223 */ /* 0x040fe20000000004 */
[----:B------:R-:W-:Y:S01]  /*b260*/  FFMA R5, R133, R12, R5 ;  /* 0x0000000c85057223 */ /* 0x000fe20000000005 */
[----:B------:R-:W-:Y:S01]  /*b270*/  SHF.L.U32 R12, R167, 0x10, RZ ;  /* 0x00000010a70c7819 */ /* 0x000fe200000006ff */
[----:B------:R-:W-:Y:S01]  /*b280*/  FMUL R6, R130, R37 ;  /* 0x0000002582067220 */ /* 0x000fe20000400000 */
[----:B------:R-:W-:Y:S01]  /*b290*/  F2FP.BF16.F32.PACK_AB R20, R0, R10 ;  /* 0x0000000a0014723e */ /* 0x000fe200000010ff */
[----:B------:R-:W-:Y:S01]  /*b2a0*/  FMUL R7, R130, R38 ;  /* 0x0000002682077220 */ /* 0x000fe20000400000 */
[----:B------:R-:W-:Y:S01]  /*b2b0*/  F2FP.BF16.F32.PACK_AB R21, R4, R3 ;  /* 0x000000030415723e */ /* 0x000fe200000010ff */
[----:B------:R-:W-:Y:S01]  /*b2c0*/  FMUL R8, R130, R39 ;  /* 0x0000002782087220 */ /* 0x000fe20000400000 */
[----:B----4-:R-:W-:Y:S01]  /*b2d0*/  SHF.L.U32 R3, R160, 0x10, RZ ;  /* 0x00000010a0037819 */ /* 0x010fe200000006ff */
[C---:B------:R-:W-:Y:S01]  /*b2e0*/  FFMA R6, R133.reuse, R9, R6 ;  /* 0x0000000985067223 */ /* 0x040fe20000000006 */
[----:B------:R-:W-:Y:S01]  /*b2f0*/  SHF.L.U32 R9, R162, 0x10, RZ ;  /* 0x00000010a2097819 */ /* 0x000fe200000006ff */
[----:B------:R-:W-:Y:S01]  /*b300*/  FFMA R7, R133, R12, R7 ;  /* 0x0000000c85077223 */ /* 0x000fe20000000007 */
[----:B------:R-:W-:Y:S01]  /*b310*/  LOP3.LUT R10, R157, 0xffff0000, RZ, 0xc0, !PT ;  /* 0xffff00009d0a7812 */ /* 0x000fe200078ec0ff */
[C---:B------:R-:W-:Y:S01]  /*b320*/  FFMA R8, R133.reuse, R11, R8 ;  /* 0x0000000b85087223 */ /* 0x040fe20000000008 */
[----:B------:R-:W-:Y:S01]  /*b330*/  F2FP.BF16.F32.PACK_AB R22, R6, R5 ;  /* 0x000000050616723e */ /* 0x000fe200000010ff */
[----:B------:R-:W-:Y:S01]  /*b340*/  FMUL R0, R130, R40 ;  /* 0x0000002882007220 */ /* 0x000fe20000400000 */
[----:B------:R-:W-:Y:S01]  /*b350*/  LOP3.LUT R6, R160, 0xffff0000, RZ, 0xc0, !PT ;  /* 0xffff0000a0067812 */ /* 0x000fe200078ec0ff */
[----:B------:R-:W-:Y:S01]  /*b360*/  FMUL R4, R130, R42 ;  /* 0x0000002a82047220 */ /* 0x000fe20000400000 */
[----:B------:R-:W-:Y:S01]  /*b370*/  F2FP.BF16.F32.PACK_AB R23, R8, R7 ;  /* 0x000000070817723e */ /* 0x000fe200000010ff */
[----:B------:R-:W-:Y:S01]  /*b380*/  FFMA R0, R133, R3, R0 ;  /* 0x0000000385007223 */ /* 0x000fe20000000000 */
[C---:B------:R-:W-:Y:S01]  /*b390*/  SHF.L.U32 R7, R161.reuse, 0x10, RZ ;  /* 0x00000010a1077819 */ /* 0x040fe200000006ff */
[C---:B------:R-:W-:Y:S01]  /*b3a0*/  FMUL R3, R130.reuse, R41 ;  /* 0x0000002982037220 */ /* 0x040fe20000400000 */
[----:B------:R-:W-:Y:S01]  /*b3b0*/  LOP3.LUT R8, R161, 0xffff0000, RZ, 0xc0, !PT ;  /* 0xffff0000a1087812 */ /* 0x000fe200078ec0ff */
[----:B------:R-:W-:Y:S01]  /*b3c0*/  FMUL R5, R130, R43 ;  /* 0x0000002b82057220 */ /* 0x000fe20000400000 */
[----:B------:R-:W-:Y:S01]  /*b3d0*/  LOP3.LUT R12, R158, 0xffff0000, RZ, 0xc0, !PT ;  /* 0xffff00009e0c7812 */ /* 0x000fe200078ec0ff */
[----:B------:R-:W-:Y:S01]  /*b3e0*/  FFMA R3, R133, R6, R3 ;  /* 0x0000000685037223 */ /* 0x000fe20000000003 */
[----:B------:R-:W-:Y:S01]  /*b3f0*/  SHF.L.U32 R11, R159, 0x10, RZ ;  /* 0x000000109f0b7819 */ /* 0x000fe200000006ff */
[C---:B------:R-:W-:Y:S01]  /*b400*/  FFMA R4, R133.reuse, R7, R4 ;  /* 0x0000000785047223 */ /* 0x040fe20000000004 */
        /* <DEDUP_REMOVED lines=60> */
[----:B------:R-:W-:Y:S01]  /*b7d0*/  FFMA R5, R133, R12, R5 ;  /* 0x0000000c85057223 */ /* 0x000fe20000000005 */
[----:B------:R-:W-:Y:S01]  /*b7e0*/  SHF.L.U32 R12, R155, 0x10, RZ ;  /* 0x000000109b0c7819 */ /* 0x000fe200000006ff */
[----:B------:R-:W-:Y:S01]  /*b7f0*/  FMUL R6, R130, R61 ;  /* 0x0000003d82067220 */ /* 0x000fe20000400000 */
[----:B------:R-:W-:Y:S01]  /*b800*/  F2FP.BF16.F32.PACK_AB R89, R4, R3 ;  /* 0x000000030459723e */ /* 0x000fe200000010ff */
[----:B------:R-:W-:Y:S01]  /*b810*/  FMUL R7, R130, R62 ;  /* 0x0000003e82077220 */ /* 0x000fe20000400000 */
[----:B------:R-:W-:Y:S01]  /*b820*/  SHF.L.U32 R3, R148, 0x10, RZ ;  /* 0x0000001094037819 */ /* 0x000fe200000006ff */
[----:B------:R-:W-:Y:S01]  /*b830*/  FMUL R8, R130, R63 ;  /* 0x0000003f82087220 */ /* 0x000fe20000400000 */
[----:B------:R-:W-:Y:S01]  /*b840*/  LOP3.LUT R14, R147, 0xffff0000, RZ, 0xc0, !PT ;  /* 0xffff0000930e7812 */ /* 0x000fe200078ec0ff */
        /* <DEDUP_REMOVED lines=8> */
[----:B------:R1:W-:Y:S01]  /*b8d0*/  @!P1 STS.128 [R195+0x4010], R20 ;  /* 0x00401014c3009388 */ /* 0x0003e20000000c00 */
[----:B------:R-:W-:Y:S01]  /*b8e0*/  F2FP.BF16.F32.PACK_AB R91, R8, R7 ;  /* 0x00000007085b723e */ /* 0x000fe200000010ff */
[----:B------:R-:W-:Y:S01]  /*b8f0*/  FFMA R0, R133, R3, R0 ;  /* 0x0000000385007223 */ /* 0x000fe20000000000 */
[C---:B------:R-:W-:Y:S01]  /*b900*/  SHF.L.U32 R7, R149.reuse, 0x10, RZ ;  /* 0x0000001095077819 */ /* 0x040fe200000006ff */
[C---:B------:R-:W-:Y:S01]  /*b910*/  FMUL R3, R130.reuse, R65 ;  /* 0x0000004182037220 */ /* 0x040fe20000400000 */
[----:B------:R-:W-:Y:S01]  /*b920*/  LOP3.LUT R8, R149, 0xffff0000, RZ, 0xc0, !PT ;  /* 0xffff000095087812 */ /* 0x000fe200078ec0ff */
[C---:B------:R-:W-:Y:S01]  /*b930*/  FMUL R4, R130.reuse, R66 ;  /* 0x0000004282047220 */ /* 0x040fe20000400000 */
[----:B------:R-:W-:Y:S01]  /*b940*/  SHF.L.U32 R11, R147, 0x10, RZ ;  /* 0x00000010930b7819 */ /* 0x000fe200000006ff */
[C---:B------:R-:W-:Y:S01]  /*b950*/  FMUL R5, R130.reuse, R67 ;  /* 0x0000004382057220 */ /* 0x040fe20000400000 */
[C---:B------:R-:W-:Y:S01]  /*b960*/  FFMA R3, R133.reuse, R6, R3 ;  /* 0x0000000685037223 */ /* 0x040fe20000000003 */
[C---:B------:R-:W-:Y:S01]  /*b970*/  FFMA R4, R133.reuse, R7, R4 ;  /* 0x0000000785047223 */ /* 0x040fe20000000004 */
[----:B------:R-:W-:Y:S01]  /*b980*/  FMUL R6, R130, R68 ;  /* 0x0000004482067220 */ /* 0x000fe20000400000 */
[----:B------:R-:W-:Y:S01]  /*b990*/  FFMA R5, R133, R8, R5 ;  /* 0x0000000885057223 */ /* 0x000fe20000000005 */
[----:B------:R-:W-:Y:S01]  /*b9a0*/  LOP3.LUT R8, R150, 0xffff0000, RZ, 0xc0, !PT ;  /* 0xffff000096087812 */ /* 0x000fe200078ec0ff */
[C---:B------:R-:W-:Y:S01]  /*b9b0*/  FMUL R7, R130.reuse, R69 ;  /* 0x0000004582077220 */ /* 0x040fe20000400000 */
[----:B--2---:R-:W-:Y:S01]  /*b9c0*/  F2FP.BF16.F32.PACK_AB R16, R3, R0 ;  /* 0x000000000310723e */ /* 0x004fe200000010ff */
[----:B------:R2:W-:Y:S01]  /*b9d0*/  @!P1 STS.128 [R188+0x5000], R88 ;  /* 0x00500058bc009388 */ /* 0x0005e20000000c00 */
[----:B------:R-:W-:Y:S01]  /*b9e0*/  F2FP.BF16.F32.PACK_AB R17, R5, R4 ;  /* 0x000000040511723e */ /* 0x000fe200000010ff */
[----:B------:R-:W-:Y:S01]  /*b9f0*/  FFMA R6, R133, R9, R6 ;  /* 0x0000000985067223 */ /* 0x000fe20000000006 */
[----:B------:R-:W-:Y:S01]  /*ba00*/  SHF.L.U32 R5, R151, 0x10, RZ ;  /* 0x0000001097057819 */ /* 0x000fe200000006ff */
[----:B------:R-:W-:Y:S01]  /*ba10*/  FFMA R7, R133, R8, R7 ;  /* 0x0000000885077223 */ /* 0x000fe20000000007 */
[----:B------:R-:W-:Y:S01]  /*ba20*/  LOP3.LUT R8, R151, 0xffff0000, RZ, 0xc0, !PT ;  /* 0xffff000097087812 */ /* 0x000fe200078ec0ff */
[----:B------:R-:W-:Y:S01]  /*ba30*/  FMUL R0, R130, R70 ;  /* 0x0000004682007220 */ /* 0x000fe20000400000 */
[----:B------:R-:W-:Y:S01]  /*ba40*/  SHF.L.U32 R9, R140, 0x10, RZ ;  /* 0x000000108c097819 */ /* 0x000fe200000006ff */
[C---:B------:R-:W-:Y:S01]  /*ba50*/  FMUL R3, R130.reuse, R71 ;  /* 0x0000004782037220 */ /* 0x040fe20000400000 */
[----:B------:R-:W-:Y:S01]  /*ba60*/  F2FP.BF16.F32.PACK_AB R18, R7, R6 ;  /* 0x000000060712723e */ /* 0x000fe200000010ff */
[----:B------:R-:W-:Y:S01]  /*ba70*/  FMUL R4, R130, R72 ;  /* 0x0000004882047220 */ /* 0x000fe20000400000 */
        /* <DEDUP_REMOVED lines=15> */
[C---:B------:R-:W-:Y:S01]  /*bb70*/  FMUL R0, R130.reuse, R76 ;  /* 0x0000004c82007220 */ /* 0x040fe20000400000 */
[----:B-1----:R-:W-:Y:S01]  /*bb80*/  F2FP.BF16.F32.PACK_AB R20, R5, R4 ;  /* 0x000000040514723e */ /* 0x002fe200000010ff */
[C---:B------:R-:W-:Y:S01]  /*bb90*/  FMUL R3, R130.reuse, R77 ;  /* 0x0000004d82037220 */ /* 0x040fe20000400000 */
[----:B------:R-:W-:Y:S01]  /*bba0*/  F2FP.BF16.F32.PACK_AB R21, R7, R6 ;  /* 0x000000060715723e */ /* 0x000fe200000010ff */
[----:B------:R2:W-:Y:S01]  /*bbb0*/  @!P1 STS.128 [R198+0x5010], R16 ;  /* 0x00501010c6009388 */ /* 0x0005e20000000c00 */
[----:B------:R-:W-:Y:S01]  /*bbc0*/  SHF.L.U32 R7, R143, 0x10, RZ ;  /* 0x000000108f077819 */ /* 0x000fe200000006ff */
[----:B------:R-:W-:Y:S01]  /*bbd0*/  FFMA R0, R133, R8, R0 ;  /* 0x0000000885007223 */ /* 0x000fe20000000000 */
[----:B------:R-:W-:Y:S01]  /*bbe0*/  LOP3.LUT R8, R143, 0xffff0000, RZ, 0xc0, !PT ;  /* 0xffff00008f087812 */ /* 0x000fe200078ec0ff */
        /* <DEDUP_REMOVED lines=28> */
[----:B------:R-:W-:Y:S02]  /*bdb0*/  F2FP.BF16.F32.PACK_AB R12, R0, R6 ;  /* 0x00000006000c723e */ /* 0x000fe400000010ff */
[----:B------:R-:W-:Y:S02]  /*bdc0*/  F2FP.BF16.F32.PACK_AB R13, R7, R3 ;  /* 0x00000003070d723e */ /* 0x000fe400000010ff */
[----:B------:R-:W-:Y:S02]  /*bdd0*/  F2FP.BF16.F32.PACK_AB R14, R5, R4 ;  /* 0x00000004050e723e */ /* 0x000fe400000010ff */
[----:B------:R-:W-:Y:S02]  /*bde0*/  F2FP.BF16.F32.PACK_AB R15, R9, R8 ;  /* 0x00000008090f723e */ /* 0x000fe400000010ff */
[----:B------:R-:W-:Y:S02]  /*bdf0*/  MOV R0, UR45 ;  /* 0x0000002d00007c02 */ /* 0x000fe40008000f00 */
[----:B------:R-:W-:Y:S01]  /*be00*/  @P2 SHF.L.U32 R5, RZ, 0x1f, RZ ;  /* 0x0000001fff052819 */ /* 0x000fe200000006ff */
[----:B------:R2:W-:Y:S01]  /*be10*/  @!P1 STS.128 [R195+0x5010], R12 ;  /* 0x0050100cc3009388 */ /* 0x0005e20000000c00 */
[----:B------:R-:W-:Y:S04]  /*be20*/  @P2 LEA R0, R0, UR44, 0x3 ;  /* 0x0000002c00002c11 */ /* 0x000fe8000f8e18ff */
[----:B------:R-:W-:Y:S02]  /*be30*/  @P2 IADD3 R3, PT, PT, R0, 0x30, RZ ;  /* 0x0000003000032810 */ /* 0x000fe40007ffe0ff */
[----:B------:R-:W-:Y:S01]  /*be40*/  LEA R0, R137, UR44, 0x3 ;  /* 0x0000002c89007c11 */ /* 0x000fe2000f8e18ff */
[----:B------:R-:W-:Y:S01]  /*be50*/  @!PT LDS RZ, [RZ] ;  /* 0x00000000fffff984 */ /* 0x000fe20000000800 */
[----:B------:R-:W-:Y:S01]  /*be60*/  @!PT LDS RZ, [RZ] ;  /* 0x00000000fffff984 */ /* 0x000fe20000000800 */
[----:B------:R-:W-:Y:S01]  /*be70*/  @!PT LDS RZ, [RZ] ;  /* 0x00000000fffff984 */ /* 0x000fe20000000800 */
[----:B------:R-:W-:Y:S01]  /*be80*/  @!PT LDS RZ, [RZ] ;  /* 0x00000000fffff984 */ /* 0x000fe20000000800 */
[----:B------:R1:W-:Y:S06]  /*be90*/  MEMBAR.ALL.CTA ;  /* 0x0000000000007992 */ /* 0x0003ec0000008000 */
[----:B-1----:R-:W1:Y:S02]  /*bea0*/  FENCE.VIEW.ASYNC.S ;  /* 0x00000000000073c6 */ /* 0x002e640000000000 */
[----:B------:R-:W-:Y:S05]  /*beb0*/  WARPSYNC.ALL ;  /* 0x0000000000007948 */ /* 0x000fea0003800000 */
[----:B------:R-:W-:Y:S01]  /*bec0*/  BSSY.RECONVERGENT B0, `(.L_x_131) ;  /* 0x0000010000007945 */ /* 0x000fe20003800200 */
[----:B------:R-:W-:Y:S01]  /*bed0*/  @P2 PRMT R3, R200, 0x654, R3 ;  /* 0x00000654c8032816 */ /* 0x000fe20000000003 */
[----:B-1----:R-:W-:Y:S06]  /*bee0*/  BAR.SYNC.DEFER_BLOCKING 0x1, 0x80 ;  /* 0x0042000000007b1d */ /* 0x002fec0000010000 */
[----:B------:R-:W-:Y:S05]  /*bef0*/  @P0 BRA `(.L_x_132) ;  /* 0x0000000000300947 */ /* 0x000fea0003800000 */
[----:B------:R-:W-:Y:S02]  /*bf00*/  UIADD3 UR4, UP0, UPT, UR54, 0xa80, URZ ;  /* 0x00000a8036047890 */ /* 0x000fe4000ff1e0ff */
[----:B------:R-:W-:Y:S02]  /*bf10*/  UIADD3 UR48, UPT, UPT, UR44, 0x4200, URZ ;  /* 0x000042002c307890 */ /* 0x000fe4000fffe0ff */
[----:B------:R-:W-:Y:S01]  /*bf20*/  UIADD3.X UR5, UPT, UPT, URZ, UR55, URZ, UP0, !UPT ;  /* 0x00000037ff057290 */ /* 0x000fe200087fe4ff */
[----:B------:R-:W-:Y:S01]  /*bf30*/  UMOV UR51, UR52 ;  /* 0x0000003400337c82 */ /* 0x000fe20008000000 */
[----:B------:R-:W-:Y:S02]  /*bf40*/  UIADD3 UR9, UPT, UPT, UR49, 0x80, URZ ;  /* 0x0000008031097890 */ /* 0x000fe4000fffe0ff */
[----:B------:R-:W-:Y:S01]  /*bf50*/  UIADD3 UR8, UPT, UPT, UR44, 0x5200, URZ ;  /* 0x000052002c087890 */ /* 0x000fe2000fffe0ff */
[----:B------:R-:W-:Y:S01]  /*bf60*/  UMOV UR10, UR50 ;  /* 0x00000032000a7c82 */ /* 0x000fe20008000000 */
[----:B------:R-:W-:Y:S03]  /*bf70*/  UMOV UR11, UR52 ;  /* 0x00000034000b7c82 */ /* 0x000fe60008000000 */
[----:B------:R1:W-:Y:S04]  /*bf80*/  UTMASTG.3D [UR48], [UR4] ;  /* 0x00000030040073b5 */ /* 0x0003e80008010000 */
[----:B------:R1:W-:Y:S01]  /*bf90*/  UTMASTG.3D [UR8], [UR4] ;  /* 0x00000008040073b5 */ /* 0x0003e20008010000 */
[----:B------:R0:W-:Y:S01]  /*bfa0*/  UTMACMDFLUSH ;  /* 0x00000000000079b7 */ /* 0x0001e20000000000 */
[----:B-1----:R-:W-:Y:S04]  /*bfb0*/  DEPBAR.LE SB0, 0x1 ;  /* 0x000080400000791a */ /* 0x002fe80000000000 */
.L_x_132:
[----:B------:R-:W-:Y:S05]  /*bfc0*/  BSYNC.RECONVERGENT B0 ;  /* 0x0000000000007941 */ /* 0x000fea0003800200 */
.L_x_131:
[----:B------:R-:W-:Y:S01]  /*bfd0*/  BAR.SYNC.DEFER_BLOCKING 0x1, 0x80 ;  /* 0x0042000000007b1d */ /* 0x000fe20000010000 */
[----:B------:R-:W-:Y:S01]  /*bfe0*/  UIADD3 UR4, UPT, UPT, UR45, 0x1, URZ ;  /* 0x000000012d047890 */ /* 0x000fe2000fffe0ff */
[----:B--2---:R-:W-:Y:S03]  /*bff0*/  HFMA2 R16, -RZ, RZ, 0, 0 ;  /* 0x00000000ff107431 */ /* 0x004fe600000001ff */
[----:B------:R-:W-:Y:S04]  /*c000*/  UISETP.NE.AND UP0, UPT, UR4, 0x4, UPT ;  /* 0x000000040400788c */ /* 0x000fe8000bf05270 */
[----:B------:R-:W-:Y:S01]  /*c010*/  USEL UR46, UR4, URZ, UP0 ;  /* 0x000000ff042e7287 */ /* 0x000fe20008000000 */
[----:B------:R1:W-:Y:S01]  /*c020*/  @P2 SYNCS.ARRIVE.TRANS64.RED.A1T0 RZ, [R3+URZ], RZ ;  /* 0x000000ff03ff29a7 */ /* 0x0003e200081004ff */
[----:B------:R-:W-:Y:S01]  /*c030*/  BSSY B1, `(.L_x_133) ;  /* 0x000001e000017945 */ /* 0x000fe20003800000 */
[----:B------:R-:W2:Y:S02]  /*c040*/  @P2 SYNCS.PHASECHK.TRANS64.TRYWAIT P0, [R0+URZ+0x10], R5 ;  /* 0x00001005000025a7 */ /* 0x000ea400080011ff */
        /* <DEDUP_REMOVED lines=13> */
.L_x_136:
[----:B------:R-:W-:Y:S05]  /*c120*/  BSYNC B0 ;  /* 0x0000000000007941 */ /* 0x000fea0003800000 */
.L_x_135:
[----:B------:R-:W-:Y:S01]  /*c130*/  ISETP.NE.AND P0, PT, R199, RZ, PT ;  /* 0x000000ffc700720c */ /* 0x000fe20003f05270 */
[----:B------:R-:W-:Y:S11]  /*c140*/  VIADD R137, R137, 0x1 ;  /* 0x0000000189897836 */ /* 0x000ff60000000000 */
[----:B------:R-:W-:Y:S01]  /*c150*/  @!UPT UIADD3 URZ, UPT, UPT, URZ, URZ, URZ ;  /* 0x000000fffffff290 */ /* 0x000fe2000fffe0ff */
[----:B------:R2:W4:Y:S04]  /*c160*/  @P0 LDS.128 R160, [R4+0x20] ;  /* 0x0000200004a00984 */ /* 0x0005280000000c00 */
[----:B------:R2:W1:Y:S04]  /*c170*/  @P0 LDS.128 R140, [R4+0x1020] ;  /* 0x00102000048c0984 */ /* 0x0004680000000c00 */
[----:B------:R2:W1:Y:S04]  /*c180*/  @P0 LDS.128 R168, [R8] ;  /* 0x0000000008a80984 */ /* 0x0004680000000c00 */
[----:B------:R2:W1:Y:S04]  /*c190*/  @P0 LDS.128 R152, [R8+0x1000] ;  /* 0x0010000008980984 */ /* 0x0004680000000c00 */
[----:B------:R2:W1:Y:S04]  /*c1a0*/  @P0 LDS.128 R164, [R6+0x10] ;  /* 0x0000100006a40984 */ /* 0x0004680000000c00 */
[----:B------:R2:W1:Y:S04]  /*c1b0*/  @P0 LDS.128 R148, [R6+0x1010] ;  /* 0x0010100006940984 */ /* 0x0004680000000c00 */
[----:B------:R2:W1:Y:S04]  /*c1c0*/  @P0 LDS.128 R156, [R3+0x10] ;  /* 0x00001000039c0984 */ /* 0x0004680000000c00 */
[----:B------:R2:W1:Y:S01]  /*c1d0*/  @P0 LDS.128 R144, [R3+0x1010] ;  /* 0x0010100003900984 */ /* 0x0004620000000c00 */
[C---:B------:R-:W-:Y:S04]  /*c1e0*/  ISETP.NE.AND P0, PT, R137.reuse, 0x4, PT ;  /* 0x000000048900780c */ /* 0x040fe80003f05270 */
[----:B------:R-:W-:Y:S02]  /*c1f0*/  SEL R137, R137, RZ, P0 ;  /* 0x000000ff89897207 */ /* 0x000fe40000000000 */
[----:B------:R-:W-:Y:S02]  /*c200*/  SEL R16, RZ, 0x1, P0 ;  /* 0x00000001ff107807 */ /* 0x000fe40000000000 */
.L_x_134:
[----:B------:R-:W-:Y:S05]  /*c210*/  BSYNC B1 ;  /* 0x0000000000017941 */ /* 0x000fea0003800000 */
.L_x_133:
[----:B------:R-:W-:Y:S05]  /*c220*/  VIADD R92, R92, 0x400000 ;  /* 0x004000005c5c7836 */ /* 0x000fea0000000000 */
[----:B-1----:R-:W-:Y:S04]  /*c230*/  SHF.R.U32.HI R0, RZ, 0x15, R92 ;  /* 0x00000015ff007819 */ /* 0x002fe8000001165c */
[----:B------:R-:W-:Y:S04]  /*c240*/  LOP3.LUT R18, R0, 0x3, RZ, 0xc0, !PT ;  /* 0x0000000300127812 */ /* 0x000fe800078ec0ff */
[----:B------:R-:W-:Y:S11]  /*c250*/  ISETP.NE.AND P0, PT, R189, R18, PT ;  /* 0x00000012bd00720c */ /* 0x000ff60003f05270 */
[----:B------:R-:W-:Y:S02]  /*c260*/  @!UPT UIADD3 URZ, UPT, UPT, URZ, URZ, URZ ;  /* 0x000000fffffff290 */ /* 0x000fe4000fffe0ff */
[----:B------:R-:W-:Y:S05]  /*c270*/  @P0 BRA `(.L_x_138) ;  /* 0x0000000000bc0947 */ /* 0x000fea0003800000 */
[----:B------:R-:W-:Y:S11]  /*c280*/  LOP3.LUT P0, RZ, R0, 0x3, R177, 0x48, !PT ;  /* 0x0000000300ff7812 */ /* 0x000ff600078048b1 */
[----:B------:R-:W-:Y:S02]  /*c290*/  @!UPT UIADD3 URZ, UPT, UPT, URZ, URZ, URZ ;  /* 0x000000fffffff290 */ /* 0x000fe4000fffe0ff */
[----:B------:R-:W-:Y:S05]  /*c2a0*/  @!P0 BRA `(.L_x_139) ;  /* 0x0000000000408947 */ /* 0x000fea0003800000 */
[----:B------:R-:W1:Y:S01]  /*c2b0*/  LDCU.64 UR8, c[0x4][0x70] ;  /* 0x01000e00ff0877ac */ /* 0x000e620008000a00 */
[----:B------:R-:W-:Y:S01]  /*c2c0*/  MOV R15, 0x0 ;  /* 0x00000000000f7802 */ /* 0x000fe20000000f00 */
[----:B------:R-:W-:Y:S02]  /*c2d0*/  HFMA2 R12, -RZ, RZ, 0, 5.9604644775390625e-08 ;  /* 0x00000001ff0c7431 */ /* 0x000fe400000001ff */
[----:B--2---:R-:W-:Y:S02]  /*c2e0*/  IMAD.MOV.U32 R8, RZ, RZ, 0x192 ;  /* 0x00000192ff087424 */ /* 0x004fe400078e00ff */
[----:B------:R-:W-:Y:S01]  /*c2f0*/  IMAD.MOV.U32 R13, RZ, RZ, RZ ;  /* 0x000000ffff0d7224 */ /* 0x000fe200078e00ff */
[----:B------:R-:W2:Y:S01]  /*c300*/  LDCU.64 UR6, c[0x4][0x78] ;  /* 0x01000f00ff0677ac */ /* 0x000ea20008000a00 */
[----:B------:R-:W3:Y:S01]  /*c310*/  LDC.64 R14, c[0x4][R15] ;  /* 0x010000000f0e7b82 */ /* 0x000ee20000000a00 */
[----:B------:R-:W5:Y:S01]  /*c320*/  LDCU.64 UR4, c[0x4][0x10] ;  /* 0x01000200ff0477ac */ /* 0x000f620008000a00 */
[----:B-1----:R-:W-:Y:S01]  /*c330*/  MOV R5, UR9 ;  /* 0x0000000900057c02 */ /* 0x002fe20008000f00 */
[----:B------:R-:W-:Y:S01]  /*c340*/  IMAD.U32 R4, RZ, RZ, UR8 ;  /* 0x00000008ff047e24 */ /* 0x000fe2000f8e00ff */
[----:B--2---:R-:W-:Y:S01]  /*c350*/  MOV R7, UR7 ;  /* 0x0000000700077c02 */ /* 0x004fe20008000f00 */
[----:B------:R-:W-:Y:S01]  /*c360*/  IMAD.U32 R6, RZ, RZ, UR6 ;  /* 0x00000006ff067e24 */ /* 0x000fe2000f8e00ff */
[----:B-----5:R-:W-:Y:S01]  /*c370*/  MOV R11, UR5 ;  /* 0x00000005000b7c02 */ /* 0x020fe20008000f00 */
[----:B------:R-:W-:Y:S02]  /*c380*/  IMAD.U32 R10, RZ, RZ, UR4 ;  /* 0x00000004ff0a7e24 */ /* 0x000fe4000f8e00ff */
[----:B------:R-:W-:Y:S07]  /*c390*/  LEPC R20, `(.L_x_139) ;  /* 0x000000001014794e */ /* 0x000fee0000000000 */
[----:B---34-:R-:W-:Y:S05]  /*c3a0*/  CALL.ABS.NOINC R14 ;  /* 0x000000000e007343 */ /* 0x018fea0003c00000 */
.L_x_139:
[----:B------:R-:W-:Y:S05]  /*c3b0*/  WARPSYNC.ALL ;  /* 0x0000000000007948 */ /* 0x000fea0003800000 */
[C---:B------:R-:W-:Y:S01]  /*c3c0*/  R2UR UR4, R92.reuse ;  /* 0x000000005c0472ca */ /* 0x040fe200000e0000 */
[----:B------:R-:W-:Y:S05]  /*c3d0*/  VIADD R0, R92, 0x80 ;  /* 0x000000805c007836 */ /* 0x000fea0000000000 */
[----:B------:R-:W-:Y:S04]  /*c3e0*/  SHF.R.U32.HI R0, RZ, 0x15, R0 ;  /* 0x00000015ff007819 */ /* 0x000fe80000011600 */
[----:B------:R-:W-:Y:S03]  /*c3f0*/  LOP3.LUT P0, RZ, R0, 0x3, R177, 0x48, !PT ;  /* 0x0000000300ff7812 */ /* 0x000fe600078048b1 */
[----:B------:R-:W1:Y:S10]  /*c400*/  LDTM.x32 R24, tmem[UR4] ;  /* 0x00000004001879ee */ /* 0x000e7400082c0000 */
[----:B-1----:R-:W-:Y:S05]  /*c410*/  @!P0 BRA `(.L_x_140) ;  /* 0x0000000000408947 */ /* 0x002fea0003800000 */
        /* <DEDUP_REMOVED lines=16> */
.L_x_140:
[----:B------:R-:W-:Y:S05]  /*c520*/  WARPSYNC.ALL ;  /* 0x0000000000007948 */ /* 0x000fea0003800000 */
[----:B------:R-:W-:Y:S11]  /*c530*/  R2UR UR4, R92 ;  /* 0x000000005c0472ca */ /* 0x000ff600000e0000 */
[----:B------:R-:W-:Y:S02]  /*c540*/  @!UPT UIADD3 URZ, UPT, UPT, URZ, URZ, URZ ;  /* 0x000000fffffff290 */ /* 0x000fe4000fffe0ff */
[----:B------:R-:W1:Y:S02]  /*c550*/  LDTM.x32 R56, tmem[UR4+0x80] ;  /* 0x00008004003879ee */ /* 0x000e6400082c0000 */
[----:B-1----:R-:W-:Y:S01]  /*c560*/  NOP ;  /* 0x0000000000007918 */ /* 0x002fe20000000000 */
.L_x_138:
[----:B--2---:R-:W-:Y:S01]  /*c570*/  SHF.L.U32 R4, R168, 0x10, RZ ;  /* 0x00000010a8047819 */ /* 0x004fe200000006ff */
        /* <DEDUP_REMOVED lines=234> */
[----:B------:R-:W-:Y:S01]  /*d420*/  LEA R8, R137, UR44, 0x3 ;  /* 0x0000002c89087c11 */ /* 0x000fe2000f8e18ff */
[----:B------:R2:W-:Y:S01]  /*d430*/  @!P1 STS.128 [R195+0x7010], R12 ;  /* 0x0070100cc3009388 */ /* 0x0005e20000000c00 */
[----:B------:R-:W-:Y:S02]  /*d440*/  @P2 LEA R0, R0, UR44, 0x3 ;  /* 0x0000002c00002c11 */ /* 0x000fe4000f8e18ff */
[----:B------:R-:W-:Y:S02]  /*d450*/  @P2 SHF.L.U32 R5, R16, 0x1f, RZ ;  /* 0x0000001f10052819 */ /* 0x000fe400000006ff */
[----:B------:R-:W-:Y:S01]  /*d460*/  @P2 IADD3 R3, PT, PT, R0, 0x30, RZ ;  /* 0x0000003000032810 */ /* 0x000fe20007ffe0ff */
        /* <DEDUP_REMOVED lines=13> */
[----:B------:R-:W-:Y:S02]  /*d540*/  UIADD3 UR8, UPT, UPT, UR44, 0x6200, URZ ;  /* 0x000062002c087890 */ /* 0x000fe4000fffe0ff */
[----:B------:R-:W-:Y:S01]  /*d550*/  UIADD3.X UR5, UPT, UPT, URZ, UR55, URZ, UP0, !UPT ;  /* 0x00000037ff057290 */ /* 0x000fe200087fe4ff */
[----:B------:R-:W-:Y:S01]  /*d560*/  UMOV UR9, UR49 ;  /* 0x0000003100097c82 */ /* 0x000fe20008000000 */
[----:B------:R-:W-:Y:S01]  /*d570*/  UMOV UR11, UR52 ;  /* 0x00000034000b7c82 */ /* 0x000fe20008000000 */
[----:B------:R-:W-:Y:S02]  /*d580*/  UIADD3 UR13, UPT, UPT, UR49, 0x80, URZ ;  /* 0x00000080310d7890 */ /* 0x000fe4000fffe0ff */
[----:B------:R-:W-:Y:S01]  /*d590*/  UIADD3 UR12, UPT, UPT, UR44, 0x7200, URZ ;  /* 0x000072002c0c7890 */ /* 0x000fe2000fffe0ff */
[----:B------:R-:W-:Y:S03]  /*d5a0*/  UMOV UR15, UR52 ;  /* 0x00000034000f7c82 */ /* 0x000fe60008000000 */
[----:B------:R1:W-:Y:S01]  /*d5b0*/  UTMASTG.3D [UR8], [UR4] ;  /* 0x00000008040073b5 */ /* 0x0003e20008010000 */
[----:B------:R-:W-:Y:S04]  /*d5c0*/  UMOV UR14, UR10 ;  /* 0x0000000a000e7c82 */ /* 0x000fe80008000000 */
[----:B------:R1:W-:Y:S01]  /*d5d0*/  UTMASTG.3D [UR12], [UR4] ;  /* 0x0000000c040073b5 */ /* 0x0003e20008010000 */
[----:B------:R0:W-:Y:S01]  /*d5e0*/  UTMACMDFLUSH ;  /* 0x00000000000079b7 */ /* 0x0001e20000000000 */
[----:B-1----:R-:W-:Y:S04]  /*d5f0*/  DEPBAR.LE SB0, 0x1 ;  /* 0x000080400000791a */ /* 0x002fe80000000000 */
.L_x_142:
[----:B------:R-:W-:Y:S05]  /*d600*/  BSYNC.RECONVERGENT B0 ;  /* 0x0000000000007941 */ /* 0x000fea0003800200 */
.L_x_141:
        /* <DEDUP_REMOVED lines=9> */
[----:B------:R-:W4:Y:S01]  /*d6a0*/  @P2 SYNCS.PHASECHK.TRANS64.TRYWAIT P0, [R8+URZ+0x10], R5 ;  /* 0x00001005080025a7 */ /* 0x000f2200080011ff */
[----:B------:R-:W-:Y:S01]  /*d6b0*/  VIADD R17, R131, UR4 ;  /* 0x0000000483117c36 */ /* 0x000fe20008000000 */
[----:B------:R-:W-:Y:S04]  /*d6c0*/  USEL UR45, UR5, URZ, UP0 ;  /* 0x000000ff052d7287 */ /* 0x000fe80008000000 */
[----:B------:R-:W-:Y:S04]  /*d6d0*/  SHF.R.U32.HI R10, RZ, 0x15, R17 ;  /* 0x00000015ff0a7819 */ /* 0x000fe80000011611 */
[----:B------:R-:W-:Y:S02]  /*d6e0*/  LOP3.LUT R18, R10, 0x3, RZ, 0xc0, !PT ;  /* 0x000000030a127812 */ /* 0x000fe400078ec0ff */
[----:B----4-:R-:W-:Y:S01]  /*d6f0*/  @P2 SEL R138, RZ, 0x1, !P0 ;  /* 0x00000001ff8a2807 */ /* 0x010fe20004000000 */
        /* <DEDUP_REMOVED lines=9> */
[----:B------:R-:W-:Y:S04]  /*d790*/  SHF.L.U32 R5, R16, 0x1f, RZ ;  /* 0x0000001f10057819 */ /* 0x000fe800000006ff */
[----:B------:R-:W1:Y:S02]  /*d7a0*/  SYNCS.PHASECHK.TRANS64.TRYWAIT P0, [R8+URZ+0x10], R5 ;  /* 0x00001005080075a7 */ /* 0x000e6400080011ff */
[----:B-1----:R-:W-:Y:S05]  /*d7b0*/  @!P0 BRA `(.L_x_147) ;  /* 0x00000064006c8947 */ /* 0x002fea0003800000 */
.L_x_146:
[----:B------:R-:W-:Y:S05]  /*d7c0*/  BSYNC B0 ;  /* 0x0000000000007941 */ /* 0x000fea0003800000 */
.L_x_145:
[----:B------:R-:W-:Y:S01]  /*d7d0*/  ISETP.NE.AND P0, PT, R199, RZ, PT ;  /* 0x000000ffc700720c */ /* 0x000fe20003f05270 */
[----:B------:R-:W-:Y:S11]  /*d7e0*/  VIADD R137, R137, 0x1 ;  /* 0x0000000189897836 */ /* 0x000ff60000000000 */
[----:B------:R-:W-:Y:S01]  /*d7f0*/  @!UPT UIADD3 URZ, UPT, UPT, URZ, URZ, URZ ;  /* 0x000000fffffff290 */ /* 0x000fe2000fffe0ff */
[----:B------:R4:W2:Y:S04]  /*d800*/  @P0 LDS.128 R160, [R3+0x20] ;  /* 0x0000200003a00984 */ /* 0x0008a80000000c00 */
[----:B------:R4:W2:Y:S04]  /*d810*/  @P0 LDS.128 R140, [R3+0x1020] ;  /* 0x00102000038c0984 */ /* 0x0008a80000000c00 */
[----:B------:R4:W2:Y:S04]  /*d820*/  @P0 LDS.128 R168, [R6] ;  /* 0x0000000006a80984 */ /* 0x0008a80000000c00 */
[----:B------:R4:W2:Y:S04]  /*d830*/  @P0 LDS.128 R152, [R6+0x1000] ;  /* 0x0010000006980984 */ /* 0x0008a80000000c00 */
[----:B------:R4:W2:Y:S04]  /*d840*/  @P0 LDS.128 R164, [R4+0x10] ;  /* 0x0000100004a40984 */ /* 0x0008a80000000c00 */
[----:B------:R4:W2:Y:S04]  /*d850*/  @P0 LDS.128 R148, [R4+0x1010] ;  /* 0x0010100004940984 */ /* 0x0008a80000000c00 */
[----:B------:R4:W2:Y:S04]  /*d860*/  @P0 LDS.128 R156, [R0+0x10] ;  /* 0x00001000009c0984 */ /* 0x0008a80000000c00 */
[----:B------:R4:W2:Y:S01]  /*d870*/  @P0 LDS.128 R144, [R0+0x1010] ;  /* 0x0010100000900984 */ /* 0x0008a20000000c00 */
[C---:B------:R-:W-:Y:S04]  /*d880*/  ISETP.NE.AND P0, PT, R137.reuse, 0x4, PT ;  /* 0x000000048900780c */ /* 0x040fe80003f05270 */
[----:B-1----:R-:W-:Y:S02]  /*d890*/  SEL R5, RZ, 0x1, P0 ;  /* 0x00000001ff057807 */ /* 0x002fe40000000000 */
[----:B------:R-:W-:Y:S02]  /*d8a0*/  SEL R137, R137, RZ, P0 ;  /* 0x000000ff89897207 */ /* 0x000fe40000000000 */
[----:B------:R-:W-:Y:S02]  /*d8b0*/  LOP3.LUT R16, R16, R5, RZ, 0x3c, !PT ;  /* 0x0000000510107212 */ /* 0x000fe400078e3cff */
.L_x_144:
[----:B------:R-:W-:Y:S05]  /*d8c0*/  BSYNC B1 ;  /* 0x0000000000017941 */ /* 0x000fea0003800000 */
.L_x_143:
[----:B------:R-:W-:Y:S11]  /*d8d0*/  ISETP.NE.AND P0, PT, R189, R18, PT ;  /* 0x00000012bd00720c */ /* 0x000ff60003f05270 */
[----:B------:R-:W-:Y:S02]  /*d8e0*/  @!UPT UIADD3 URZ, UPT, UPT, URZ, URZ, URZ ;  /* 0x000000fffffff290 */ /* 0x000fe4000fffe0ff */
[----:B------:R-:W-:Y:S05]  /*d8f0*/  @P0 BRA `(.L_x_148) ;  /* 0x0000000000bc0947 */ /* 0x000fea0003800000 */
[----:B------:R-:W-:Y:S11]  /*d900*/  LOP3.LUT P0, RZ, R10, 0x3, R177, 0x48, !PT ;  /* 0x000000030aff7812 */ /* 0x000ff600078048b1 */
[----:B------:R-:W-:Y:S02]  /*d910*/  @!UPT UIADD3 URZ, UPT, UPT, URZ, URZ, URZ ;  /* 0x000000fffffff290 */ /* 0x000fe4000fffe0ff */
[----:B------:R-:W-:Y:S05]  /*d920*/  @!P0 BRA `(.L_x_149) ;  /* 0x0000000000408947 */ /* 0x000fea0003800000 */
[----:B------:R-:W1:Y:S01]  /*d930*/  LDCU.64 UR8, c[0x4][0x70] ;  /* 0x01000e00ff0877ac */ /* 0x000e620008000a00 */
[----:B--2---:R-:W-:Y:S01]  /*d940*/  MOV R15, 0x0 ;  /* 0x00000000000f7802 */ /* 0x004fe20000000f00 */
[----:B------:R-:W-:Y:S02]  /*d950*/  HFMA2 R12, -RZ, RZ, 0, 5.9604644775390625e-08 ;  /* 0x00000001ff0c7431 */ /* 0x000fe400000001ff */
[----:B------:R-:W-:Y:S02]  /*d960*/  IMAD.MOV.U32 R8, RZ, RZ, 0x192 ;  /* 0x00000192ff087424 */ /* 0x000fe400078e00ff */
[----:B------:R-:W-:Y:S01]  /*d970*/  IMAD.MOV.U32 R13, RZ, RZ, RZ ;  /* 0x000000ffff0d7224 */ /* 0x000fe200078e00ff */
[----:B------:R-:W2:Y:S01]  /*d980*/  LDCU.64 UR6, c[0x4][0x78] ;  /* 0x01000f00ff0677ac */ /* 0x000ea20008000a00 */
[----:B------:R-:W3:Y:S01]  /*d990*/  LDC.64 R14, c[0x4][R15] ;  /* 0x010000000f0e7b82 */ /* 0x000ee20000000a00 */
[----:B------:R-:W5:Y:S01]  /*d9a0*/  LDCU.64 UR4, c[0x4][0x10] ;  /* 0x01000200ff0477ac */ /* 0x000f620008000a00 */
[----:B-1----:R-:W-:Y:S01]  /*d9b0*/  MOV R5, UR9 ;  /* 0x0000000900057c02 */ /* 0x002fe20008000f00 */
[----:B----4-:R-:W-:Y:S01]  /*d9c0*/  IMAD.U32 R4, RZ, RZ, UR8 ;  /* 0x00000008ff047e24 */ /* 0x010fe2000f8e00ff */
[----:B--2---:R-:W-:Y:S01]  /*d9d0*/  MOV R7, UR7 ;  /* 0x0000000700077c02 */ /* 0x004fe20008000f00 */
[----:B------:R-:W-:Y:S01]  /*d9e0*/  IMAD.U32 R6, RZ, RZ, UR6 ;  /* 0x00000006ff067e24 */ /* 0x000fe2000f8e00ff */
[----:B-----5:R-:W-:Y:S01]  /*d9f0*/  MOV R11, UR5 ;  /* 0x00000005000b7c02 */ /* 0x020fe20008000f00 */
[----:B------:R-:W-:Y:S02]  /*da00*/  IMAD.U32 R10, RZ, RZ, UR4 ;  /* 0x00000004ff0a7e24 */ /* 0x000fe4000f8e00ff */
[----:B------:R-:W-:Y:S07]  /*da10*/  LEPC R20, `(.L_x_149) ;  /* 0x000000001014794e */ /* 0x000fee0000000000 */
[----:B---3--:R-:W-:Y:S05]  /*da20*/  CALL.ABS.NOINC R14 ;  /* 0x000000000e007343 */ /* 0x008fea0003c00000 */
.L_x_149:
[----:B------:R-:W-:Y:S05]  /*da30*/  WARPSYNC.ALL ;  /* 0x0000000000007948 */ /* 0x000fea0003800000 */
[C---:B------:R-:W-:Y:S01]  /*da40*/  R2UR UR4, R17.reuse ;  /* 0x00000000110472ca */ /* 0x040fe200000e0000 */
[----:B----4-:R-:W-:Y:S05]  /*da50*/  VIADD R0, R17, 0x80 ;  /* 0x0000008011007836 */ /* 0x010fea0000000000 */
[----:B------:R-:W-:Y:S04]  /*da60*/  SHF.R.U32.HI R0, RZ, 0x15, R0 ;  /* 0x00000015ff007819 */ /* 0x000fe80000011600 */
[----:B------:R-:W-:Y:S03]  /*da70*/  LOP3.LUT P0, RZ, R0, 0x3, R177, 0x48, !PT ;  /* 0x0000000300ff7812 */ /* 0x000fe600078048b1 */
[----:B------:R-:W1:Y:S10]  /*da80*/  LDTM.x32 R24, tmem[UR4] ;  /* 0x00000004001879ee */ /* 0x000e7400082c0000 */
[----:B-1----:R-:W-:Y:S05]  /*da90*/  @!P0 BRA `(.L_x_150) ;  /* 0x0000000000408947 */ /* 0x002fea0003800000 */
[----:B------:R-:W1:Y:S01]  /*daa0*/  LDCU.64 UR8, c[0x4][0x70] ;  /* 0x01000e00ff0877ac */ /* 0x000e620008000a00 */
[----:B--2---:R-:W-:Y:S01]  /*dab0*/  MOV R15, 0x0 ;  /* 0x00000000000f7802 */ /* 0x004fe20000000f00 */
[----:B------:R-:W-:Y:S02]  /*dac0*/  HFMA2 R12, -RZ, RZ, 0, 5.9604644775390625e-08 ;  /* 0x00000001ff0c7431 */ /* 0x000fe400000001ff */
[----:B------:R-:W-:Y:S02]  /*dad0*/  IMAD.MOV.U32 R8, RZ, RZ, 0x192 ;  /* 0x00000192ff087424 */ /* 0x000fe400078e00ff */
[----:B------:R-:W-:Y:S01]  /*dae0*/  IMAD.MOV.U32 R13, RZ, RZ, RZ ;  /* 0x000000ffff0d7224 */ /* 0x000fe200078e00ff */
[----:B------:R-:W2:Y:S01]  /*daf0*/  LDCU.64 UR6, c[0x4][0x78] ;  /* 0x01000f00ff0677ac */ /* 0x000ea20008000a00 */
[----:B------:R-:W4:Y:S01]  /*db00*/  LDC.64 R14, c[0x4][R15] ;  /* 0x010000000f0e7b82 */ /* 0x000f220000000a00 */
        /* <DEDUP_REMOVED lines=9> */
.L_x_150:
[----:B------:R-:W-:Y:S05]  /*dba0*/  WARPSYNC.ALL ;  /* 0x0000000000007948 */ /* 0x000fea0003800000 */
[----:B------:R-:W-:Y:S11]  /*dbb0*/  R2UR UR4, R17 ;  /* 0x00000000110472ca */ /* 0x000ff600000e0000 */
[----:B------:R-:W-:Y:S02]  /*dbc0*/  @!UPT UIADD3 URZ, UPT, UPT, URZ, URZ, URZ ;  /* 0x000000fffffff290 */ /* 0x000fe4000fffe0ff */
[----:B------:R-:W1:Y:S02]  /*dbd0*/  LDTM.x32 R56, tmem[UR4+0x80] ;  /* 0x00008004003879ee */ /* 0x000e6400082c0000 */
[----:B-1----:R-:W-:Y:S01]  /*dbe0*/  NOP ;  /* 0x0000000000007918 */ /* 0x002fe20000000000 */
.L_x_148:
[----:B--2-4-:R-:W-:Y:S01]  /*dbf0*/  SHF.L.U32 R4, R168, 0x10, RZ ;  /* 0x00000010a8047819 */ /* 0x014fe200000006ff */
        /* <DEDUP_REMOVED lines=39> */
[----:B------:R1:W-:Y:S01]  /*de70*/  @!P1 STS.128 [R188], R20 ;  /* 0x00000014bc009388 */ /* 0x0003e20000000c00 */
        /* <DEDUP_REMOVED lines=15> */
[----:B------:R-:W-:Y:S01]  /*df70*/  SHF.L.U32 R3, R160, 0x10, RZ ;  /* 0x00000010a0037819 */ /* 0x000fe200000006ff */
        /* <DEDUP_REMOVED lines=194> */
[----:B------:R-:W-:Y:S01]  /*eba0*/  UIADD3 UR4, UPT, UPT, UR44, 0x200, URZ ;  /* 0x000002002c047890 */ /* 0x000fe2000fffe0ff */
[----:B------:R-:W-:Y:S01]  /*ebb0*/  UMOV UR51, UR52 ;  /* 0x0000003400337c82 */ /* 0x000fe20008000000 */
[----:B------:R-:W-:Y:S02]  /*ebc0*/  UIADD3 UR9, UPT, UPT, UR49, 0x80, URZ ;  /* 0x0000008031097890 */ /* 0x000fe4000fffe0ff */
[----:B------:R-:W-:Y:S02]  /*ebd0*/  UIADD3 UR8, UPT, UPT, UR44, 0x1200, URZ ;  /* 0x000012002c087890 */ /* 0x000fe4000fffe0ff */
[----:B------:R-:W-:Y:S01]  /*ebe0*/  MOV R181, UR4 ;  /* 0x0000000400b57c02 */ /* 0x000fe20008000f00 */
[----:B------:R-:W-:Y:S01]  /*ebf0*/  UIADD3 UR4, UP0, UPT, UR54, 0xa80, URZ ;  /* 0x00000a8036047890 */ /* 0x000fe2000ff1e0ff */
[----:B------:R-:W-:Y:S02]  /*ec00*/  UMOV UR10, UR50 ;  /* 0x00000032000a7c82 */ /* 0x000fe40008000000 */
[----:B------:R-:W-:Y:S01]  /*ec10*/  R2UR UR48, R181 ;  /* 0x00000000b53072ca */ /* 0x000fe200000e0000 */
[----:B------:R-:W-:Y:S01]  /*ec20*/  UIADD3.X UR5, UPT, UPT, URZ, UR55, URZ, UP0, !UPT ;  /* 0x00000037ff057290 */ /* 0x000fe200087fe4ff */
[----:B------:R-:W-:Y:S11]  /*ec30*/  UMOV UR11, UR52 ;  /* 0x00000034000b7c82 */ /* 0x000ff60008000000 */
[----:B------:R1:W-:Y:S01]  /*ec40*/  UTMASTG.3D [UR48], [UR4] ;  /* 0x00000030040073b5 */ /* 0x0003e20008010000 */
[----:B------:R1:W-:Y:S01]  /*ec50*/  UTMASTG.3D [UR8], [UR4] ;  /* 0x00000008040073b5 */ /* 0x0003e20008010000 */
[----:B------:R0:W-:Y:S01]  /*ec60*/  UTMACMDFLUSH ;  /* 0x00000000000079b7 */ /* 0x0001e20000000000 */
[----:B-1----:R-:W-:Y:S04]  /*ec70*/  DEPBAR.LE SB0, 0x1 ;  /* 0x000080400000791a */ /* 0x002fe80000000000 */
.L_x_152:
[----:B------:R-:W-:Y:S05]  /*ec80*/  BSYNC.RECONVERGENT B0 ;  /* 0x0000000000007941 */ /* 0x000fea0003800200 */
.L_x_151:
[----:B------:R-:W-:Y:S01]  /*ec90*/  BAR.SYNC.DEFER_BLOCKING 0x1, 0x80 ;  /* 0x0042000000007b1d */ /* 0x000fe20000010000 */
[----:B------:R-:W-:Y:S04]  /*eca0*/  UIADD3 UR4, UPT, UPT, UR45, 0x1, URZ ;  /* 0x000000012d047890 */ /* 0x000fe8000fffe0ff */
[----:B------:R-:W-:Y:S04]  /*ecb0*/  UISETP.NE.AND UP0, UPT, UR4, 0x4, UPT ;  /* 0x000000040400788c */ /* 0x000fe8000bf05270 */
[----:B------:R-:W-:Y:S01]  /*ecc0*/  USEL UR46, UR4, URZ, UP0 ;  /* 0x000000ff042e7287 */ /* 0x000fe20008000000 */
[----:B------:R1:W-:Y:S01]  /*ecd0*/  @P2 SYNCS.ARRIVE.TRANS64.RED.A1T0 RZ, [R3+URZ], RZ ;  /* 0x000000ff03ff29a7 */ /* 0x0003e200081004ff */
[----:B------:R-:W-:Y:S01]  /*ece0*/  BSSY B1, `(.L_x_153) ;  /* 0x000001f000017945 */ /* 0x000fe20003800000 */
[----:B------:R-:W4:Y:S02]  /*ecf0*/  @P2 SYNCS.PHASECHK.TRANS64.TRYWAIT P0, [R8+URZ+0x10], R5 ;  /* 0x00001005080025a7 */ /* 0x000f2400080011ff */
        /* <DEDUP_REMOVED lines=13> */
.L_x_156:
[----:B------:R-:W-:Y:S05]  /*edd0*/  BSYNC B0 ;  /* 0x0000000000007941 */ /* 0x000fea0003800000 */
.L_x_155:
        /* <DEDUP_REMOVED lines=15> */
.L_x_154:
[----:B------:R-:W-:Y:S05]  /*eed0*/  BSYNC B1 ;  /* 0x0000000000017941 */ /* 0x000fea0003800000 */
.L_x_153:
[----:B------:R-:W-:Y:S05]  /*eee0*/  VIADD R17, R17, 0x400000 ;  /* 0x0040000011117836 */ /* 0x000fea0000000000 */
[----:B----4-:R-:W-:Y:S04]  /*eef0*/  SHF.R.U32.HI R0, RZ, 0x15, R17 ;  /* 0x00000015ff007819 */ /* 0x010fe80000011611 */
        /* <DEDUP_REMOVED lines=23> */
.L_x_159:
        /* <DEDUP_REMOVED lines=23> */
.L_x_160:
[----:B------:R-:W-:Y:S05]  /*f1e0*/  WARPSYNC.ALL ;  /* 0x0000000000007948 */ /* 0x000fea0003800000 */
[----:B------:R-:W-:Y:S11]  /*f1f0*/  R2UR UR4, R17 ;  /* 0x00000000110472ca */ /* 0x000ff600000e0000 */
[----:B------:R-:W-:Y:S02]  /*f200*/  @!UPT UIADD3 URZ, UPT, UPT, URZ, URZ, URZ ;  /* 0x000000fffffff290 */ /* 0x000fe4000fffe0ff */
[----:B------:R-:W1:Y:S02]  /*f210*/  LDTM.x32 R56, tmem[UR4+0x80] ;  /* 0x00008004003879ee */ /* 0x000e6400082c0000 */
[----:B-1----:R-:W-:Y:S01]  /*f220*/  NOP ;  /* 0x0000000000007918 */ /* 0x002fe20000000000 */
.L_x_158:
        /* <DEDUP_REMOVED lines=235> */
[----:B------:R-:W-:Y:S01]  /*100e0*/  @P2 SHF.L.U32 R5, R16, 0x1f, RZ ;  /* 0x0000001f10052819 */ /* 0x000fe200000006ff */
        /* <DEDUP_REMOVED lines=29> */
.L_x_162:
[----:B------:R-:W-:Y:S05]  /*102c0*/  BSYNC.RECONVERGENT B0 ;  /* 0x0000000000007941 */ /* 0x000fea0003800200 */
.L_x_161:
[----:B------:R-:W-:Y:S01]  /*102d0*/  BAR.SYNC.DEFER_BLOCKING 0x1, 0x80 ;  /* 0x0042000000007b1d */ /* 0x000fe20000010000 */
[----:B------:R-:W-:Y:S02]  /*102e0*/  UISETP.NE.AND UP0, UPT, UR43, URZ, UPT ;  /* 0x000000ff2b00728c */ /* 0x000fe4000bf05270 */
[----:B------:R-:W-:Y:S02]  /*102f0*/  UIADD3 UR5, UPT, UPT, UR46, 0x1, URZ ;  /* 0x000000012e057890 */ /* 0x000fe4000fffe0ff */
[----:B------:R-:W-:Y:S02]  /*10300*/  USEL UR4, URZ, 0x60, !UP0 ;  /* 0x00000060ff047887 */ /* 0x000fe4000c000000 */
[----:B------:R-:W-:Y:S02]  /*10310*/  UISETP.NE.AND UP0, UPT, UR5, 0x4, UPT ;  /* 0x000000040500788c */ /* 0x000fe4000bf05270 */
[----:B------:R-:W-:Y:S02]  /*10320*/  UIADD3 UR49, UPT, UPT, UR47, UR4, URZ ;  /* 0x000000042f317290 */ /* 0x000fe4000fffe0ff */
[----:B------:R-:W-:Y:S01]  /*10330*/  VIADD R131, R131, UR4 ;  /* 0x0000000483837c36 */ /* 0x000fe20008000000 */
[----:B------:R-:W-:Y:S04]  /*10340*/  USEL UR45, UR5, URZ, UP0 ;  /* 0x000000ff052d7287 */ /* 0x000fe80008000000 */
[----:B------:R-:W-:Y:S04]  /*10350*/  SHF.R.U32.HI R10, RZ, 0x15, R131 ;  /* 0x00000015ff0a7819 */ /* 0x000fe80000011683 */
[----:B------:R-:W-:Y:S01]  /*10360*/  LOP3.LUT R18, R10, 0x3, RZ, 0xc0, !PT ;  /* 0x000000030a127812 */ /* 0x000fe200078ec0ff */
        /* <DEDUP_REMOVED lines=16> */
.L_x_166:
[----:B------:R-:W-:Y:S05]  /*10470*/  BSYNC B0 ;  /* 0x0000000000007941 */ /* 0x000fea0003800000 */
.L_x_165:
        /* <DEDUP_REMOVED lines=15> */
.L_x_164:
[----:B------:R-:W-:Y:S05]  /*10570*/  BSYNC B1 ;  /* 0x0000000000017941 */ /* 0x000fea0003800000 */
.L_x_163:
        /* <DEDUP_REMOVED lines=9> */
[----:B----4-:R-:W-:Y:S02]  /*10610*/  IMAD.MOV.U32 R8, RZ, RZ, 0x192 ;  /* 0x00000192ff087424 */ /* 0x010fe400078e00ff */
        /* <DEDUP_REMOVED lines=12> */
.L_x_169:
        /* <DEDUP_REMOVED lines=23> */
.L_x_170:
[----:B------:R-:W-:Y:S05]  /*10850*/  WARPSYNC.ALL ;  /* 0x0000000000007948 */ /* 0x000fea0003800000 */
[----:B------:R-:W-:Y:S11]  /*10860*/  R2UR UR4, R131 ;  /* 0x00000000830472ca */ /* 0x000ff600000e0000 */
[----:B------:R-:W-:Y:S02]  /*10870*/  @!UPT UIADD3 URZ, UPT, UPT, URZ, URZ, URZ ;  /* 0x000000fffffff290 */ /* 0x000fe4000fffe0ff */
[----:B------:R-:W1:Y:S02]  /*10880*/  LDTM.x32 R56, tmem[UR4+0x80] ;  /* 0x00008004003879ee */ /* 0x000e6400082c0000 */
[----:B-1----:R-:W-:Y:S01]  /*10890*/  NOP ;  /* 0x0000000000007918 */ /* 0x002fe20000000000 */
.L_x_168:
        /* <DEDUP_REMOVED lines=263> */
.L_x_172:
[----:B------:R-:W-:Y:S05]  /*11910*/  BSYNC.RECONVERGENT B0 ;  /* 0x0000000000007941 */ /* 0x000fea0003800200 */
.L_x_171:
        /* <DEDUP_REMOVED lines=14> */
[----:B------:R-:W-:Y:S01]  /*11a00*/  @P1 IADD3 R6, PT, PT, R197, R4, RZ ;  /* 0x00000004c5061210 */ /* 0x000fe20007ffe0ff */
[----:B------:R-:W-:Y:S06]  /*11a10*/  @P0 BRA `(.L_x_176) ;  /* 0x00000000000c0947 */ /* 0x000fec0003800000 */
[----:B------:R-:W-:Y:S04]  /*11a20*/  SHF.L.U32 R3, R16, 0x1f, RZ ;  /* 0x0000001f10037819 */ /* 0x000fe800000006ff */
[----:B------:R-:W1:Y:S02]  /*11a30*/  SYNCS.PHASECHK.TRANS64.TRYWAIT P0, [R0+URZ+0x10], R3 ;  /* 0x00001003000075a7 */ /* 0x000e6400080011ff */
[----:B-1----:R-:W-:Y:S05]  /*11a40*/  @!P0 BRA `(.L_x_177) ;  /* 0x0000002400048947 */ /* 0x002fea0003800000 */
.L_x_176:
[----:B------:R-:W-:Y:S05]  /*11a50*/  BSYNC B0 ;  /* 0x0000000000007941 */ /* 0x000fea0003800000 */
.L_x_175:
[----:B------:R-:W-:Y:S11]  /*11a60*/  ISETP.NE.AND P0, PT, R199, RZ, PT ;  /* 0x000000ffc700720c */ /* 0x000ff60003f05270 */
[----:B------:R-:W-:Y:S02]  /*11a70*/  @!UPT UIADD3 URZ, UPT, UPT, URZ, URZ, URZ ;  /* 0x000000fffffff290 */ /* 0x000fe4000fffe0ff */
[----:B------:R4:W2:Y:S01]  /*11a80*/  @P0 LDS.128 R168, [R4] ;  /* 0x0000000004a80984 */ /* 0x0008a20000000c00 */
[----:B-1----:R-:W-:Y:S03]  /*11a90*/  @P0 IADD3 R0, PT, PT, R187, R6, RZ ;  /* 0x00000006bb000210 */ /* 0x002fe60007ffe0ff */
[----:B------:R4:W1:Y:S04]  /*11aa0*/  @P0 LDS.128 R152, [R4+0x1000] ;  /* 0x0010000004980984 */ /* 0x0008680000000c00 */
[----:B------:R4:W1:Y:S04]  /*11ab0*/  @P0 LDS.128 R160, [R139+0x20] ;  /* 0x000020008ba00984 */ /* 0x0008680000000c00 */
[----:B------:R4:W1:Y:S04]  /*11ac0*/  @P0 LDS.128 R140, [R139+0x1020] ;  /* 0x001020008b8c0984 */ /* 0x0008680000000c00 */
[----:B------:R4:W1:Y:S04]  /*11ad0*/  @P0 LDS.128 R164, [R6+0x10] ;  /* 0x0000100006a40984 */ /* 0x0008680000000c00 */
[----:B------:R4:W1:Y:S04]  /*11ae0*/  @P0 LDS.128 R148, [R6+0x1010] ;  /* 0x0010100006940984 */ /* 0x0008680000000c00 */
[----:B------:R4:W1:Y:S04]  /*11af0*/  @P0 LDS.128 R156, [R0+0x10] ;  /* 0x00001000009c0984 */ /* 0x0008680000000c00 */
[----:B------:R4:W1:Y:S02]  /*11b00*/  @P0 LDS.128 R144, [R0+0x1010] ;  /* 0x0010100000900984 */ /* 0x0008640000000c00 */
.L_x_174:
[----:B------:R-:W-:Y:S05]  /*11b10*/  BSYNC B1 ;  /* 0x0000000000017941 */ /* 0x000fea0003800000 */
.L_x_173:
        /* <DEDUP_REMOVED lines=9> */
[----:B------:R-:W4:Y:S01]  /*11bb0*/  LDCU.64 UR8, c[0x4][0x70] ;  /* 0x01000e00ff0877ac */ /* 0x000f220008000a00 */
[----:B--2---:R-:W-:Y:S01]  /*11bc0*/  MOV R15, 0x0 ;  /* 0x00000000000f7802 */ /* 0x004fe20000000f00 */
[----:B------:R-:W-:Y:S02]  /*11bd0*/  HFMA2 R12, -RZ, RZ, 0, 5.9604644775390625e-08 ;  /* 0x00000001ff0c7431 */ /* 0x000fe400000001ff */
[----:B------:R-:W-:Y:S02]  /*11be0*/  IMAD.MOV.U32 R8, RZ, RZ, 0x192 ;  /* 0x00000192ff087424 */ /* 0x000fe400078e00ff */
[----:B------:R-:W-:Y:S01]  /*11bf0*/  IMAD.MOV.U32 R13, RZ, RZ, RZ ;  /* 0x000000ffff0d7224 */ /* 0x000fe200078e00ff */
[----:B------:R-:W2:Y:S01]  /*11c00*/  LDCU.64 UR6, c[0x4][0x78] ;  /* 0x01000f00ff0677ac */ /* 0x000ea20008000a00 */
[----:B------:R-:W1:Y:S01]  /*11c10*/  LDC.64 R14, c[0x4][R15] ;  /* 0x010000000f0e7b82 */ /* 0x000e620000000a00 */
[----:B------:R-:W5:Y:S01]  /*11c20*/  LDCU.64 UR4, c[0x4][0x10] ;  /* 0x01000200ff0477ac */ /* 0x000f620008000a00 */
[----:B----4-:R-:W-:Y:S01]  /*11c30*/  MOV R5, UR9 ;  /* 0x0000000900057c02 */ /* 0x010fe20008000f00 */
[----:B------:R-:W-:Y:S01]  /*11c40*/  IMAD.U32 R4, RZ, RZ, UR8 ;  /* 0x00000008ff047e24 */ /* 0x000fe2000f8e00ff */
[----:B--2---:R-:W-:Y:S01]  /*11c50*/  MOV R7, UR7 ;  /* 0x0000000700077c02 */ /* 0x004fe20008000f00 */
[----:B------:R-:W-:Y:S01]  /*11c60*/  IMAD.U32 R6, RZ, RZ, UR6 ;  /* 0x00000006ff067e24 */ /* 0x000fe2000f8e00ff */
[----:B-----5:R-:W-:Y:S01]  /*11c70*/  MOV R11, UR5 ;  /* 0x00000005000b7c02 */ /* 0x020fe20008000f00 */
[----:B------:R-:W-:Y:S02]  /*11c80*/  IMAD.U32 R10, RZ, RZ, UR4 ;  /* 0x00000004ff0a7e24 */ /* 0x000fe4000f8e00ff */
[----:B------:R-:W-:Y:S07]  /*11c90*/  LEPC R20, `(.L_x_179) ;  /* 0x000000001014794e */ /* 0x000fee0000000000 */
[----:B-1-3--:R-:W-:Y:S05]  /*11ca0*/  CALL.ABS.NOINC R14 ;  /* 0x000000000e007343 */ /* 0x00afea0003c00000 */
.L_x_179:
        /* <DEDUP_REMOVED lines=23> */
.L_x_180:
[----:B------:R-:W-:Y:S05]  /*11e20*/  WARPSYNC.ALL ;  /* 0x0000000000007948 */ /* 0x000fea0003800000 */
[----:B------:R-:W-:Y:S11]  /*11e30*/  R2UR UR4, R131 ;  /* 0x00000000830472ca */ /* 0x000ff600000e0000 */
[----:B------:R-:W-:Y:S02]  /*11e40*/  @!UPT UIADD3 URZ, UPT, UPT, URZ, URZ, URZ ;  /* 0x000000fffffff290 */ /* 0x000fe4000fffe0ff */
[----:B------:R-:W4:Y:S02]  /*11e50*/  LDTM.x32 R56, tmem[UR4+0x80] ;  /* 0x00008004003879ee */ /* 0x000f2400082c0000 */
[----:B----4-:R-:W-:Y:S01]  /*11e60*/  NOP ;  /* 0x0000000000007918 */ /* 0x010fe20000000000 */
.L_x_178:
[----:B--2---:R-:W-:Y:S01]  /*11e70*/  SHF.L.U32 R6, R168, 0x10, RZ ;  /* 0x00000010a8067819 */ /* 0x004fe200000006ff */
[----:B------:R-:W-:Y:S01]  /*11e80*/  FMUL R0, R130, R24 ;  /* 0x0000001882007220 */ /* 0x000fe20000400000 */
[----:B------:R-:W-:Y:S01]  /*11e90*/  LOP3.LUT R8, R168, 0xffff0000, RZ, 0xc0, !PT ;  /* 0xffff0000a8087812 */ /* 0x000fe200078ec0ff */
[----:B------:R-:W-:Y:S01]  /*11ea0*/  FMUL R3, R130, R25 ;  /* 0x0000001982037220 */ /* 0x000fe20000400000 */
[----:B------:R-:W-:Y:S01]  /*11eb0*/  SHF.L.U32 R7, R169, 0x10, RZ ;  /* 0x00000010a9077819 */ /* 0x000fe200000006ff */
[----:B------:R-:W-:Y:S01]  /*11ec0*/  FFMA R0, R133, R6, R0 ;  /* 0x0000000685007223 */ /* 0x000fe20000000000 */
[----:B------:R-:W-:Y:S01]  /*11ed0*/  LOP3.LUT R88, R169, 0xffff0000, RZ, 0xc0, !PT ;  /* 0xffff0000a9587812 */ /* 0x000fe200078ec0ff */
[----:B------:R-:W-:Y:S01]  /*11ee0*/  FFMA R3, R133, R8, R3 ;  /* 0x0000000885037223 */ /* 0x000fe20000000003 */
[----:B------:R-:W-:Y:S01]  /*11ef0*/  SHF.L.U32 R89, R170, 0x10, RZ ;  /* 0x00000010aa597819 */ /* 0x000fe200000006ff */
[----:B------:R-:W-:Y:S01]  /*11f00*/  FMUL R4, R130, R26 ;  /* 0x0000001a82047220 */ /* 0x000fe20000400000 */
[----:B------:R-:W-:Y:S01]  /*11f10*/  LOP3.LUT R90, R170, 0xffff0000, RZ, 0xc0, !PT ;  /* 0xffff0000aa5a7812 */ /* 0x000fe200078ec0ff */
[C---:B------:R-:W-:Y:S01]  /*11f20*/  FMUL R5, R130.reuse, R27 ;  /* 0x0000001b82057220 */ /* 0x040fe20000400000 */
[----:B------:R-:W-:Y:S01]  /*11f30*/  SHF.L.U32 R91, R171, 0x10, RZ ;  /* 0x00000010ab5b7819 */ /* 0x000fe200000006ff */
[----:B------:R-:W-:Y:S01]  /*11f40*/  FFMA R4, R133, R7, R4 ;  /* 0x0000000785047223 */ /* 0x000fe20000000004 */
[----:B------:R-:W-:Y:S01]  /*11f50*/  LOP3.LUT R92, R171, 0xffff0000, RZ, 0xc0, !PT ;  /* 0xffff0000ab5c7812 */ /* 0x000fe200078ec0ff */
[----:B------:R-:W-:Y:S01]  /*11f60*/  FFMA R5, R133, R88, R5 ;  /* 0x0000005885057223 */ /* 0x000fe20000000005 */
[----:B------:R-:W-:Y:S01]  /*11f70*/  ISETP.NE.AND P1, PT, R189, R16, PT ;  /* 0x00000010bd00720c */ /* 0x000fe20003f25270 */
[----:B------:R-:W-:Y:S01]  /*11f80*/  FMUL R6, R130, R28 ;  /* 0x0000001c82067220 */ /* 0x000fe20000400000 */
[----:B-1----:R-:W-:Y:S01]  /*11f90*/  SHF.L.U32 R93, R164, 0x10, RZ ;  /* 0x00000010a45d7819 */ /* 0x002fe200000006ff */
[----:B------:R-:W-:Y:S01]  /*11fa0*/  FMUL R7, R130, R29 ;  /* 0x0000001d82077220 */ /* 0x000fe20000400000 */
[----:B------:R-:W-:Y:S01]  /*11fb0*/  LOP3.LUT R94, R164, 0xffff0000, RZ, 0xc0, !PT ;  /* 0xffff0000a45e7812 */ /* 0x000fe200078ec0ff */
        /* <DEDUP_REMOVED lines=27> */
[----:B------:R-:W-:Y:S01]  /*12170*/  F2FP.BF16.F32.PACK_AB R77, R5, R4 ;  /* 0x00000004054d723e */ /* 0x000fe200000010ff */
[C---:B------:R-:W-:Y:S01]  /*12180*/  FMUL R4, R130.reuse, R34 ;  /* 0x0000002282047220 */ /* 0x040fe20000400000 */
[----:B------:R-:W-:Y:S01]  /*12190*/  F2FP.BF16.F32.PACK_AB R32, R3, R0 ;  /* 0x000000000320723e */ /* 0x000fe200000010ff */
[C---:B------:R-:W-:Y:S01]  /*121a0*/  FMUL R5, R130.reuse, R35 ;  /* 0x0000002382057220 */ /* 0x040fe20000400000 */
[C---:B------:R-:W-:Y:S01]  /*121b0*/  SHF.L.U32 R107, R163.reuse, 0x10, RZ ;  /* 0x00000010a36b7819 */ /* 0x040fe200000006ff */
[C---:B------:R-:W-:Y:S01]  /*121c0*/  FMUL R18, R130.reuse, R64 ;  /* 0x0000004082127220 */ /* 0x040fe20000400000 */
[----:B------:R-:W-:Y:S01]  /*121d0*/  LOP3.LUT R108, R163, 0xffff0000, RZ, 0xc0, !PT ;  /* 0xffff0000a36c7812 */ /* 0x000fe200078ec0ff */
[C---:B------:R-:W-:Y:S01]  /*121e0*/  FMUL R64, R130.reuse, R78 ;  /* 0x0000004e82407220 */ /* 0x040fe20000400000 */
[----:B------:R-:W-:Y:S01]  /*121f0*/  F2FP.BF16.F32.PACK_AB R78, R7, R6 ;  /* 0x00000006074e723e */ /* 0x000fe200000010ff */
[----:B------:R-:W-:Y:S01]  /*12200*/  FMUL R19, R130, R65 ;  /* 0x0000004182137220 */ /* 0x000fe20000400000 */
[----:B------:R-:W-:Y:S01]  /*12210*/  SHF.L.U32 R109, R156, 0x10, RZ ;  /* 0x000000109c6d7819 */ /* 0x000fe200000006ff */
[C---:B------:R-:W-:Y:S01]  /*12220*/  FMUL R65, R130.reuse, R79 ;  /* 0x0000004f82417220 */ /* 0x040fe20000400000 */
[----:B------:R-:W-:Y:S01]  /*12230*/  F2FP.BF16.F32.PACK_AB R79, R9, R8 ;  /* 0x00000008094f723e */ /* 0x000fe200000010ff */
        /* <DEDUP_REMOVED lines=10> */
[----:B------:R-:W-:Y:S01]  /*122e0*/  FMUL R9, R130, R39 ;  /* 0x0000002782097220 */ /* 0x000fe20000400000 */
[----:B------:R-:W-:Y:S01]  /*122f0*/  SHF.L.U32 R115, R159, 0x10, RZ ;  /* 0x000000109f737819 */ /* 0x000fe200000006ff */
[----:B------:R-:W-:Y:S01]  /*12300*/  FFMA R6, R133, R97, R6 ;  /* 0x0000006185067223 */ /* 0x000fe20000000006 */
[----:B------:R-:W-:Y:S01]  /*12310*/  F2FP.BF16.F32.PACK_AB R33, R5, R4 ;  /* 0x000000040521723e */ /* 0x000fe200000010ff */
[----:B------:R-:W-:Y:S01]  /*12320*/  FFMA R7, R133, R98, R7 ;  /* 0x0000006285077223 */ /* 0x000fe20000000007 */
[----:B------:R-:W-:Y:S01]  /*12330*/  LOP3.LUT R116, R159, 0xffff0000, RZ, 0xc0, !PT ;  /* 0xffff00009f747812 */ /* 0x000fe200078ec0ff */
[C---:B------:R-:W-:Y:S01]  /*12340*/  FFMA R8, R133.reuse, R99, R8 ;  /* 0x0000006385087223 */ /* 0x040fe20000000008 */
[C---:B------:R-:W-:Y:S01]  /*12350*/  SHF.L.U32 R117, R152.reuse, 0x10, RZ ;  /* 0x0000001098757819 */ /* 0x040fe200000006ff */
[----:B------:R-:W-:Y:S01]  /*12360*/  FFMA R9, R133, R100, R9 ;  /* 0x0000006485097223 */ /* 0x000fe20000000009 */
[----:B------:R-:W-:Y:S01]  /*12370*/  F2FP.BF16.F32.PACK_AB R34, R7, R6 ;  /* 0x000000060722723e */ /* 0x000fe200000010ff */
[----:B------:R-:W-:Y:S01]  /*12380*/  @!P1 STS.128 [R188+0x6000], R76 ;  /* 0x0060004cbc009388 */ /* 0x000fe20000000c00 */
[----:B------:R-:W-:Y:S01]  /*12390*/  LOP3.LUT R118, R152, 0xffff0000, RZ, 0xc0, !PT ;  /* 0xffff000098767812 */ /* 0x000fe200078ec0ff */
[C---:B------:R-:W-:Y:S01]  /*123a0*/  FMUL R0, R130.reuse, R40 ;  /* 0x0000002882007220 */ /* 0x040fe20000400000 */
[----:B------:R-:W-:Y:S01]  /*123b0*/  F2FP.BF16.F32.PACK_AB R35, R9, R8 ;  /* 0x000000080923723e */ /* 0x000fe200000010ff */
[C---:B------:R-:W-:Y:S01]  /*123c0*/  FMUL R3, R130.reuse, R41 ;  /* 0x0000002982037220 */ /* 0x040fe20000400000 */
[C---:B------:R-:W-:Y:S01]  /*123d0*/  SHF.L.U32 R119, R153.reuse, 0x10, RZ ;  /* 0x0000001099777819 */ /* 0x040fe200000006ff */
[----:B------:R-:W-:Y:S01]  /*123e0*/  FMUL R4, R130, R42 ;  /* 0x0000002a82047220 */ /* 0x000fe20000400000 */
[----:B------:R-:W-:Y:S01]  /*123f0*/  LOP3.LUT R120, R153, 0xffff0000, RZ, 0xc0, !PT ;  /* 0xffff000099787812 */ /* 0x000fe200078ec0ff */
[----:B------:R1:W-:Y:S01]  /*12400*/  @!P1 STS.128 [R198+0x6010], R32 ;  /* 0x00601020c6009388 */ /* 0x0003e20000000c00 */
[----:B------:R-:W-:Y:S01]  /*12410*/  SHF.L.U32 R121, R154, 0x10, RZ ;  /* 0x000000109a797819 */ /* 0x000fe200000006ff */
[----:B------:R-:W-:Y:S01]  /*12420*/  FMUL R5, R130, R43 ;  /* 0x0000002b82057220 */ /* 0x000fe20000400000 */
[----:B------:R-:W-:Y:S01]  /*12430*/  LOP3.LUT R122, R154, 0xffff0000, RZ, 0xc0, !PT ;  /* 0xffff00009a7a7812 */ /* 0x000fe200078ec0ff */
[----:B------:R-:W-:Y:S01]  /*12440*/  FFMA R0, R133, R101, R0 ;  /* 0x0000006585007223 */ /* 0x000fe20000000000 */
[C---:B------:R-:W-:Y:S01]  /*12450*/  SHF.L.U32 R123, R155.reuse, 0x10, RZ ;  /* 0x000000109b7b7819 */ /* 0x040fe200000006ff */
[----:B------:R-:W-:Y:S01]  /*12460*/  FMUL R6, R130, R44 ;  /* 0x0000002c82067220 */ /* 0x000fe20000400000 */
[----:B------:R-:W-:Y:S01]  /*12470*/  LOP3.LUT R124, R155, 0xffff0000, RZ, 0xc0, !PT ;  /* 0xffff00009b7c7812 */ /* 0x000fe200078ec0ff */
[C---:B------:R-:W-:Y:S01]  /*12480*/  FFMA R3, R133.reuse, R102, R3 ;  /* 0x0000006685037223 */ /* 0x040fe20000000003 */
[----:B------:R-:W-:Y:S01]  /*12490*/  SHF.L.U32 R125, R148, 0x10, RZ ;  /* 0x00000010947d7819 */ /* 0x000fe200000006ff */
[----:B------:R-:W-:Y:S01]  /*124a0*/  FMUL R7, R130, R45 ;  /* 0x0000002d82077220 */ /* 0x000fe20000400000 */
[----:B------:R-:W-:Y:S01]  /*124b0*/  LOP3.LUT R126, R148, 0xffff0000, RZ, 0xc0, !PT ;  /* 0xffff0000947e7812 */ /* 0x000fe200078ec0ff */
[----:B------:R-:W-:Y:S01]  /*124c0*/  FFMA R4, R133, R103, R4 ;  /* 0x0000006785047223 */ /* 0x000fe20000000004 */
[----:B------:R-:W-:Y:S01]  /*124d0*/  F2FP.BF16.F32.PACK_AB R36, R3, R0 ;  /* 0x000000000324723e */ /* 0x000fe200000010ff */
[C---:B------:R-:W-:Y:S01]  /*124e0*/  FMUL R8, R130.reuse, R46 ;  /* 0x0000002e82087220 */ /* 0x040fe20000400000 */
[----:B------:R-:W-:Y:S01]  /*124f0*/  SHF.L.U32 R127, R149, 0x10, RZ ;  /* 0x00000010957f7819 */ /* 0x000fe200000006ff */
[----:B------:R-:W-:Y:S01]  /*12500*/  FFMA R5, R133, R104, R5 ;  /* 0x0000006885057223 */ /* 0x000fe20000000005 */
[----:B------:R-:W-:Y:S01]  /*12510*/  LOP3.LUT R128, R149, 0xffff0000, RZ, 0xc0, !PT ;  /* 0xffff000095807812 */ /* 0x000fe200078ec0ff */
[----:B------:R-:W-:Y:S01]  /*12520*/  FMUL R9, R130, R47 ;  /* 0x0000002f82097220 */ /* 0x000fe20000400000 */
[C---:B------:R-:W-:Y:S01]  /*12530*/  SHF.L.U32 R129, R150.reuse, 0x10, RZ ;  /* 0x0000001096817819 */ /* 0x040fe200000006ff */
[----:B------:R-:W-:Y:S01]  /*12540*/  FFMA R6, R133, R105, R6 ;  /* 0x0000006985067223 */ /* 0x000fe20000000006 */
[----:B------:R-:W-:Y:S01]  /*12550*/  F2FP.BF16.F32.PACK_AB R37, R5, R4 ;  /* 0x000000040525723e */ /* 0x000fe200000010ff */
[C---:B------:R-:W-:Y:S01]  /*12560*/  FFMA R7, R133.reuse, R106, R7 ;  /* 0x0000006a85077223 */ /* 0x040fe20000000007 */
[----:B------:R-:W-:Y:S01]  /*12570*/  LOP3.LUT R132, R150, 0xffff0000, RZ, 0xc0, !PT ;  /* 0xffff000096847812 */ /* 0x000fe200078ec0ff */
[----:B------:R-:W-:Y:S01]  /*12580*/  FFMA R8, R133, R107, R8 ;  /* 0x0000006b85087223 */ /* 0x000fe20000000008 */
[----:B------:R-:W-:Y:S01]  /*12590*/  SHF.L.U32 R131, R151, 0x10, RZ ;  /* 0x0000001097837819 */ /* 0x000fe200000006ff */
[----:B------:R-:W-:Y:S01]  /*125a0*/  FFMA R9, R133, R108, R9 ;  /* 0x0000006c85097223 */ /* 0x000fe20000000009 */
[----:B------:R-:W-:Y:S01]  /*125b0*/  F2FP.BF16.F32.PACK_AB R38, R7, R6 ;  /* 0x000000060726723e */ /* 0x000fe200000010ff */
[C---:B------:R-:W-:Y:S01]  /*125c0*/  FMUL R0, R130.reuse, R48 ;  /* 0x0000003082007220 */ /* 0x040fe20000400000 */
[----:B------:R-:W-:Y:S01]  /*125d0*/  LOP3.LUT R134, R151, 0xffff0000, RZ, 0xc0, !PT ;  /* 0xffff000097867812 */ /* 0x000fe200078ec0ff */
[C---:B------:R-:W-:Y:S01]  /*125e0*/  FMUL R3, R130.reuse, R49 ;  /* 0x0000003182037220 */ /* 0x040fe20000400000 */
[----:B------:R-:W-:Y:S01]  /*125f0*/  F2FP.BF16.F32.PACK_AB R39, R9, R8 ;  /* 0x000000080927723e */ /* 0x000fe200000010ff */
[----:B------:R-:W-:Y:S01]  /*12600*/  FMUL R4, R130, R50 ;  /* 0x0000003282047220 */ /* 0x000fe20000400000 */
[----:B------:R-:W-:Y:S01]  /*12610*/  SHF.L.U32 R135, R140, 0x10, RZ ;  /* 0x000000108c877819 */ /* 0x000fe200000006ff */
[----:B------:R-:W-:Y:S01]  /*12620*/  FMUL R5, R130, R51 ;  /* 0x0000003382057220 */ /* 0x000fe20000400000 */
[----:B------:R-:W-:Y:S01]  /*12630*/  LOP3.LUT R136, R140, 0xffff0000, RZ, 0xc0, !PT ;  /* 0xffff00008c887812 */ /* 0x000fe200078ec0ff */
[----:B------:R-:W-:Y:S01]  /*12640*/  FFMA R0, R133, R109, R0 ;  /* 0x0000006d85007223 */ /* 0x000fe20000000000 */
[C---:B------:R-:W-:Y:S01]  /*12650*/  SHF.L.U32 R137, R141.reuse, 0x10, RZ ;  /* 0x000000108d897819 */ /* 0x040fe200000006ff */
[----:B------:R-:W-:Y:S01]  /*12660*/  FMUL R6, R130, R52 ;  /* 0x0000003482067220 */ /* 0x000fe20000400000 */
[----:B------:R-:W-:Y:S01]  /*12670*/  LOP3.LUT R138, R141, 0xffff0000, RZ, 0xc0, !PT ;  /* 0xffff00008d8a7812 */ /* 0x000fe200078ec0ff */
[----:B------:R2:W-:Y:S01]  /*12680*/  @!P1 STS.128 [R196+0x6020], R36 ;  /* 0x00602024c4009388 */ /* 0x0005e20000000c00 */
[C---:B------:R-:W-:Y:S01]  /*12690*/  FFMA R3, R133.reuse, R110, R3 ;  /* 0x0000006e85037223 */ /* 0x040fe20000000003 */
[C---:B------:R-:W-:Y:S01]  /*126a0*/  SHF.L.U32 R139, R142.reuse, 0x10, RZ ;  /* 0x000000108e8b7819 */ /* 0x040fe200000006ff */
[C---:B------:R-:W-:Y:S01]  /*126b0*/  FFMA R4, R133.reuse, R111, R4 ;  /* 0x0000006f85047223 */ /* 0x040fe20000000004 */
[C---:B------:R-:W-:Y:S01]  /*126c0*/  FFMA R5, R133.reuse, R112, R5 ;  /* 0x0000007085057223 */ /* 0x040fe20000000005 */
[----:B------:R-:W-:Y:S01]  /*126d0*/  LOP3.LUT R140, R142, 0xffff0000, RZ, 0xc0, !PT ;  /* 0xffff00008e8c7812 */ /* 0x000fe200078ec0ff */
[----:B------:R-:W-:Y:S01]  /*126e0*/  FFMA R6, R133, R113, R6 ;  /* 0x0000007185067223 */ /* 0x000fe20000000006 */
[----:B-1----:R-:W-:Y:S01]  /*126f0*/  F2FP.BF16.F32.PACK_AB R32, R3, R0 ;  /* 0x000000000320723e */ /* 0x002fe200000010ff */
[C---:B------:R-:W-:Y:S01]  /*12700*/  FMUL R7, R130.reuse, R53 ;  /* 0x0000003582077220 */ /* 0x040fe20000400000 */
[----:B------:R-:W-:Y:S01]  /*12710*/  F2FP.BF16.F32.PACK_AB R33, R5, R4 ;  /* 0x000000040521723e */ /* 0x000fe200000010ff */
[C---:B------:R-:W-:Y:S01]  /*12720*/  FMUL R8, R130.reuse, R54 ;  /* 0x0000003682087220 */ /* 0x040fe20000400000 */
[C---:B------:R-:W-:Y:S01]  /*12730*/  FMUL R9, R130.reuse, R55 ;  /* 0x0000003782097220 */ /* 0x040fe20000400000 */
[----:B------:R-:W-:Y:S01]  /*12740*/  FFMA R7, R133, R114, R7 ;  /* 0x0000007285077223 */ /* 0x000fe20000000007 */
[C---:B------:R-:W-:Y:S01]  /*12750*/  FMUL R10, R130.reuse, R56 ;  /* 0x00000038820a7220 */ /* 0x040fe20000400000 */
[----:B------:R-:W-:Y:S01]  /*12760*/  SHF.L.U32 R141, R143, 0x10, RZ ;  /* 0x000000108f8d7819 */ /* 0x000fe200000006ff */
[C---:B------:R-:W-:Y:S01]  /*12770*/  FFMA R8, R133.reuse, R115, R8 ;  /* 0x0000007385087223 */ /* 0x040fe20000000008 */
[----:B------:R-:W-:Y:S01]  /*12780*/  FFMA R9, R133, R116, R9 ;  /* 0x0000007485097223 */ /* 0x000fe20000000009 */
[----:B------:R-:W-:Y:S01]  /*12790*/  F2FP.BF16.F32.PACK_AB R34, R7, R6 ;  /* 0x000000060722723e */ /* 0x000fe200000010ff */
[----:B------:R-:W-:Y:S01]  /*127a0*/  FFMA R10, R133, R117, R10 ;  /* 0x00000075850a7223 */ /* 0x000fe2000000000a */
[C---:B------:R-:W-:Y:S01]  /*127b0*/  FMUL R11, R130.reuse, R57 ;  /* 0x00000039820b7220 */ /* 0x040fe20000400000 */
[----:B------:R-:W-:Y:S01]  /*127c0*/  LOP3.LUT R142, R143, 0xffff0000, RZ, 0xc0, !PT ;  /* 0xffff00008f8e7812 */ /* 0x000fe200078ec0ff */
[C---:B------:R-:W-:Y:S01]  /*127d0*/  FMUL R12, R130.reuse, R58 ;  /* 0x0000003a820c7220 */ /* 0x040fe20000400000 */
[----:B------:R-:W-:Y:S01]  /*127e0*/  F2FP.BF16.F32.PACK_AB R35, R9, R8 ;  /* 0x000000080923723e */ /* 0x000fe200000010ff */
[----:B------:R-:W-:Y:S01]  /*127f0*/  FFMA R11, R133, R118, R11 ;  /* 0x00000076850b7223 */ /* 0x000fe2000000000b */
[C---:B------:R-:W-:Y:S01]  /*12800*/  FMUL R13, R130.reuse, R59 ;  /* 0x0000003b820d7220 */ /* 0x040fe20000400000 */
[C---:B------:R-:W-:Y:S01]  /*12810*/  FMUL R14, R130.reuse, R60 ;  /* 0x0000003c820e7220 */ /* 0x040fe20000400000 */
[----:B------:R-:W-:Y:S01]  /*12820*/  FMUL R15, R130, R61 ;  /* 0x0000003d820f7220 */ /* 0x000fe20000400000 */
[----:B------:R2:W-:Y:S01]  /*12830*/  @!P1 STS.128 [R195+0x6010], R32 ;  /* 0x00601020c3009388 */ /* 0x0005e20000000c00 */
[----:B------:R-:W-:Y:S01]  /*12840*/  F2FP.BF16.F32.PACK_AB R4, R11, R10 ;  /* 0x0000000a0b04723e */ /* 0x000fe200000010ff */
[C---:B------:R-:W-:Y:S01]  /*12850*/  FFMA R12, R133.reuse, R119, R12 ;  /* 0x00000077850c7223 */ /* 0x040fe2000000000c */
[C---:B------:R-:W-:Y:S01]  /*12860*/  SHF.L.U32 R25, R144.reuse, 0x10, RZ ;  /* 0x0000001090197819 */ /* 0x040fe200000006ff */
[C---:B------:R-:W-:Y:S01]  /*12870*/  FFMA R13, R133.reuse, R120, R13 ;  /* 0x00000078850d7223 */ /* 0x040fe2000000000d */
[C---:B------:R-:W-:Y:S01]  /*12880*/  FFMA R14, R133.reuse, R121, R14 ;  /* 0x00000079850e7223 */ /* 0x040fe2000000000e */
[----:B------:R-:W-:Y:S01]  /*12890*/  LOP3.LUT R24, R144, 0xffff0000, RZ, 0xc0, !PT ;  /* 0xffff000090187812 */ /* 0x000fe200078ec0ff */
[C---:B------:R-:W-:Y:S01]  /*128a0*/  FFMA R15, R133.reuse, R122, R15 ;  /* 0x0000007a850f7223 */ /* 0x040fe2000000000f */
[C---:B------:R-:W-:Y:S01]  /*128b0*/  FFMA R16, R133.reuse, R123, R16 ;  /* 0x0000007b85107223 */ /* 0x040fe20000000010 */
[C---:B------:R-:W-:Y:S01]  /*128c0*/  FMUL R20, R130.reuse, R66 ;  /* 0x0000004282147220 */ /* 0x040fe20000400000 */
        /* <DEDUP_REMOVED lines=8> */
[----:B------:R-:W-:Y:S01]  /*12950*/  FFMA R21, R133, R128, R21 ;  /* 0x0000008085157223 */ /* 0x000fe20000000015 */
[C---:B------:R-:W-:Y:S01]  /*12960*/  FMUL R57, R130.reuse, R71 ;  /* 0x0000004782397220 */ /* 0x040fe20000400000 */
[----:B------:R-:W-:Y:S01]  /*12970*/  F2FP.BF16.F32.PACK_AB R5, R13, R12 ;  /* 0x0000000c0d05723e */ /* 0x000fe200000010ff */
[----:B------:R-:W-:Y:S01]  /*12980*/  FFMA R22, R133, R129, R22 ;  /* 0x0000008185167223 */ /* 0x000fe20000000016 */
[----:B------:R-:W-:Y:S01]  /*12990*/  F2FP.BF16.F32.PACK_AB R6, R15, R14 ;  /* 0x0000000e0f06723e */ /* 0x000fe200000010ff */
[C---:B------:R-:W-:Y:S01]  /*129a0*/  FMUL R58, R130.reuse, R72 ;  /* 0x00000048823a7220 */ /* 0x040fe20000400000 */
[----:B------:R-:W-:Y:S01]  /*129b0*/  F2FP.BF16.F32.PACK_AB R7, R17, R16 ;  /* 0x000000101107723e */ /* 0x000fe200000010ff */
[C---:B------:R-:W-:Y:S01]  /*129c0*/  FFMA R23, R133.reuse, R132, R23 ;  /* 0x0000008485177223 */ /* 0x040fe20000000017 */
[C---:B------:R-:W-:Y:S01]  /*129d0*/  FMUL R59, R130.reuse, R73 ;  /* 0x00000049823b7220 */ /* 0x040fe20000400000 */
[----:B------:R-:W-:Y:S01]  /*129e0*/  FFMA R56, R133, R131, R56 ;  /* 0x0000008385387223 */ /* 0x000fe20000000038 */
[C---:B------:R-:W-:Y:S01]  /*129f0*/  FMUL R60, R130.reuse, R74 ;  /* 0x0000004a823c7220 */ /* 0x040fe20000400000 */
[----:B------:R2:W-:Y:S01]  /*12a00*/  @!P1 STS.128 [R188+0x7000], R4 ;  /* 0x00700004bc009388 */ /* 0x0005e20000000c00 */
[----:B------:R-:W-:Y:S01]  /*12a10*/  F2FP.BF16.F32.PACK_AB R8, R19, R18 ;  /* 0x000000121308723e */ /* 0x000fe200000010ff */
[C---:B------:R-:W-:Y:S01]  /*12a20*/  FFMA R57, R133.reuse, R134, R57 ;  /* 0x0000008685397223 */ /* 0x040fe20000000039 */
[C---:B------:R-:W-:Y:S01]  /*12a30*/  FMUL R61, R130.reuse, R75 ;  /* 0x0000004b823d7220 */ /* 0x040fe20000400000 */
[C---:B------:R-:W-:Y:S01]  /*12a40*/  FFMA R58, R133.reuse, R135, R58 ;  /* 0x00000087853a7223 */ /* 0x040fe2000000003a */
[C---:B------:R-:W-:Y:S01]  /*12a50*/  FFMA R59, R133.reuse, R136, R59 ;  /* 0x00000088853b7223 */ /* 0x040fe2000000003b */
[C---:B------:R-:W-:Y:S01]  /*12a60*/  FFMA R60, R133.reuse, R137, R60 ;  /* 0x00000089853c7223 */ /* 0x040fe2000000003c */
[----:B------:R-:W-:Y:S01]  /*12a70*/  FFMA R61, R133, R138, R61 ;  /* 0x0000008a853d7223 */ /* 0x000fe2000000003d */
[----:B------:R-:W-:Y:S01]  /*12a80*/  F2FP.BF16.F32.PACK_AB R9, R21, R20 ;  /* 0x000000141509723e */ /* 0x000fe200000010ff */
[----:B------:R-:W-:Y:S01]  /*12a90*/  FFMA R62, R133, R139, R62 ;  /* 0x0000008b853e7223 */ /* 0x000fe2000000003e */
[----:B------:R-:W-:Y:S01]  /*12aa0*/  F2FP.BF16.F32.PACK_AB R10, R23, R22 ;  /* 0x00000016170a723e */ /* 0x000fe200000010ff */
[C---:B------:R-:W-:Y:S01]  /*12ab0*/  FMUL R66, R130.reuse, R80 ;  /* 0x0000005082427220 */ /* 0x040fe20000400000 */
[----:B------:R-:W-:Y:S01]  /*12ac0*/  F2FP.BF16.F32.PACK_AB R11, R57, R56 ;  /* 0x00000038390b723e */ /* 0x000fe200000010ff */
[----:B------:R-:W-:Y:S01]  /*12ad0*/  FFMA R63, R133, R140, R63 ;  /* 0x0000008c853f7223 */ /* 0x000fe2000000003f */
[C---:B------:R-:W-:Y:S01]  /*12ae0*/  FMUL R67, R130.reuse, R81 ;  /* 0x0000005182437220 */ /* 0x040fe20000400000 */
[----:B------:R-:W-:Y:S01]  /*12af0*/  SHF.L.U32 R27, R145, 0x10, RZ ;  /* 0x00000010911b7819 */ /* 0x000fe200000006ff */
[----:B------:R-:W-:Y:S01]  /*12b00*/  FFMA R64, R133, R141, R64 ;  /* 0x0000008d85407223 */ /* 0x000fe20000000040 */
[----:B------:R2:W-:Y:S01]  /*12b10*/  @!P1 STS.128 [R198+0x7010], R8 ;  /* 0x00701008c6009388 */ /* 0x0005e20000000c00 */
[C---:B------:R-:W-:Y:S01]  /*12b20*/  FMUL R68, R130.reuse, R82 ;  /* 0x0000005282447220 */ /* 0x040fe20000400000 */
[----:B------:R-:W-:Y:S01]  /*12b30*/  LOP3.LUT R26, R145, 0xffff0000, RZ, 0xc0, !PT ;  /* 0xffff0000911a7812 */ /* 0x000fe200078ec0ff */
[C---:B------:R-:W-:Y:S01]  /*12b40*/  FFMA R65, R133.reuse, R142, R65 ;  /* 0x0000008e85417223 */ /* 0x040fe20000000041 */
[----:B------:R-:W-:Y:S01]  /*12b50*/  FMUL R69, R130, R83 ;  /* 0x0000005382457220 */ /* 0x000fe20000400000 */
[----:B------:R-:W-:Y:S01]  /*12b60*/  SHF.L.U32 R29, R146, 0x10, RZ ;  /* 0x00000010921d7819 */ /* 0x000fe200000006ff */
[C---:B------:R-:W-:Y:S01]  /*12b70*/  FFMA R66, R133.reuse, R25, R66 ;  /* 0x0000001985427223 */ /* 0x040fe20000000042 */
[----:B------:R-:W-:Y:S01]  /*12b80*/  FMUL R70, R130, R84 ;  /* 0x0000005482467220 */ /* 0x000fe20000400000 */
[----:B------:R-:W-:Y:S01]  /*12b90*/  LOP3.LUT R28, R146, 0xffff0000, RZ, 0xc0, !PT ;  /* 0xffff0000921c7812 */ /* 0x000fe200078ec0ff */
[----:B------:R-:W-:Y:S01]  /*12ba0*/  FFMA R67, R133, R24, R67 ;  /* 0x0000001885437223 */ /* 0x000fe20000000043 */
[C---:B------:R-:W-:Y:S01]  /*12bb0*/  FMUL R71, R130.reuse, R85 ;  /* 0x0000005582477220 */ /* 0x040fe20000400000 */
[----:B------:R-:W-:Y:S01]  /*12bc0*/  SHF.L.U32 R31, R147, 0x10, RZ ;  /* 0x00000010931f7819 */ /* 0x000fe200000006ff */
[----:B------:R-:W-:Y:S01]  /*12bd0*/  FFMA R68, R133, R27, R68 ;  /* 0x0000001b85447223 */ /* 0x000fe20000000044 */
[C---:B------:R-:W-:Y:S01]  /*12be0*/  FMUL R72, R130.reuse, R86 ;  /* 0x0000005682487220 */ /* 0x040fe20000400000 */
[----:B------:R-:W-:Y:S01]  /*12bf0*/  LOP3.LUT R30, R147, 0xffff0000, RZ, 0xc0, !PT ;  /* 0xffff0000931e7812 */ /* 0x000fe200078ec0ff */
[----:B------:R-:W-:Y:S01]  /*12c00*/  FFMA R69, R133, R26, R69 ;  /* 0x0000001a85457223 */ /* 0x000fe20000000045 */
        /* <DEDUP_REMOVED lines=13> */
[----:B------:R-:W-:Y:S02]  /*12ce0*/  F2FP.BF16.F32.PACK_AB R19, R73, R72 ;  /* 0x000000484913723e */ /* 0x000fe400000010ff */
[----:B------:R-:W-:Y:S03]  /*12cf0*/  ISETP.NE.AND P0, PT, R189, RZ, PT ;  /* 0x000000ffbd00720c */ /* 0x000fe60003f05270 */
[----:B------:R2:W-:Y:S01]  /*12d00*/  @!P1 STS.128 [R195+0x7010], R16 ;  /* 0x00701010c3009388 */ /* 0x0005e20000000c00 */
[----:B------:R-:W-:Y:S01]  /*12d10*/  @!PT LDS RZ, [RZ] ;  /* 0x00000000fffff984 */ /* 0x000fe20000000800 */
[----:B------:R-:W-:Y:S01]  /*12d20*/  @!PT LDS RZ, [RZ] ;  /* 0x00000000fffff984 */ /* 0x000fe20000000800 */
[----:B------:R-:W-:Y:S01]  /*12d30*/  @!PT LDS RZ, [RZ] ;  /* 0x00000000fffff984 */ /* 0x000fe20000000800 */
[----:B------:R-:W-:Y:S01]  /*12d40*/  @!PT LDS RZ, [RZ] ;  /* 0x00000000fffff984 */ /* 0x000fe20000000800 */
[----:B------:R1:W-:Y:S07]  /*12d50*/  MEMBAR.ALL.CTA ;  /* 0x0000000000007992 */ /* 0x0003ee0000008000 */
[----:B-1----:R-:W1:Y:S01]  /*12d60*/  FENCE.VIEW.ASYNC.S ;  /* 0x00000000000073c6 */ /* 0x002e620000000000 */
[----:B------:R-:W-:Y:S05]  /*12d70*/  WARPSYNC.ALL ;  /* 0x0000000000007948 */ /* 0x000fea0003800000 */
[----:B------:R-:W-:Y:S01]  /*12d80*/  BSSY.RECONVERGENT B0, `(.L_x_181) ;  /* 0x0000011000007945 */ /* 0x000fe20003800200 */
        /* <DEDUP_REMOVED lines=16> */
.L_x_182:
[----:B------:R-:W-:Y:S05]  /*12e90*/  BSYNC.RECONVERGENT B0 ;  /* 0x0000000000007941 */ /* 0x000fea0003800200 */
.L_x_181:
[----:B------:R-:W-:Y:S01]  /*12ea0*/  BAR.SYNC.DEFER_BLOCKING 0x1, 0x80 ;  /* 0x0042000000007b1d */ /* 0x000fe20000010000 */
[----:B------:R-:W-:Y:S09]  /*12eb0*/  UISETP.NE.AND UP0, UPT, UR53, -0x8, UPT ;  /* 0xfffffff83500788c */ /* 0x000ff2000bf05270 */
[----:B------:R-:W-:Y:S05]  /*12ec0*/  BRA.U !UP0, `(.L_x_183) ;  /* 0x0000000108247547 */ /* 0x000fea000b800000 */
[----:B------:R-:W-:Y:S01]  /*12ed0*/  ISETP.NE.AND P0, PT, R194, RZ, PT ;  /* 0x000000ffc200720c */ /* 0x000fe20003f05270 */
[----:B------:R-:W-:Y:S01]  /*12ee0*/  IMAD.U32 R0, RZ, RZ, UR46 ;  /* 0x0000002eff007e24 */ /* 0x000fe2000f8e00ff */
[----:B------:R-:W-:Y:S04]  /*12ef0*/  UIADD3 UR4, UPT, UPT, UR46, 0x1, URZ ;  /* 0x000000012e047890 */ /* 0x000fe8000fffe0ff */
[----:B------:R-:W-:Y:S04]  /*12f00*/  UISETP.NE.AND UP0, UPT, UR4, 0x4, UPT ;  /* 0x000000040400788c */ /* 0x000fe8000bf05270 */
[----:B------:R-:W-:Y:S03]  /*12f10*/  USEL UR46, UR4, URZ, UP0 ;  /* 0x000000ff042e7287 */ /* 0x000fe60008000000 */
[----:B------:R-:W-:Y:S05]  /*12f20*/  @P0 LEA R0, R0, UR44, 0x3 ;  /* 0x0000002c00000c11 */ /* 0x000fea000f8e18ff */
[----:B------:R-:W-:Y:S05]  /*12f30*/  @P0 VIADD R3, R0, 0x30 ;  /* 0x0000003000030836 */ /* 0x000fea0000000000 */
[----:B------:R-:W-:Y:S04]  /*12f40*/  @P0 PRMT R3, R200, 0x654, R3 ;  /* 0x00000654c8030816 */ /* 0x000fe80000000003 */
[----:B------:R1:W-:Y:S03]  /*12f50*/  @P0 SYNCS.ARRIVE.TRANS64.RED.A1T0 RZ, [R3+URZ], RZ ;  /* 0x000000ff03ff09a7 */ /* 0x0003e600081004ff */
.L_x_183:
[----:B------:R-:W-:Y:S01]  /*12f60*/  R2UR UR6, R193 ;  /* 0x00000000c10672ca */ /* 0x000fe200000e0000 */
[----:B------:R-:W-:Y:S01]  /*12f70*/  UIADD3 UR53, UPT, UPT, UR53, 0x8, URZ ;  /* 0x0000000835357890 */ /* 0x000fe2000fffe0ff */
[----:B------:R-:W-:Y:S01]  /*12f80*/  R2UR UR5, R178 ;  /* 0x00000000b20572ca */ /* 0x000fe200000e0000 */
[----:B------:R-:W-:Y:S01]  /*12f90*/  ULOP3.LUT UR43, UR43, 0x1, URZ, 0x3c, !UPT ;  /* 0x000000012b2b7892 */ /* 0x000fe2000f8e3cff */
[----:B------:R-:W-:Y:S02]  /*12fa0*/  R2UR UR4, R179 ;  /* 0x00000000b30472ca */ /* 0x000fe400000e0000 */
[----:B------:R-:W-:Y:S02]  /*12fb0*/  R2UR UR52, R192 ;  /* 0x00000000c03472ca */ /* 0x000fe400000e0000 */
[C---:B------:R-:W-:Y:S04]  /*12fc0*/  ISETP.NE.AND P0, PT, R183.reuse, 0x2, PT ;  /* 0x00000002b700780c */ /* 0x040fe80003f05270 */
[----:B-1----:R-:W-:Y:S01]  /*12fd0*/  SEL R3, RZ, 0x1, P0 ;  /* 0x00000001ff037807 */ /* 0x002fe20000000000 */
[----:B------:R-:W-:Y:S01]  /*12fe0*/  UISETP.NE.AND UP0, UPT, UR6, URZ, UPT ;  /* 0x000000ff0600728c */ /* 0x000fe2000bf05270 */
[----:B------:R-:W-:Y:S01]  /*12ff0*/  SEL R183, R183, RZ, P0 ;  /* 0x000000ffb7b77207 */ /* 0x000fe20000000000 */
[----:B------:R-:W-:Y:S01]  /*13000*/  UIADD3 UR25, UPT, UPT, UR36, UR5, URZ ;  /* 0x0000000524197290 */ /* 0x000fe2000fffe0ff */
[----:B------:R-:W-:Y:S01]  /*13010*/  LOP3.LUT R186, R186, R3, RZ, 0x3c, !PT ;  /* 0x00000003baba7212 */ /* 0x000fe200078e3cff */
[----:B------:R-:W-:Y:S05]  /*13020*/  UIADD3 UR20, UPT, UPT, UR37, UR4, URZ ;  /* 0x0000000425147290 */ /* 0x000fea000fffe0ff */
[----:B------:R-:W-:Y:S07]  /*13030*/  BRA.U UP0, `(.L_x_184) ;  /* 0xffffff3d00007547 */ /* 0x000fee000b83ffff */
[----:B------:R-:W-:Y:S01]  /*13040*/  R2UR UR4, R180 ;  /* 0x00000000b40472ca */ /* 0x000fe200000e0000 */
[----:B------:R-:W-:-:S12]  /*13050*/  SYNCS.ARRIVE.TRANS64.A1T0 RZ, [UR44+0xb0], RZ ;  /* 0x0000b0ffffff79a7 */ /* 0x000fd8000810002c */
[----:B------:R-:W-:-:S09]  /*13060*/  UISETP.NE.AND UP0, UPT, UR4, URZ, UPT ;  /* 0x000000ff0400728c */ /* 0x000fd2000bf05270 */
[----:B------:R-:W-:Y:S05]  /*13070*/  BRA.U !UP0, `(.L_x_185) ;  /* 0x0000000108487547 */ /* 0x000fea000b800000 */
[----:B------:R-:W1:Y:S02]  /*13080*/  LDCU.64 UR4, c[0x0][0xc90] ;  /* 0x00019200ff0477ac */ /* 0x000e640008000a00 */
[----:B-1----:R-:W-:-:S04]  /*13090*/  UISETP.NE.U32.AND UP0, UPT, UR4, URZ, UPT ;  /* 0x000000ff0400728c */ /* 0x002fc8000bf05070 */
[----:B------:R-:W-:-:S09]  /*130a0*/  UISETP.NE.AND.EX UP0, UPT, UR5, URZ, UPT, UP0 ;  /* 0x000000ff0500728c */ /* 0x000fd2000bf05300 */
[----:B------:R-:W-:Y:S05]  /*130b0*/  BRA.U UP0, `(.L_x_186) ;  /* 0x00000001000c7547 */ /* 0x000fea000b800000 */
[----:B------:R-:W-:-:S13]  /*130c0*/  FSETP.NEU.AND P0, PT, R133, RZ, PT ;  /* 0x000000ff8500720b */ /* 0x000fda0003f0d000 */
[----:B------:R-:W-:Y:S05]  /*130d0*/  @!P0 EXIT ;  /* 0x000000000000894d */ /* 0x000fea0003800000 */
[----:B------:R-:W-:Y:S05]  /*130e0*/  BRA `(.L_x_185) ;  /* 0x00000000002c7947 */ /* 0x000fea0003800000 */
.L_x_186:
[----:B------:R-:W-:Y:S01]  /*130f0*/  ISETP.NE.AND P0, PT, R182, RZ, PT ;  /* 0x000000ffb600720c */ /* 0x000fe20003f05270 */
[----:B------:R-:W-:-:S12]  /*13100*/  BSSY.RECONVERGENT B0, `(.L_x_185) ;  /* 0x0000009000007945 */ /* 0x000fd80003800200 */
[----:B------:R-:W-:Y:S05]  /*13110*/  @P0 BRA `(.L_x_187) ;  /* 0x0000000000140947 */ /* 0x000fea0003800000 */
[----:B------:R-:W1:Y:S02]  /*13120*/  LDCU.64 UR4, c[0x0][0xc88] ;  /* 0x00019100ff0477ac */ /* 0x000e640008000a00 */
[----:B-1----:R-:W-:-:S04]  /*13130*/  ISETP.NE.U32.AND P0, PT, RZ, UR4, PT ;  /* 0x00000004ff007c0c */ /* 0x002fc8000bf05070 */
[----:B------:R-:W-:-:S13]  /*13140*/  ISETP.NE.AND.EX P0, PT, RZ, UR5, PT, P0 ;  /* 0x00000005ff007c0c */ /* 0x000fda000bf05300 */
[----:B------:R-:W-:Y:S05]  /*13150*/  @!P0 EXIT ;  /* 0x000000000000894d */ /* 0x000fea0003800000 */
[----:B------:R-:W-:Y:S05]  /*13160*/  BRA `(.L_x_188) ;  /* 0x0000000000087947 */ /* 0x000fea0003800000 */
.L_x_187:
[----:B------:R-:W-:-:S13]  /*13170*/  FSETP.NEU.AND P0, PT, R133, RZ, PT ;  /* 0x000000ff8500720b */ /* 0x000fda0003f0d000 */
[----:B------:R-:W-:Y:S05]  /*13180*/  @!P0 EXIT ;  /* 0x000000000000894d */ /* 0x000fea0003800000 */
.L_x_188:
[----:B------:R-:W-:Y:S05]  /*13190*/  BSYNC.RECONVERGENT B0 ;  /* 0x0000000000007941 */ /* 0x000fea0003800200 */
.L_x_185:
[----:B------:R-:W1:Y:S01]  /*131a0*/  S2UR UR5, SR_CgaCtaId ;  /* 0x00000000000579c3 */ /* 0x000e620000008800 */
[----:B------:R-:W-:Y:S01]  /*131b0*/  ULEA UR4, UR46, UR44, 0x3 ;  /* 0x0000002c2e047291 */ /* 0x000fe2000f8e18ff */
[----:B------:R-:W-:-:S04]  /*131c0*/  DEPBAR.LE SB0, 0x0 ;  /* 0x000080000000791a */ /* 0x000fc80000000000 */
[----:B------:R-:W-:-:S04]  /*131d0*/  UIADD3 UR4, UPT, UPT, UR4, 0x30, URZ ;  /* 0x0000003004047890 */ /* 0x000fc8000fffe0ff */
[----:B-1----:R-:W-:-:S09]  /*131e0*/  UPRMT UR4, UR5, 0x654, UR4 ;  /* 0x0000065405047896 */ /* 0x002fd20008000004 */
[----:B------:R-:W-:Y:S01]  /*131f0*/  SYNCS.ARRIVE.TRANS64.RED.A1T0 RZ, [UR4], RZ ;  /* 0x000000ffffff79a7 */ /* 0x000fe20008100404 */
[----:B------:R-:W-:Y:S05]  /*13200*/  EXIT ;  /* 0x000000000000794d */ /* 0x000fea0003800000 */
.L_x_24:
[----:B-1----:R1:W3:Y:S02]  /*13210*/  SYNCS.PHASECHK.TRANS64.TRYWAIT P0, [R0+URZ+0xa0], R5 ;  /* 0x0000a005000075a7 */ /* 0x0022e400080011ff */
[----:B---3--:R-:W-:Y:S05]  /*13220*/  @!P0 NANOSLEEP.SYNCS 0x989680 ;  /* 0x009896800000895d */ /* 0x008fea0003900000 */
[----:B------:R-:W3:Y:S02]  /*13230*/  @!P0 SYNCS.PHASECHK.TRANS64 P0, [R0+URZ+0xa0], R5 ;  /* 0x0000a005000085a7 */ /* 0x000ee400080010ff */
[----:B---3--:R-:W-:Y:S05]  /*13240*/  @!P0 BRA `(.L_x_24) ;  /* 0xfffffffc00f08947 */ /* 0x008fea000383ffff */
[----:B------:R-:W-:Y:S05]  /*13250*/  BRA `(.L_x_189) ;  /* 0xfffffee400b07947 */ /* 0x000fea000383ffff */
.L_x_27:
[----:B---3--:R-:W-:-:S07]  /*13260*/  MOV R0, UR49 ;  /* 0x0000003100007c02 */ /* 0x008fce0008000f00 */
.L_x_190:
[----:B---3--:R3:W4:Y:S02]  /*13270*/  SYNCS.PHASECHK.TRANS64.TRYWAIT P0, [R0+URZ+0x8], R3 ;  /* 0x00000803000075a7 */ /* 0x00872400080011ff */
[----:B----4-:R-:W-:Y:S05]  /*13280*/  @!P0 NANOSLEEP.SYNCS 0x989680 ;  /* 0x009896800000895d */ /* 0x010fea0003900000 */
[----:B------:R-:W4:Y:S02]  /*13290*/  @!P0 SYNCS.PHASECHK.TRANS64 P0, [R0+URZ+0x8], R3 ;  /* 0x00000803000085a7 */ /* 0x000f2400080010ff */
[----:B----4-:R-:W-:Y:S05]  /*132a0*/  @!P0 BRA `(.L_x_190) ;  /* 0xfffffffc00f08947 */ /* 0x010fea000383ffff */
[----:B------:R-:W-:Y:S05]  /*132b0*/  BRA `(.L_x_26) ;  /* 0xfffffee400dc7947 */ /* 0x000fea000383ffff */
.L_x_34:
[----:B--2---:R-:W-:-:S07]  /*132c0*/  MOV R0, UR49 ;  /* 0x0000003100007c02 */ /* 0x004fce0008000f00 */
.L_x_191:
[----:B-1----:R1:W2:Y:S02]  /*132d0*/  SYNCS.PHASECHK.TRANS64.TRYWAIT P0, [R0+URZ+0x8], R3 ;  /* 0x00000803000075a7 */ /* 0x0022a400080011ff */
[----:B--2---:R-:W-:Y:S05]  /*132e0*/  @!P0 NANOSLEEP.SYNCS 0x989680 ;  /* 0x009896800000895d */ /* 0x004fea0003900000 */
[----:B------:R-:W2:Y:S02]  /*132f0*/  @!P0 SYNCS.PHASECHK.TRANS64 P0, [R0+URZ+0x8], R3 ;  /* 0x00000803000085a7 */ /* 0x000ea400080010ff */
[----:B--2---:R-:W-:Y:S05]  /*13300*/  @!P0 BRA `(.L_x_191) ;  /* 0xfffffffc00f08947 */ /* 0x004fea000383ffff */
[----:B------:R-:W-:Y:S05]  /*13310*/  BRA `(.L_x_33) ;  /* 0xfffffee800e07947 */ /* 0x000fea000383ffff */
.L_x_41:
[----:B-1----:R1:W2:Y:S02]  /*13320*/  SYNCS.PHASECHK.TRANS64.TRYWAIT P0, [R3+URZ+0x60], R0 ;  /* 0x00006000030075a7 */ /* 0x0022a400080011ff */
[----:B--2---:R-:W-:Y:S05]  /*13330*/  @!P0 NANOSLEEP.SYNCS 0x989680 ;  /* 0x009896800000895d */ /* 0x004fea0003900000 */
[----:B------:R-:W2:Y:S02]  /*13340*/  @!P0 SYNCS.PHASECHK.TRANS64 P0, [R3+URZ+0x60], R0 ;  /* 0x00006000030085a7 */ /* 0x000ea400080010ff */
[----:B--2---:R-:W-:Y:S05]  /*13350*/  @!P0 BRA `(.L_x_41) ;  /* 0xfffffffc00f08947 */ /* 0x004fea000383ffff */
[----:B------:R-:W-:Y:S05]  /*13360*/  BRA `(.L_x_192) ;  /* 0xfffffeec00e47947 */ /* 0x000fea000383ffff */
.L_x_47:
[----:B--2---:R2:W3:Y:S02]  /*13370*/  SYNCS.PHASECHK.TRANS64.TRYWAIT P0, [R0+URZ+0x90], R5 ;  /* 0x00009005000075a7 */ /* 0x0044e400080011ff */
[----:B---3--:R-:W-:Y:S05]  /*13380*/  @!P0 NANOSLEEP.SYNCS 0x989680 ;  /* 0x009896800000895d */ /* 0x008fea0003900000 */
[----:B------:R-:W3:Y:S02]  /*13390*/  @!P0 SYNCS.PHASECHK.TRANS64 P0, [R0+URZ+0x90], R5 ;  /* 0x00009005000085a7 */ /* 0x000ee400080010ff */
[----:B---3--:R-:W-:Y:S05]  /*133a0*/  @!P0 BRA `(.L_x_47) ;  /* 0xfffffffc00f08947 */ /* 0x008fea000383ffff */
[----:B------:R-:W-:Y:S05]  /*133b0*/  BRA `(.L_x_193) ;  /* 0xfffffef400e07947 */ /* 0x000fea000383ffff */
.L_x_48:
[----:B------:R-:W-:-:S07]  /*133c0*/  MOV R0, UR4 ;  /* 0x0000000400007c02 */ /* 0x000fce0008000f00 */
.L_x_194:
[----:B--2---:R2:W3:Y:S02]  /*133d0*/  SYNCS.PHASECHK.TRANS64.TRYWAIT P0, [R0+URZ+0x70], R5 ;  /* 0x00007005000075a7 */ /* 0x0044e400080011ff */
[----:B---3--:R-:W-:Y:S05]  /*133e0*/  @!P0 NANOSLEEP.SYNCS 0x989680 ;  /* 0x009896800000895d */ /* 0x008fea0003900000 */
[----:B------:R-:W3:Y:S02]  /*133f0*/  @!P0 SYNCS.PHASECHK.TRANS64 P0, [R0+URZ+0x70], R5 ;  /* 0x00007005000085a7 */ /* 0x000ee400080010ff */
[----:B---3--:R-:W-:Y:S05]  /*13400*/  @!P0 BRA `(.L_x_194) ;  /* 0xfffffffc00f08947 */ /* 0x008fea000383ffff */
[----:B------:R-:W-:Y:S05]  /*13410*/  BRA `(.L_x_195) ;  /* 0xfffffef400f07947 */ /* 0x000fea000383ffff */
.L_x_49:
[----:B--2---:R2:W3:Y:S02]  /*13420*/  SYNCS.PHASECHK.TRANS64.TRYWAIT P1, [R0+URZ+0x60], R5 ;  /* 0x00006005000075a7 */ /* 0x0044e400080211ff */
[----:B---3--:R-:W-:Y:S05]  /*13430*/  @!P1 NANOSLEEP.SYNCS 0x989680 ;  /* 0x009896800000995d */ /* 0x008fea0003900000 */
[----:B------:R-:W3:Y:S02]  /*13440*/  @!P1 SYNCS.PHASECHK.TRANS64 P1, [R0+URZ+0x60], R5 ;  /* 0x00006005000095a7 */ /* 0x000ee400080210ff */
[----:B---3--:R-:W-:Y:S05]  /*13450*/  @!P1 BRA `(.L_x_49) ;  /* 0xfffffffc00f09947 */ /* 0x008fea000383ffff */
[----:B------:R-:W-:Y:S05]  /*13460*/  BRA `(.L_x_196) ;  /* 0xfffffef800207947 */ /* 0x000fea000383ffff */
.L_x_52:
[----:B------:R-:W-:-:S07]  /*13470*/  MOV R0, UR4 ;  /* 0x0000000400007c02 */ /* 0x000fce0008000f00 */
.L_x_197:
[----:B--2---:R2:W3:Y:S02]  /*13480*/  SYNCS.PHASECHK.TRANS64.TRYWAIT P0, [R0+URZ+0x70], R3 ;  /* 0x00007003000075a7 */ /* 0x0044e400080011ff */
[----:B---3--:R-:W-:Y:S05]  /*13490*/  @!P0 NANOSLEEP.SYNCS 0x989680 ;  /* 0x009896800000895d */ /* 0x008fea0003900000 */
[----:B------:R-:W3:Y:S02]  /*134a0*/  @!P0 SYNCS.PHASECHK.TRANS64 P0, [R0+URZ+0x70], R3 ;  /* 0x00007003000085a7 */ /* 0x000ee400080010ff */
[----:B---3--:R-:W-:Y:S05]  /*134b0*/  @!P0 BRA `(.L_x_197) ;  /* 0xfffffffc00f08947 */ /* 0x008fea000383ffff */
[----:B------:R-:W-:Y:S05]  /*134c0*/  BRA `(.L_x_51) ;  /* 0xfffffef800747947 */ /* 0x000fea000383ffff */
.L_x_59:
[----:B-1----:R1:W2:Y:S02]  /*134d0*/  SYNCS.PHASECHK.TRANS64.TRYWAIT P0, [R27+URZ+0x60], R4 ;  /* 0x000060041b0075a7 */ /* 0x0022a400080011ff */
[----:B--2---:R-:W-:Y:S05]  /*134e0*/  @!P0 NANOSLEEP.SYNCS 0x989680 ;  /* 0x009896800000895d */ /* 0x004fea0003900000 */
[----:B------:R-:W2:Y:S02]  /*134f0*/  @!P0 SYNCS.PHASECHK.TRANS64 P0, [R27+URZ+0x60], R4 ;  /* 0x000060041b0085a7 */ /* 0x000ea400080010ff */
[----:B--2---:R-:W-:Y:S05]  /*13500*/  @!P0 BRA `(.L_x_59) ;  /* 0xfffffffc00f08947 */ /* 0x004fea000383ffff */
[----:B------:R-:W-:Y:S05]  /*13510*/  BRA `(.L_x_198) ;  /* 0xffffff0800407947 */ /* 0x000fea000383ffff */
.L_x_62:
[----:B------:R-:W-:-:S07]  /*13520*/  MOV R7, UR12 ;  /* 0x0000000c00077c02 */ /* 0x000fce0008000f00 */
.L_x_199:
[----:B-1----:R1:W2:Y:S02]  /*13530*/  SYNCS.PHASECHK.TRANS64.TRYWAIT P2, [R7+URZ], R6 ;  /* 0x00000006070075a7 */ /* 0x0022a400080411ff */
[----:B--2---:R-:W-:Y:S05]  /*13540*/  @!P2 NANOSLEEP.SYNCS 0x989680 ;  /* 0x009896800000a95d */ /* 0x004fea0003900000 */
[----:B------:R-:W2:Y:S02]  /*13550*/  @!P2 SYNCS.PHASECHK.TRANS64 P2, [R7+URZ], R6 ;  /* 0x000000060700a5a7 */ /* 0x000ea400080410ff */
[----:B--2---:R-:W-:Y:S05]  /*13560*/  @!P2 BRA `(.L_x_199) ;  /* 0xfffffffc00f0a947 */ /* 0x004fea000383ffff */
[----:B------:R-:W-:Y:S05]  /*13570*/  BRA `(.L_x_61) ;  /* 0xffffff0800a47947 */ /* 0x000fea000383ffff */
.L_x_63:
[----:B-1----:R-:W-:-:S07]  /*13580*/  MOV R7, UR12 ;  /* 0x0000000c00077c02 */ /* 0x002fce0008000f00 */
.L_x_200:
[----:B-1----:R1:W2:Y:S02]  /*13590*/  SYNCS.PHASECHK.TRANS64.TRYWAIT P2, [R7+URZ+0x88], R26 ;  /* 0x0000881a070075a7 */ /* 0x0022a400080411ff */
[----:B--2---:R-:W-:Y:S05]  /*135a0*/  @!P2 NANOSLEEP.SYNCS 0x989680 ;  /* 0x009896800000a95d */ /* 0x004fea0003900000 */
[----:B------:R-:W2:Y:S02]  /*135b0*/  @!P2 SYNCS.PHASECHK.TRANS64 P2, [R7+URZ+0x88], R26 ;  /* 0x0000881a0700a5a7 */ /* 0x000ea400080410ff */
[----:B--2---:R-:W-:Y:S05]  /*135c0*/  @!P2 BRA `(.L_x_200) ;  /* 0xfffffffc00f0a947 */ /* 0x004fea000383ffff */
[----:B------:R-:W-:Y:S05]  /*135d0*/  BRA `(.L_x_201) ;  /* 0xffffff0800b07947 */ /* 0x000fea000383ffff */
.L_x_66:
[----:B------:R-:W-:Y:S07]  /*135e0*/  MOV R7, UR12 ;  /* 0x0000000c00077c02 */ /* 0x000fee0008000f00 */
.L_x_202:
[----:B--2---:R2:W3:Y:S02]  /*135f0*/  SYNCS.PHASECHK.TRANS64.TRYWAIT P0, [R7+URZ], R26 ;  /* 0x0000001a070075a7 */ /* 0x0044e400080011ff */
[----:B---3--:R-:W-:Y:S05]  /*13600*/  @!P0 NANOSLEEP.SYNCS 0x989680 ;  /* 0x009896800000895d */ /* 0x008fea0003900000 */
[----:B------:R-:W3:Y:S02]  /*13610*/  @!P0 SYNCS.PHASECHK.TRANS64 P0, [R7+URZ], R26 ;  /* 0x0000001a070085a7 */ /* 0x000ee400080010ff */
[----:B---3--:R-:W-:Y:S05]  /*13620*/  @!P0 BRA `(.L_x_202) ;  /* 0xfffffffc00f08947 */ /* 0x008fea000383ffff */
[----:B------:R-:W-:Y:S05]  /*13630*/  BRA `(.L_x_65) ;  /* 0xffffff0c00f87947 */ /* 0x000fea000383ffff */
.L_x_69:
[----:B------:R-:W-:-:S07]  /*13640*/  MOV R0, UR12 ;  /* 0x0000000c00007c02 */ /* 0x000fce0008000f00 */
.L_x_203:
[----:B-1----:R1:W2:Y:S02]  /*13650*/  SYNCS.PHASECHK.TRANS64.TRYWAIT P0, [R0+URZ+0xb0], R3 ;  /* 0x0000b003000075a7 */ /* 0x0022a400080011ff */
[----:B--2---:R-:W-:Y:S05]  /*13660*/  @!P0 NANOSLEEP.SYNCS 0x989680 ;  /* 0x009896800000895d */ /* 0x004fea0003900000 */
[----:B------:R-:W2:Y:S02]  /*13670*/  @!P0 SYNCS.PHASECHK.TRANS64 P0, [R0+URZ+0xb0], R3 ;  /* 0x0000b003000085a7 */ /* 0x000ea400080010ff */
[----:B--2---:R-:W-:Y:S05]  /*13680*/  @!P0 BRA `(.L_x_203) ;  /* 0xfffffffc00f08947 */ /* 0x004fea000383ffff */
[----:B------:R-:W-:Y:S05]  /*13690*/  BRA `(.L_x_204) ;  /* 0xffffff1400187947 */ /* 0x000fea000383ffff */
.L_x_74:
[----:B-1----:R1:W2:Y:S02]  /*136a0*/  SYNCS.PHASECHK.TRANS64.TRYWAIT P0, [R8+URZ+0x60], R5 ;  /* 0x00006005080075a7 */ /* 0x0022a400080011ff */
[----:B--2---:R-:W-:Y:S05]  /*136b0*/  @!P0 NANOSLEEP.SYNCS 0x989680 ;  /* 0x009896800000895d */ /* 0x004fea0003900000 */
[----:B------:R-:W2:Y:S02]  /*136c0*/  @!P0 SYNCS.PHASECHK.TRANS64 P0, [R8+URZ+0x60], R5 ;  /* 0x00006005080085a7 */ /* 0x000ea400080010ff */
[----:B--2---:R-:W-:Y:S05]  /*136d0*/  @!P0 BRA `(.L_x_74) ;  /* 0xfffffffc00f08947 */ /* 0x004fea000383ffff */
[----:B------:R-:W-:Y:S05]  /*136e0*/  BRA `(.L_x_205) ;  /* 0xffffff18005c7947 */ /* 0x000fea000383ffff */
.L_x_77:
[----:B------:R-:W-:Y:S07]  /*136f0*/  MOV R0, UR21 ;  /* 0x0000001500007c02 */ /* 0x000fee0008000f00 */
.L_x_206:
[----:B-1----:R1:W2:Y:S02]  /*13700*/  SYNCS.PHASECHK.TRANS64.TRYWAIT P1, [R0+URZ+0x58], R5 ;  /* 0x00005805000075a7 */ /* 0x0022a400080211ff */
[----:B--2---:R-:W-:Y:S05]  /*13710*/  @!P1 NANOSLEEP.SYNCS 0x989680 ;  /* 0x009896800000995d */ /* 0x004fea0003900000 */
[----:B------:R-:W2:Y:S02]  /*13720*/  @!P1 SYNCS.PHASECHK.TRANS64 P1, [R0+URZ+0x58], R5 ;  /* 0x00005805000095a7 */ /* 0x000ea400080210ff */
[----:B--2---:R-:W-:Y:S05]  /*13730*/  @!P1 BRA `(.L_x_206) ;  /* 0xfffffffc00f09947 */ /* 0x004fea000383ffff */
[----:B------:R-:W-:Y:S05]  /*13740*/  BRA `(.L_x_76) ;  /* 0xffffff1c00d87947 */ /* 0x000fea000383ffff */
.L_x_80:
[----:B------:R-:W-:Y:S07]  /*13750*/  MOV R0, UR21 ;  /* 0x0000001500007c02 */ /* 0x000fee0008000f00 */
.L_x_207:
[----:B-1----:R1:W2:Y:S02]  /*13760*/  SYNCS.PHASECHK.TRANS64.TRYWAIT P0, [R0+URZ+0x30], R5 ;  /* 0x00003005000075a7 */ /* 0x0022a400080011ff */
[----:B--2---:R-:W-:Y:S05]  /*13770*/  @!P0 NANOSLEEP.SYNCS 0x989680 ;  /* 0x009896800000895d */ /* 0x004fea0003900000 */
[----:B------:R-:W2:Y:S02]  /*13780*/  @!P0 SYNCS.PHASECHK.TRANS64 P0, [R0+URZ+0x30], R5 ;  /* 0x00003005000085a7 */ /* 0x000ea400080010ff */
[----:B--2---:R-:W-:Y:S05]  /*13790*/  @!P0 BRA `(.L_x_207) ;  /* 0xfffffffc00f08947 */ /* 0x004fea000383ffff */
[----:B------:R-:W-:Y:S05]  /*137a0*/  BRA `(.L_x_208) ;  /* 0xffffff20003c7947 */ /* 0x000fea000383ffff */
.L_x_81:
[----:B------:R-:W-:Y:S07]  /*137b0*/  MOV R0, UR21 ;  /* 0x0000001500007c02 */ /* 0x000fee0008000f00 */
.L_x_209:
[----:B-1----:R1:W2:Y:S02]  /*137c0*/  SYNCS.PHASECHK.TRANS64.TRYWAIT P0, [R0+URZ+0x38], R5 ;  /* 0x00003805000075a7 */ /* 0x0022a400080011ff */
[----:B--2---:R-:W-:Y:S05]  /*137d0*/  @!P0 NANOSLEEP.SYNCS 0x989680 ;  /* 0x009896800000895d */ /* 0x004fea0003900000 */
[----:B------:R-:W2:Y:S02]  /*137e0*/  @!P0 SYNCS.PHASECHK.TRANS64 P0, [R0+URZ+0x38], R5 ;  /* 0x00003805000085a7 */ /* 0x000ea400080010ff */
[----:B--2---:R-:W-:Y:S05]  /*137f0*/  @!P0 BRA `(.L_x_209) ;  /* 0xfffffffc00f08947 */ /* 0x004fea000383ffff */
[----:B------:R-:W-:Y:S05]  /*13800*/  BRA `(.L_x_210) ;  /* 0xffffff2000947947 */ /* 0x000fea000383ffff */
.L_x_82:
[----:B------:R-:W-:Y:S07]  /*13810*/  MOV R0, UR21 ;  /* 0x0000001500007c02 */ /* 0x000fee0008000f00 */
.L_x_211:
[----:B-1----:R1:W2:Y:S02]  /*13820*/  SYNCS.PHASECHK.TRANS64.TRYWAIT P0, [R0+URZ+0x40], R5 ;  /* 0x00004005000075a7 */ /* 0x0022a400080011ff */
[----:B--2---:R-:W-:Y:S05]  /*13830*/  @!P0 NANOSLEEP.SYNCS 0x989680 ;  /* 0x009896800000895d */ /* 0x004fea0003900000 */
[----:B------:R-:W2:Y:S02]  /*13840*/  @!P0 SYNCS.PHASECHK.TRANS64 P0, [R0+URZ+0x40], R5 ;  /* 0x00004005000085a7 */ /* 0x000ea400080010ff */
[----:B--2---:R-:W-:Y:S05]  /*13850*/  @!P0 BRA `(.L_x_211) ;  /* 0xfffffffc00f08947 */ /* 0x004fea000383ffff */
[----:B------:R-:W-:Y:S05]  /*13860*/  BRA `(.L_x_212) ;  /* 0xffffff2000f87947 */ /* 0x000fea000383ffff */
.L_x_83:
[----:B------:R-:W-:Y:S07]  /*13870*/  MOV R0, UR21 ;  /* 0x0000001500007c02 */ /* 0x000fee0008000f00 */
.L_x_213:
[----:B-1----:R1:W2:Y:S02]  /*13880*/  SYNCS.PHASECHK.TRANS64.TRYWAIT P0, [R0+URZ+0x48], R5 ;  /* 0x00004805000075a7 */ /* 0x0022a400080011ff */
[----:B--2---:R-:W-:Y:S05]  /*13890*/  @!P0 NANOSLEEP.SYNCS 0x989680 ;  /* 0x009896800000895d */ /* 0x004fea0003900000 */
[----:B------:R-:W2:Y:S02]  /*138a0*/  @!P0 SYNCS.PHASECHK.TRANS64 P0, [R0+URZ+0x48], R5 ;  /* 0x00004805000085a7 */ /* 0x000ea400080010ff */
[----:B--2---:R-:W-:Y:S05]  /*138b0*/  @!P0 BRA `(.L_x_213) ;  /* 0xfffffffc00f08947 */ /* 0x004fea000383ffff */
[----:B------:R-:W-:Y:S05]  /*138c0*/  BRA `(.L_x_214) ;  /* 0xffffff2400587947 */ /* 0x000fea000383ffff */
.L_x_84:
[----:B------:R-:W-:Y:S07]  /*138d0*/  MOV R7, UR21 ;  /* 0x0000001500077c02 */ /* 0x000fee0008000f00 */
.L_x_215:
[----:B-1----:R1:W2:Y:S02]  /*138e0*/  SYNCS.PHASECHK.TRANS64.TRYWAIT P0, [R7+URZ+0x30], R4 ;  /* 0x00003004070075a7 */ /* 0x0022a400080011ff */
[----:B--2---:R-:W-:Y:S05]  /*138f0*/  @!P0 NANOSLEEP.SYNCS 0x989680 ;  /* 0x009896800000895d */ /* 0x004fea0003900000 */
[----:B------:R-:W2:Y:S02]  /*13900*/  @!P0 SYNCS.PHASECHK.TRANS64 P0, [R7+URZ+0x30], R4 ;  /* 0x00003004070085a7 */ /* 0x000ea400080010ff */
[----:B--2---:R-:W-:Y:S05]  /*13910*/  @!P0 BRA `(.L_x_215) ;  /* 0xfffffffc00f08947 */ /* 0x004fea000383ffff */
[----:B------:R-:W-:Y:S05]  /*13920*/  BRA `(.L_x_216) ;  /* 0xffffff2400c07947 */ /* 0x000fea000383ffff */
.L_x_85:
[----:B------:R-:W-:Y:S07]  /*13930*/  MOV R7, UR21 ;  /* 0x0000001500077c02 */ /* 0x000fee0008000f00 */
.L_x_217:
[----:B-1----:R1:W2:Y:S02]  /*13940*/  SYNCS.PHASECHK.TRANS64.TRYWAIT P0, [R7+URZ+0x38], R4 ;  /* 0x00003804070075a7 */ /* 0x0022a400080011ff */
[----:B--2---:R-:W-:Y:S05]  /*13950*/  @!P0 NANOSLEEP.SYNCS 0x989680 ;  /* 0x009896800000895d */ /* 0x004fea0003900000 */
[----:B------:R-:W2:Y:S02]  /*13960*/  @!P0 SYNCS.PHASECHK.TRANS64 P0, [R7+URZ+0x38], R4 ;  /* 0x00003804070085a7 */ /* 0x000ea400080010ff */
[----:B--2---:R-:W-:Y:S05]  /*13970*/  @!P0 BRA `(.L_x_217) ;  /* 0xfffffffc00f08947 */ /* 0x004fea000383ffff */
[----:B------:R-:W-:Y:S05]  /*13980*/  BRA `(.L_x_218) ;  /* 0xffffff2800247947 */ /* 0x000fea000383ffff */
.L_x_86:
[----:B------:R-:W-:Y:S07]  /*13990*/  MOV R7, UR21 ;  /* 0x0000001500077c02 */ /* 0x000fee0008000f00 */
.L_x_219:
[----:B-1----:R1:W2:Y:S02]  /*139a0*/  SYNCS.PHASECHK.TRANS64.TRYWAIT P0, [R7+URZ+0x40], R4 ;  /* 0x00004004070075a7 */ /* 0x0022a400080011ff */
[----:B--2---:R-:W-:Y:S05]  /*139b0*/  @!P0 NANOSLEEP.SYNCS 0x989680 ;  /* 0x009896800000895d */ /* 0x004fea0003900000 */
[----:B------:R-:W2:Y:S02]  /*139c0*/  @!P0 SYNCS.PHASECHK.TRANS64 P0, [R7+URZ+0x40], R4 ;  /* 0x00004004070085a7 */ /* 0x000ea400080010ff */
[----:B--2---:R-:W-:Y:S05]  /*139d0*/  @!P0 BRA `(.L_x_219) ;  /* 0xfffffffc00f08947 */ /* 0x004fea000383ffff */
[----:B------:R-:W-:Y:S05]  /*139e0*/  BRA `(.L_x_220) ;  /* 0xffffff28008c7947 */ /* 0x000fea000383ffff */
.L_x_87:
[----:B------:R-:W-:Y:S07]  /*139f0*/  MOV R7, UR21 ;  /* 0x0000001500077c02 */ /* 0x000fee0008000f00 */
.L_x_221:
[----:B-1----:R1:W2:Y:S02]  /*13a00*/  SYNCS.PHASECHK.TRANS64.TRYWAIT P0, [R7+URZ+0x48], R4 ;  /* 0x00004804070075a7 */ /* 0x0022a400080011ff */
[----:B--2---:R-:W-:Y:S05]  /*13a10*/  @!P0 NANOSLEEP.SYNCS 0x989680 ;  /* 0x009896800000895d */ /* 0x004fea0003900000 */
[----:B------:R-:W2:Y:S02]  /*13a20*/  @!P0 SYNCS.PHASECHK.TRANS64 P0, [R7+URZ+0x48], R4 ;  /* 0x00004804070085a7 */ /* 0x000ea400080010ff */
[----:B--2---:R-:W-:Y:S05]  /*13a30*/  @!P0 BRA `(.L_x_221) ;  /* 0xfffffffc00f08947 */ /* 0x004fea000383ffff */
[----:B------:R-:W-:Y:S05]  /*13a40*/  BRA `(.L_x_222) ;  /* 0xffffff2800f07947 */ /* 0x000fea000383ffff */
.L_x_89:
[----:B------:R-:W-:-:S07]  /*13a50*/  MOV R0, UR21 ;  /* 0x0000001500007c02 */ /* 0x000fce0008000f00 */
.L_x_223:
[----:B-1----:R1:W3:Y:S02]  /*13a60*/  SYNCS.PHASECHK.TRANS64.TRYWAIT P0, [R0+URZ+0x30], R5 ;  /* 0x00003005000075a7 */ /* 0x0022e400080011ff */
[----:B---3--:R-:W-:Y:S05]  /*13a70*/  @!P0 NANOSLEEP.SYNCS 0x989680 ;  /* 0x009896800000895d */ /* 0x008fea0003900000 */
[----:B------:R-:W3:Y:S02]  /*13a80*/  @!P0 SYNCS.PHASECHK.TRANS64 P0, [R0+URZ+0x30], R5 ;  /* 0x00003005000085a7 */ /* 0x000ee400080010ff */
[----:B---3--:R-:W-:Y:S05]  /*13a90*/  @!P0 BRA `(.L_x_223) ;  /* 0xfffffffc00f08947 */ /* 0x008fea000383ffff */
[----:B------:R-:W-:Y:S05]  /*13aa0*/  BRA `(.L_x_224) ;  /* 0xffffff2c00787947 */ /* 0x000fea000383ffff */
.L_x_90:
[----:B-1----:R-:W-:-:S07]  /*13ab0*/  MOV R0, UR21 ;  /* 0x0000001500007c02 */ /* 0x002fce0008000f00 */
.L_x_225:
[----:B-1----:R1:W3:Y:S02]  /*13ac0*/  SYNCS.PHASECHK.TRANS64.TRYWAIT P0, [R0+URZ+0x38], R5 ;  /* 0x00003805000075a7 */ /* 0x0022e400080011ff */
[----:B---3--:R-:W-:Y:S05]  /*13ad0*/  @!P0 NANOSLEEP.SYNCS 0x989680 ;  /* 0x009896800000895d */ /* 0x008fea0003900000 */
[----:B------:R-:W3:Y:S02]  /*13ae0*/  @!P0 SYNCS.PHASECHK.TRANS64 P0, [R0+URZ+0x38], R5 ;  /* 0x00003805000085a7 */ /* 0x000ee400080010ff */
[----:B---3--:R-:W-:Y:S05]  /*13af0*/  @!P0 BRA `(.L_x_225) ;  /* 0xfffffffc00f08947 */ /* 0x008fea000383ffff */
[----:B------:R-:W-:Y:S05]  /*13b00*/  BRA `(.L_x_226) ;  /* 0xffffff2c00687947 */ /* 0x000fea000383ffff */
.L_x_91:
[----:B------:R-:W-:-:S07]  /*13b10*/  MOV R2, UR21 ;  /* 0x0000001500027c02 */ /* 0x000fce0008000f00 */
.L_x_227:
[----:B-1----:R1:W3:Y:S02]  /*13b20*/  SYNCS.PHASECHK.TRANS64.TRYWAIT P0, [R2+URZ+0x40], R5 ;  /* 0x00004005020075a7 */ /* 0x0022e400080011ff */
[----:B---3--:R-:W-:Y:S05]  /*13b30*/  @!P0 NANOSLEEP.SYNCS 0x989680 ;  /* 0x009896800000895d */ /* 0x008fea0003900000 */
[----:B------:R-:W3:Y:S02]  /*13b40*/  @!P0 SYNCS.PHASECHK.TRANS64 P0, [R2+URZ+0x40], R5 ;  /* 0x00004005020085a7 */ /* 0x000ee400080010ff */
[----:B---3--:R-:W-:Y:S05]  /*13b50*/  @!P0 BRA `(.L_x_227) ;  /* 0xfffffffc00f08947 */ /* 0x008fea000383ffff */
[----:B------:R-:W-:Y:S05]  /*13b60*/  BRA `(.L_x_228) ;  /* 0xffffff2c005c7947 */ /* 0x000fea000383ffff */
.L_x_93:
[----:B-1----:R1:W2:Y:S02]  /*13b70*/  SYNCS.PHASECHK.TRANS64.TRYWAIT P0, [R0+URZ+0x60], R3 ;  /* 0x00006003000075a7 */ /* 0x0022a400080011ff */
[----:B--2---:R-:W-:Y:S05]  /*13b80*/  @!P0 NANOSLEEP.SYNCS 0x989680 ;  /* 0x009896800000895d */ /* 0x004fea0003900000 */
[----:B------:R-:W2:Y:S02]  /*13b90*/  @!P0 SYNCS.PHASECHK.TRANS64 P0, [R0+URZ+0x60], R3 ;  /* 0x00006003000085a7 */ /* 0x000ea400080010ff */
[----:B--2---:R-:W-:Y:S05]  /*13ba0*/  @!P0 BRA `(.L_x_93) ;  /* 0xfffffffc00f08947 */ /* 0x004fea000383ffff */
[----:B------:R-:W-:Y:S05]  /*13bb0*/  BRA `(.L_x_229) ;  /* 0xffffff3000347947 */ /* 0x000fea000383ffff */
.L_x_104:
[----:B-1----:R-:W-:Y:S04]  /*13bc0*/  MOV R3, UR44 ;  /* 0x0000002c00037c02 */ /* 0x002fe80008000f00 */
[----:B------:R1:W3:Y:S03]  /*13bd0*/  SYNCS.PHASECHK.TRANS64.TRYWAIT P1, [R3+URZ+0x10], R6 ;  /* 0x00001006030075a7 */ /* 0x0002e600080211ff */
[----:B---3--:R-:W-:Y:S05]  /*13be0*/  @!P1 NANOSLEEP.SYNCS 0x989680 ;  /* 0x009896800000995d */ /* 0x008fea0003900000 */
[----:B------:R-:W3:Y:S02]  /*13bf0*/  @!P1 SYNCS.PHASECHK.TRANS64 P1, [R3+URZ+0x10], R6 ;  /* 0x00001006030095a7 */ /* 0x000ee400080210ff */
[----:B---3--:R-:W-:Y:S05]  /*13c00*/  @!P1 BRA `(.L_x_104) ;  /* 0xfffffffc00ec9947 */ /* 0x008fea000383ffff */
[----:B------:R-:W-:Y:S05]  /*13c10*/  BRA `(.L_x_103) ;  /* 0xffffff4000147947 */ /* 0x000fea000383ffff */
.L_x_106:
[----:B-1----:R-:W-:Y:S04]  /*13c20*/  MOV R3, UR44 ;  /* 0x0000002c00037c02 */ /* 0x002fe80008000f00 */
[----:B------:R1:W4:Y:S03]  /*13c30*/  SYNCS.PHASECHK.TRANS64.TRYWAIT P0, [R3+URZ+0x80], R4 ;  /* 0x00008004030075a7 */ /* 0x00032600080011ff */
[----:B----4-:R-:W-:Y:S05]  /*13c40*/  @!P0 NANOSLEEP.SYNCS 0x989680 ;  /* 0x009896800000895d */ /* 0x010fea0003900000 */
[----:B------:R-:W4:Y:S02]  /*13c50*/  @!P0 SYNCS.PHASECHK.TRANS64 P0, [R3+URZ+0x80], R4 ;  /* 0x00008004030085a7 */ /* 0x000f2400080010ff */
[----:B----4-:R-:W-:Y:S05]  /*13c60*/  @!P0 BRA `(.L_x_106) ;  /* 0xfffffffc00ec8947 */ /* 0x010fea000383ffff */
[----:B------:R-:W-:Y:S05]  /*13c70*/  BRA `(.L_x_105) ;  /* 0xffffff4000447947 */ /* 0x000fea000383ffff */
.L_x_117:
[----:B--2---:R2:W4:Y:S02]  /*13c80*/  SYNCS.PHASECHK.TRANS64.TRYWAIT P0, [R3+URZ+0x10], R0 ;  /* 0x00001000030075a7 */ /* 0x00452400080011ff */
[----:B----4-:R-:W-:Y:S05]  /*13c90*/  @!P0 NANOSLEEP.SYNCS 0x989680 ;  /* 0x009896800000895d */ /* 0x010fea0003900000 */
[----:B------:R-:W4:Y:S02]  /*13ca0*/  @!P0 SYNCS.PHASECHK.TRANS64 P0, [R3+URZ+0x10], R0 ;  /* 0x00001000030085a7 */ /* 0x000f2400080010ff */
[----:B----4-:R-:W-:Y:S05]  /*13cb0*/  @!P0 BRA `(.L_x_117) ;  /* 0xfffffffc00f08947 */ /* 0x010fea000383ffff */
[----:B------:R-:W-:Y:S05]  /*13cc0*/  BRA `(.L_x_116) ;  /* 0xffffff5400f87947 */ /* 0x000fea000383ffff */
.L_x_127:
[----:B-1----:R1:W2:Y:S02]  /*13cd0*/  SYNCS.PHASECHK.TRANS64.TRYWAIT P0, [R11+URZ+0x10], R8 ;  /* 0x000010080b0075a7 */ /* 0x0022a400080011ff */
[----:B--2---:R-:W-:Y:S05]  /*13ce0*/  @!P0 NANOSLEEP.SYNCS 0x989680 ;  /* 0x009896800000895d */ /* 0x004fea0003900000 */
[----:B------:R-:W2:Y:S02]  /*13cf0*/  @!P0 SYNCS.PHASECHK.TRANS64 P0, [R11+URZ+0x10], R8 ;  /* 0x000010080b0085a7 */ /* 0x000ea400080010ff */
[----:B--2---:R-:W-:Y:S05]  /*13d00*/  @!P0 BRA `(.L_x_127) ;  /* 0xfffffffc00f08947 */ /* 0x004fea000383ffff */
[----:B------:R-:W-:Y:S05]  /*13d10*/  BRA `(.L_x_126) ;  /* 0xffffff6c00947947 */ /* 0x000fea000383ffff */
.L_x_137:
[----:B-1----:R1:W2:Y:S02]  /*13d20*/  SYNCS.PHASECHK.TRANS64.TRYWAIT P0, [R0+URZ+0x10], R5 ;  /* 0x00001005000075a7 */ /* 0x0022a400080011ff */
[----:B--2---:R-:W-:Y:S05]  /*13d30*/  @!P0 NANOSLEEP.SYNCS 0x989680 ;  /* 0x009896800000895d */ /* 0x004fea0003900000 */
[----:B------:R-:W2:Y:S02]  /*13d40*/  @!P0 SYNCS.PHASECHK.TRANS64 P0, [R0+URZ+0x10], R5 ;  /* 0x00001005000085a7 */ /* 0x000ea400080010ff */
[----:B--2---:R-:W-:Y:S05]  /*13d50*/  @!P0 BRA `(.L_x_137) ;  /* 0xfffffffc00f08947 */ /* 0x004fea000383ffff */
[----:B------:R-:W-:Y:S05]  /*13d60*/  BRA `(.L_x_136) ;  /* 0xffffff8000ec7947 */ /* 0x000fea000383ffff */
.L_x_147:
[----:B-1----:R1:W4:Y:S02]  /*13d70*/  SYNCS.PHASECHK.TRANS64.TRYWAIT P0, [R8+URZ+0x10], R5 ;  /* 0x00001005080075a7 */ /* 0x00232400080011ff */
[----:B----4-:R-:W-:Y:S05]  /*13d80*/  @!P0 NANOSLEEP.SYNCS 0x989680 ;  /* 0x009896800000895d */ /* 0x010fea0003900000 */
[----:B------:R-:W4:Y:S02]  /*13d90*/  @!P0 SYNCS.PHASECHK.TRANS64 P0, [R8+URZ+0x10], R5 ;  /* 0x00001005080085a7 */ /* 0x000f2400080010ff */
[----:B----4-:R-:W-:Y:S05]  /*13da0*/  @!P0 BRA `(.L_x_147) ;  /* 0xfffffffc00f08947 */ /* 0x010fea000383ffff */
[----:B------:R-:W-:Y:S05]  /*13db0*/  BRA `(.L_x_146) ;  /* 0xffffff9800807947 */ /* 0x000fea000383ffff */
.L_x_157:
[----:B-1----:R1:W4:Y:S02]  /*13dc0*/  SYNCS.PHASECHK.TRANS64.TRYWAIT P0, [R8+URZ+0x10], R5 ;  /* 0x00001005080075a7 */ /* 0x00232400080011ff */
[----:B----4-:R-:W-:Y:S05]  /*13dd0*/  @!P0 NANOSLEEP.SYNCS 0x989680 ;  /* 0x009896800000895d */ /* 0x010fea0003900000 */
[----:B------:R-:W4:Y:S02]  /*13de0*/  @!P0 SYNCS.PHASECHK.TRANS64 P0, [R8+URZ+0x10], R5 ;  /* 0x00001005080085a7 */ /* 0x000f2400080010ff */
[----:B----4-:R-:W-:Y:S05]  /*13df0*/  @!P0 BRA `(.L_x_157) ;  /* 0xfffffffc00f08947 */ /* 0x010fea000383ffff */
[----:B------:R-:W-:Y:S05]  /*13e00*/  BRA `(.L_x_156) ;  /* 0xffffffac00f07947 */ /* 0x000fea000383ffff */
.L_x_167:
[----:B-1----:R1:W4:Y:S02]  /*13e10*/  SYNCS.PHASECHK.TRANS64.TRYWAIT P0, [R0+URZ+0x10], R5 ;  /* 0x00001005000075a7 */ /* 0x00232400080011ff */
[----:B----4-:R-:W-:Y:S05]  /*13e20*/  @!P0 NANOSLEEP.SYNCS 0x989680 ;  /* 0x009896800000895d */ /* 0x010fea0003900000 */
[----:B------:R-:W4:Y:S02]  /*13e30*/  @!P0 SYNCS.PHASECHK.TRANS64 P0, [R0+URZ+0x10], R5 ;  /* 0x00001005000085a7 */ /* 0x000f2400080010ff */
[----:B----4-:R-:W-:Y:S05]  /*13e40*/  @!P0 BRA `(.L_x_167) ;  /* 0xfffffffc00f08947 */ /* 0x010fea000383ffff */
[----:B------:R-:W-:Y:S05]  /*13e50*/  BRA `(.L_x_166) ;  /* 0xffffffc400847947 */ /* 0x000fea000383ffff */
.L_x_177:
[----:B-1----:R1:W4:Y:S02]  /*13e60*/  SYNCS.PHASECHK.TRANS64.TRYWAIT P0, [R0+URZ+0x10], R3 ;  /* 0x00001003000075a7 */ /* 0x00232400080011ff */
[----:B----4-:R-:W-:Y:S05]  /*13e70*/  @!P0 NANOSLEEP.SYNCS 0x989680 ;  /* 0x009896800000895d */ /* 0x010fea0003900000 */
[----:B------:R-:W4:Y:S02]  /*13e80*/  @!P0 SYNCS.PHASECHK.TRANS64 P0, [R0+URZ+0x10], R3 ;  /* 0x00001003000085a7 */ /* 0x000f2400080010ff */
[----:B----4-:R-:W-:Y:S05]  /*13e90*/  @!P0 BRA `(.L_x_177) ;  /* 0xfffffffc00f08947 */ /* 0x010fea000383ffff */
[----:B------:R-:W-:Y:S05]  /*13ea0*/  BRA `(.L_x_176) ;  /* 0xffffffd800e87947 */ /* 0x000fea000383ffff */
        .weak           $__internal_0_$__cuda_sm10x_tcgen05_guardrail_trap_col_being_dealloced_not_returned_by_alloc
        .type           $__internal_0_$__cuda_sm10x_tcgen05_guardrail_trap_col_being_dealloced_not_returned_by_alloc,@function
        .size           $__internal_0_$__cuda_sm10x_tcgen05_guardrail_trap_col_being_dealloced_not_returned_by_alloc,($__internal_1_$__cuda_sm10x_tcgen05_guardrail_trap_phase_invalid_during_alloc - $__internal_0_$__cuda_sm10x_tcgen05_guardrail_trap_col_being_dealloced_not_returned_by_alloc)
$__internal_0_$__cuda_sm10x_tcgen05_guardrail_trap_col_being_dealloced_not_returned_by_alloc:
[----:B------:R-:W-:Y:S05]  /*13eb0*/  BPT.TRAP 0x1 ;  /* 0x000000040000795c */ /* 0x000fea0000300000 */
[----:B------:R-:W-:-:S04]  /*13ec0*/  HFMA2 R3, -RZ, RZ, 0, 0 ;  /* 0x00000000ff037431 */ /* 0x000fc800000001ff */
[----:B------:R-:W-:Y:S05]  /*13ed0*/  RET.REL.NODEC R2 `(_ZN7cutlass13device_kernelINS_4gemm6kernel13GemmUniversalIN4cute5tupleIJiiiiEEENS1_10collective13CollectiveMmaINS1_46MainloopSm100TmaUmmaWarpSpecializedBlockScaledILi1ELi2ELi1ENS5_IJNS4_1CILi2EEENSA_ILi1EEESC_EEEEENS5_IJNSA_ILi128EEENSA_ILi256EEESG_EEENS5_IJNS_12float_e5m2_tENS_13float_ue8m0_tEEEENS5_IJNS5_IJlSC_lEEENS4_6LayoutINS5_IJNS5_IJNS5_IJNSA_ILi32EEENSA_ILi4EEEEEEiEEESQ_NS5_IJSC_iEEEEEENS5_IJNS5_IJNS5_IJNSA_ILi16EEESO_EEEiEEENS5_IJNS5_IJNSA_ILi0EEESC_EEENSA_ILi512EEEEEENS5_IJSW_iEEEEEEEEEEESK_S13_NS4_8TiledMMAINS4_8MMA_AtomIJNS4_21SM100_MMA_MXF8F6F4_SSISI_SI_fSJ_Li128ELi256ELNS4_4UMMA5MajorE0ELS18_0ELNS17_7ScaleInE0ELS19_0EEEEEENSM_INS5_IJSC_SC_SC_EEENS5_IJSW_SW_SW_EEEEENS5_IJNS4_10UnderscoreES1F_S1F_EEEEENS5_IJNS4_13SM90_TMA_LOADES1I_EEENS5_IJNS4_14ComposedLayoutINS4_7SwizzleILi3ELi4ELi3EEENS4_18smem_ptr_flag_bitsILi8EEENSM_INS5_IJNSA_ILi8EEESF_EEENS5_IJSF_SC_EEEEEEENSM_INS5_IJNS5_IJNS5_IJSP_SC_EEENS5_IJSN_SC_EEEEEESC_NS5_IJSO_SB_EEEEEENS5_IJNS5_IJNS5_IJSU_SY_EEESX_EEESW_NS5_IJSC_SY_EEEEEEEEEEEvNS4_8identityENS5_IJNS4_23SM90_TMA_LOAD_MULTICASTES26_EEENS5_IJS1T_NSM_INS5_IJNS5_IJNS5_IJSP_SB_EEES1V_EEESC_S1X_EEENS5_IJS20_SW_NS5_IJSC_NSA_ILi1024EEEEEEEEEEEEEEvS25_EENS_8epilogue10collective18CollectiveEpilogueINS2H_23Sm100TmaWarpSpecializedILi4ELi2ELi32ELb1ELb0EEEJNS5_IJNSA_ILi64EEESG_SG_EEENS5_IJNSM_IS2M_SC_EENSM_INS5_IJSN_SB_EEENS5_IJSC_SF_EEEEEEEENS_10bfloat16_tESL_S2T_SL_NS2H_6fusion15FusionCallbacksIS2L_NS2U_17LinearCombinationIS2T_fS2T_fLNS_15FloatRoundStyleE2EEES2N_S2S_JEEENS4_5SM1004TMEM4LOAD26SM100_TMEM_LOAD_32dp32b32xES1I_NS1K_INS1L_ILi2ELi4ELi3EEENS1N_ILi16EEENSM_INS5_IJS1P_SN_EEES1V_EEEENS4_39AutoVectorizingCopyWithAssumedAlignmentILi128EEENS4_14SM90_TMA_STOREES38_S3A_S3A_EEEvvEEEEvNT_6ParamsE) ;  /* 0xfffffec002487950 */ /* 0x000fea0003c3ffff */
        .weak           $__internal_1_$__cuda_sm10x_tcgen05_guardrail_trap_phase_invalid_during_alloc
        .type           $__internal_1_$__cuda_sm10x_tcgen05_guardrail_trap_phase_invalid_during_alloc,@function
        .size           $__internal_1_$__cuda_sm10x_tcgen05_guardrail_trap_phase_invalid_during_alloc,($__internal_2_$__cuda_sm10x_tcgen05_guardrail_trap_unallocated_columns_being_dealloced - $__internal_1_$__cuda_sm10x_tcgen05_guardrail_trap_phase_invalid_during_alloc)
$__internal_1_$__cuda_sm10x_tcgen05_guardrail_trap_phase_invalid_during_alloc:
[----:B------:R-:W-:Y:S05]  /*13ee0*/  BPT.TRAP 0x1 ;  /* 0x000000040000795c */ /* 0x000fea0000300000 */
[----:B------:R-:W-:-:S04]  /*13ef0*/  MOV R3, 0x0 ;  /* 0x0000000000037802 */ /* 0x000fc80000000f00 */
[----:B------:R-:W-:Y:S05]  /*13f00*/  RET.REL.NODEC R2 `(_ZN7cutlass13device_kernelINS_4gemm6kernel13GemmUniversalIN4cute5tupleIJiiiiEEENS1_10collective13CollectiveMmaINS1_46MainloopSm100TmaUmmaWarpSpecializedBlockScaledILi1ELi2ELi1ENS5_IJNS4_1CILi2EEENSA_ILi1EEESC_EEEEENS5_IJNSA_ILi128EEENSA_ILi256EEESG_EEENS5_IJNS_12float_e5m2_tENS_13float_ue8m0_tEEEENS5_IJNS5_IJlSC_lEEENS4_6LayoutINS5_IJNS5_IJNS5_IJNSA_ILi32EEENSA_ILi4EEEEEEiEEESQ_NS5_IJSC_iEEEEEENS5_IJNS5_IJNS5_IJNSA_ILi16EEESO_EEEiEEENS5_IJNS5_IJNSA_ILi0EEESC_EEENSA_ILi512EEEEEENS5_IJSW_iEEEEEEEEEEESK_S13_NS4_8TiledMMAINS4_8MMA_AtomIJNS4_21SM100_MMA_MXF8F6F4_SSISI_SI_fSJ_Li128ELi256ELNS4_4UMMA5MajorE0ELS18_0ELNS17_7ScaleInE0ELS19_0EEEEEENSM_INS5_IJSC_SC_SC_EEENS5_IJSW_SW_SW_EEEEENS5_IJNS4_10UnderscoreES1F_S1F_EEEEENS5_IJNS4_13SM90_TMA_LOADES1I_EEENS5_IJNS4_14ComposedLayoutINS4_7SwizzleILi3ELi4ELi3EEENS4_18smem_ptr_flag_bitsILi8EEENSM_INS5_IJNSA_ILi8EEESF_EEENS5_IJSF_SC_EEEEEEENSM_INS5_IJNS5_IJNS5_IJSP_SC_EEENS5_IJSN_SC_EEEEEESC_NS5_IJSO_SB_EEEEEENS5_IJNS5_IJNS5_IJSU_SY_EEESX_EEESW_NS5_IJSC_SY_EEEEEEEEEEEvNS4_8identityENS5_IJNS4_23SM90_TMA_LOAD_MULTICASTES26_EEENS5_IJS1T_NSM_INS5_IJNS5_IJNS5_IJSP_SB_EEES1V_EEESC_S1X_EEENS5_IJS20_SW_NS5_IJSC_NSA_ILi1024EEEEEEEEEEEEEEvS25_EENS_8epilogue10collective18CollectiveEpilogueINS2H_23Sm100TmaWarpSpecializedILi4ELi2ELi32ELb1ELb0EEEJNS5_IJNSA_ILi64EEESG_SG_EEENS5_IJNSM_IS2M_SC_EENSM_INS5_IJSN_SB_EEENS5_IJSC_SF_EEEEEEEENS_10bfloat16_tESL_S2T_SL_NS2H_6fusion15FusionCallbacksIS2L_NS2U_17LinearCombinationIS2T_fS2T_fLNS_15FloatRoundStyleE2EEES2N_S2S_JEEENS4_5SM1004TMEM4LOAD26SM100_TMEM_LOAD_32dp32b32xES1I_NS1K_INS1L_ILi2ELi4ELi3EEENS1N_ILi16EEENSM_INS5_IJS1P_SN_EEES1V_EEEENS4_39AutoVectorizingCopyWithAssumedAlignmentILi128EEENS4_14SM90_TMA_STOREES38_S3A_S3A_EEEvvEEEEvNT_6ParamsE) ;  /* 0xfffffec0023c7950 */ /* 0x000fea0003c3ffff */
        .weak           $__internal_2_$__cuda_sm10x_tcgen05_guardrail_trap_unallocated_columns_being_dealloced
        .type           $__internal_2_$__cuda_sm10x_tcgen05_guardrail_trap_unallocated_columns_being_dealloced,@function
        .size           $__internal_2_$__cuda_sm10x_tcgen05_guardrail_trap_unallocated_columns_being_dealloced,(.L_x_231 - $__internal_2_$__cuda_sm10x_tcgen05_guardrail_trap_unallocated_columns_being_dealloced)
$__internal_2_$__cuda_sm10x_tcgen05_guardrail_trap_unallocated_columns_being_dealloced:
[----:B------:R-:W-:Y:S05]  /*13f10*/  BPT.TRAP 0x1 ;  /* 0x000000040000795c */ /* 0x000fea0000300000 */
[----:B------:R-:W-:-:S04]  /*13f20*/  HFMA2 R3, -RZ, RZ, 0, 0 ;  /* 0x00000000ff037431 */ /* 0x000fc800000001ff */
[----:B------:R-:W-:Y:S05]  /*13f30*/  RET.REL.NODEC R2 `(_ZN7cutlass13device_kernelINS_4gemm6kernel13GemmUniversalIN4cute5tupleIJiiiiEEENS1_10collective13CollectiveMmaINS1_46MainloopSm100TmaUmmaWarpSpecializedBlockScaledILi1ELi2ELi1ENS5_IJNS4_1CILi2EEENSA_ILi1EEESC_EEEEENS5_IJNSA_ILi128EEENSA_ILi256EEESG_EEENS5_IJNS_12float_e5m2_tENS_13float_ue8m0_tEEEENS5_IJNS5_IJlSC_lEEENS4_6LayoutINS5_IJNS5_IJNS5_IJNSA_ILi32EEENSA_ILi4EEEEEEiEEESQ_NS5_IJSC_iEEEEEENS5_IJNS5_IJNS5_IJNSA_ILi16EEESO_EEEiEEENS5_IJNS5_IJNSA_ILi0EEESC_EEENSA_ILi512EEEEEENS5_IJSW_iEEEEEEEEEEESK_S13_NS4_8TiledMMAINS4_8MMA_AtomIJNS4_21SM100_MMA_MXF8F6F4_SSISI_SI_fSJ_Li128ELi256ELNS4_4UMMA5MajorE0ELS18_0ELNS17_7ScaleInE0ELS19_0EEEEEENSM_INS5_IJSC_SC_SC_EEENS5_IJSW_SW_SW_EEEEENS5_IJNS4_10UnderscoreES1F_S1F_EEEEENS5_IJNS4_13SM90_TMA_LOADES1I_EEENS5_IJNS4_14ComposedLayoutINS4_7SwizzleILi3ELi4ELi3EEENS4_18smem_ptr_flag_bitsILi8EEENSM_INS5_IJNSA_ILi8EEESF_EEENS5_IJSF_SC_EEEEEEENSM_INS5_IJNS5_IJNS5_IJSP_SC_EEENS5_IJSN_SC_EEEEEESC_NS5_IJSO_SB_EEEEEENS5_IJNS5_IJNS5_IJSU_SY_EEESX_EEESW_NS5_IJSC_SY_EEEEEEEEEEEvNS4_8identityENS5_IJNS4_23SM90_TMA_LOAD_MULTICASTES26_EEENS5_IJS1T_NSM_INS5_IJNS5_IJNS5_IJSP_SB_EEES1V_EEESC_S1X_EEENS5_IJS20_SW_NS5_IJSC_NSA_ILi1024EEEEEEEEEEEEEEvS25_EENS_8epilogue10collective18CollectiveEpilogueINS2H_23Sm100TmaWarpSpecializedILi4ELi2ELi32ELb1ELb0EEEJNS5_IJNSA_ILi64EEESG_SG_EEENS5_IJNSM_IS2M_SC_EENSM_INS5_IJSN_SB_EEENS5_IJSC_SF_EEEEEEEENS_10bfloat16_tESL_S2T_SL_NS2H_6fusion15FusionCallbacksIS2L_NS2U_17LinearCombinationIS2T_fS2T_fLNS_15FloatRoundStyleE2EEES2N_S2S_JEEENS4_5SM1004TMEM4LOAD26SM100_TMEM_LOAD_32dp32b32xES1I_NS1K_INS1L_ILi2ELi4ELi3EEENS1N_ILi16EEENSM_INS5_IJS1P_SN_EEES1V_EEEENS4_39AutoVectorizingCopyWithAssumedAlignmentILi128EEENS4_14SM90_TMA_STOREES38_S3A_S3A_EEEvvEEEEvNT_6ParamsE) ;  /* 0xfffffec002307950 */ /* 0x000fea0003c3ffff */
.L_x_230:
[----:B------:R-:W-:-:S00]  /*13f40*/  BRA `(.L_x_230) ;  /* 0xfffffffc00fc7947 */ /* 0x000fc0000383ffff */
[----:B------:R-:W-:-:S00]  /*13f50*/  NOP ;  /* 0x0000000000007918 */ /* 0x000fc00000000000 */
        /* <DEDUP_REMOVED lines=10> */
.L_x_231:


//--------------------- .nv.global.init           --------------------------
	.section	.nv.global.init,"aw",@progbits
.nv.global.init:
	.type		$str$27,@object
	.size		$str$27,($str$28 - $str$27)
$str$27:
        /*0000*/ 	.byte	0x28, 0x61, 0x64, 0x64, 0x72, 0x65, 0x73, 0x73, 0x20, 0x26, 0x20, 0x6d, 0x61, 0x73, 0x6b, 0x29
        /*0010*/ 	.byte	0x20, 0x3d, 0x3d, 0x20, 0x30, 0x00
	.type		$str$28,@object
	.size		$str$28,($str$26 - $str$28)
$str$28:
        /*0016*/ 	.byte	0x2f, 0x74, 0x6d, 0x70, 0x2f, 0x63, 0x75, 0x74, 0x6c, 0x61, 0x73, 0x73, 0x5f, 0x73, 0x77, 0x65
        /*0026*/ 	.byte	0x65, 0x70, 0x5f, 0x73, 0x72, 0x63, 0x2f, 0x69, 0x6e, 0x63, 0x6c, 0x75, 0x64, 0x65, 0x2f, 0x63
        /*0036*/ 	.byte	0x75, 0x74, 0x65, 0x2f, 0x70, 0x6f, 0x69, 0x6e, 0x74, 0x65, 0x72, 0x5f, 0x66, 0x6c, 0x61, 0x67
        /*0046*/ 	.byte	0x67, 0x65, 0x64, 0x2e, 0x68, 0x70, 0x70, 0x00
	.type		$str$26,@object
	.size		$str$26,($str$25 - $str$26)
$str$26:
        /*004e*/ 	.byte	0x2f, 0x74, 0x6d, 0x70, 0x2f, 0x63, 0x75, 0x74, 0x6c, 0x61, 0x73, 0x73, 0x5f, 0x73, 0x77, 0x65
        /*005e*/ 	.byte	0x65, 0x70, 0x5f, 0x73, 0x72, 0x63, 0x2f, 0x69, 0x6e, 0x63, 0x6c, 0x75, 0x64, 0x65, 0x2f, 0x63
        /*006e*/ 	.byte	0x75, 0x74, 0x65, 0x2f, 0x61, 0x74, 0x6f, 0x6d, 0x2f, 0x63, 0x6f, 0x70, 0x79, 0x5f, 0x74, 0x72
        /*007e*/ 	.byte	0x61, 0x69, 0x74, 0x73, 0x5f, 0x73, 0x6d, 0x31, 0x30, 0x30, 0x2e, 0x68, 0x70, 0x70, 0x00
	.type		$str$25,@object
	.size		$str$25,(__unnamed_1 - $str$25)
$str$25:
        /*008d*/ 	.byte	0x28, 0x28, 0x75, 0x69, 0x6e, 0x74, 0x33, 0x32, 0x5f, 0x74, 0x28, 0x74, 0x68, 0x72, 0x65, 0x61
        /*009d*/ 	.byte	0x64, 0x49, 0x64, 0x78, 0x2e, 0x78, 0x29, 0x20, 0x2f, 0x20, 0x33, 0x32, 0x29, 0x20, 0x25, 0x20
        /*00ad*/ 	.byte	0x34, 0x29, 0x20, 0x3d, 0x3d, 0x20, 0x28, 0x28, 0x28, 0x74, 0x6d, 0x65, 0x6d, 0x5f, 0x61, 0x64
        /*00bd*/ 	.byte	0x64, 0x72, 0x20, 0x3e, 0x3e, 0x20, 0x31, 0x36, 0x29, 0x20, 0x2f, 0x20, 0x33, 0x32, 0x29, 0x20
        /*00cd*/ 	.byte	0x25, 0x20, 0x34, 0x29, 0x00
	.type		__unnamed_1,@object
	.size		__unnamed_1,(__unnamed_2 - __unnamed_1)
__unnamed_1:
        /*00d2*/ 	.byte	0x61, 0x75, 0x74, 0x6f, 0x20, 0x63, 0x75, 0x74, 0x65, 0x3a, 0x3a, 0x61, 0x73, 0x5f, 0x70, 0x6f
        /* <DEDUP_REMOVED lines=24> */
        /*0262*/ 	.byte	0x43, 0x3c, 0x34, 0x30, 0x39, 0x36, 0x3e, 0x3e, 0x3e, 0x3e, 0x5d, 0x00
	.type		__unnamed_2,@object
	.size		__unnamed_2,(.L_2 - __unnamed_2)
__unnamed_2:
        /* <DEDUP_REMOVED lines=42> */
        /*050e*/ 	.byte	0x3e, 0x3e, 0x5d, 0x00
.L_2:


//--------------------- .nv.shared._ZN7cutlass13device_kernelINS_4gemm6kernel13GemmUniversalIN4cute5tupleIJiiiiEEENS1_10collective13CollectiveMmaINS1_46MainloopSm100TmaUmmaWarpSpecializedBlockScaledILi1ELi2ELi1ENS5_IJNS4_1CILi2EEENSA_ILi1EEESC_EEEEENS5_IJNSA_ILi128EEENSA_ILi256EEESG_EEENS5_IJNS_12float_e5m2_tENS_13float_ue8m0_tEEEENS5_IJNS5_IJlSC_lEEENS4_6LayoutINS5_IJNS5_IJNS5_IJNSA_ILi32EEENSA_ILi4EEEEEEiEEESQ_NS5_IJSC_iEEEEEENS5_IJNS5_IJNS5_IJNSA_ILi16EEESO_EEEiEEENS5_IJNS5_IJNSA_ILi0EEESC_EEENSA_ILi512EEEEEENS5_IJSW_iEEEEEEEEEEESK_S13_NS4_8TiledMMAINS4_8MMA_AtomIJNS4_21SM100_MMA_MXF8F6F4_SSISI_SI_fSJ_Li128ELi256ELNS4_4UMMA5MajorE0ELS18_0ELNS17_7ScaleInE0ELS19_0EEEEEENSM_INS5_IJSC_SC_SC_EEENS5_IJSW_SW_SW_EEEEENS5_IJNS4_10UnderscoreES1F_S1F_EEEEENS5_IJNS4_13SM90_TMA_LOADES1I_EEENS5_IJNS4_14ComposedLayoutINS4_7SwizzleILi3ELi4ELi3EEENS4_18smem_ptr_flag_bitsILi8EEENSM_INS5_IJNSA_ILi8EEESF_EEENS5_IJSF_SC_EEEEEEENSM_INS5_IJNS5_IJNS5_IJSP_SC_EEENS5_IJSN_SC_EEEEEESC_NS5_IJSO_SB_EEEEEENS5_IJNS5_IJNS5_IJSU_SY_EEESX_EEESW_NS5_IJSC_SY_EEEEEEEEEEEvNS4_8identityENS5_IJNS4_23SM90_TMA_LOAD_MULTICASTES26_EEENS5_IJS1T_NSM_INS5_IJNS5_IJNS5_IJSP_SB_EEES1V_EEESC_S1X_EEENS5_IJS20_SW_NS5_IJSC_NSA_ILi1024EEEEEEEEEEEEEEvS25_EENS_8epilogue10collective18CollectiveEpilogueINS2H_23Sm100TmaWarpSpecializedILi4ELi2ELi32ELb1ELb0EEEJNS5_IJNSA_ILi64EEESG_SG_EEENS5_IJNSM_IS2M_SC_EENSM_INS5_IJSN_SB_EEENS5_IJSC_SF_EEEEEEEENS_10bfloat16_tESL_S2T_SL_NS2H_6fusion15FusionCallbacksIS2L_NS2U_17LinearCombinationIS2T_fS2T_fLNS_15FloatRoundStyleE2EEES2N_S2S_JEEENS4_5SM1004TMEM4LOAD26SM100_TMEM_LOAD_32dp32b32xES1I_NS1K_INS1L_ILi2ELi4ELi3EEENS1N_ILi16EEENSM_INS5_IJS1P_SN_EEES1V_EEEENS4_39AutoVectorizingCopyWithAssumedAlignmentILi128EEENS4_14SM90_TMA_STOREES38_S3A_S3A_EEEvvEEEEvNT_6ParamsE --------------------------
	.section	.nv.shared._ZN7cutlass13device_kernelINS_4gemm6kernel13GemmUniversalIN4cute5tupleIJiiiiEEENS1_10collective13CollectiveMmaINS1_46MainloopSm100TmaUmmaWarpSpecializedBlockScaledILi1ELi2ELi1ENS5_IJNS4_1CILi2EEENSA_ILi1EEESC_EEEEENS5_IJNSA_ILi128EEENSA_ILi256EEESG_EEENS5_IJNS_12float_e5m2_tENS_13float_ue8m0_tEEEENS5_IJNS5_IJlSC_lEEENS4_6LayoutINS5_IJNS5_IJNS5_IJNSA_ILi32EEENSA_ILi4EEEEEEiEEESQ_NS5_IJSC_iEEEEEENS5_IJNS5_IJNS5_IJNSA_ILi16EEESO_EEEiEEENS5_IJNS5_IJNSA_ILi0EEESC_EEENSA_ILi512EEEEEENS5_IJSW_iEEEEEEEEEEESK_S13_NS4_8TiledMMAINS4_8MMA_AtomIJNS4_21SM100_MMA_MXF8F6F4_SSISI_SI_fSJ_Li128ELi256ELNS4_4UMMA5MajorE0ELS18_0ELNS17_7ScaleInE0ELS19_0EEEEEENSM_INS5_IJSC_SC_SC_EEENS5_IJSW_SW_SW_EEEEENS5_IJNS4_10UnderscoreES1F_S1F_EEEEENS5_IJNS4_13SM90_TMA_LOADES1I_EEENS5_IJNS4_14ComposedLayoutINS4_7SwizzleILi3ELi4ELi3EEENS4_18smem_ptr_flag_bitsILi8EEENSM_INS5_IJNSA_ILi8EEESF_EEENS5_IJSF_SC_EEEEEEENSM_INS5_IJNS5_IJNS5_IJSP_SC_EEENS5_IJSN_SC_EEEEEESC_NS5_IJSO_SB_EEEEEENS5_IJNS5_IJNS5_IJSU_SY_EEESX_EEESW_NS5_IJSC_SY_EEEEEEEEEEEvNS4_8identityENS5_IJNS4_23SM90_TMA_LOAD_MULTICASTES26_EEENS5_IJS1T_NSM_INS5_IJNS5_IJNS5_IJSP_SB_EEES1V_EEESC_S1X_EEENS5_IJS20_SW_NS5_IJSC_NSA_ILi1024EEEEEEEEEEEEEEvS25_EENS_8epilogue10collective18CollectiveEpilogueINS2H_23Sm100TmaWarpSpecializedILi4ELi2ELi32ELb1ELb0EEEJNS5_IJNSA_ILi64EEESG_SG_EEENS5_IJNSM_IS2M_SC_EENSM_INS5_IJSN_SB_EEENS5_IJSC_SF_EEEEEEEENS_10bfloat16_tESL_S2T_SL_NS2H_6fusion15FusionCallbacksIS2L_NS2U_17LinearCombinationIS2T_fS2T_fLNS_15FloatRoundStyleE2EEES2N_S2S_JEEENS4_5SM1004TMEM4LOAD26SM100_TMEM_LOAD_32dp32b32xES1I_NS1K_INS1L_ILi2ELi4ELi3EEENS1N_ILi16EEENSM_INS5_IJS1P_SN_EEES1V_EEEENS4_39AutoVectorizingCopyWithAssumedAlignmentILi128EEENS4_14SM90_TMA_STOREES38_S3A_S3A_EEEvvEEEEvNT_6ParamsE,"aw",@nobits
	.sectionflags	@""
	.align	16
	.zero		1024


//--------------------- .nv.shared.reserved.0     --------------------------
	.section	.nv.shared.reserved.0,"aw",@nobits
	.weak		__nv_reservedSMEM_offset_0_alias
	.size		__nv_reservedSMEM_offset_0_alias, 0, 64
	.other		__nv_reservedSMEM_offset_0_alias,@"STO_CUDA_RESERVED_SHARED STV_DEFAULT"
__nv_reservedSMEM_offset_0_alias:
	.zero		0
.nv.shared.reserved.0:
	.zero		64
	.weak		__nv_reservedSMEM_tcgen05_partition
	.type		__nv_reservedSMEM_tcgen05_partition,@object
	.size		__nv_reservedSMEM_tcgen05_partition,(.L_0 - __nv_reservedSMEM_tcgen05_partition)
__nv_reservedSMEM_tcgen05_partition:
	.zero		32
.L_0:


//--------------------- .nv.global                --------------------------
	.section	.nv.global,"aw",@nobits
.nv.global:
	.type		_ZN40_INTERNAL_b67e76af_4_k_cu_541d61d8_355134cute1_E,@object
	.size		_ZN40_INTERNAL_b67e76af_4_k_cu_541d61d8_355134cute1_E,(_ZN40_INTERNAL_b67e76af_4_k_cu_541d61d8_355134cuda3std3__45__cpo6cbeginE - _ZN40_INTERNAL_b67e76af_4_k_cu_541d61d8_355134cute1_E)
_ZN40_INTERNAL_b67e76af_4_k_cu_541d61d8_355134cute1_E:
	.zero		1
	.type		_ZN40_INTERNAL_b67e76af_4_k_cu_541d61d8_355134cuda3std3__45__cpo6cbeginE,@object
	.size		_ZN40_INTERNAL_b67e76af_4_k_cu_541d61d8_355134cuda3std3__45__cpo6cbeginE,(_ZN40_INTERNAL_b67e76af_4_k_cu_541d61d8_355134cuda3std3__48in_placeE - _ZN40_INTERNAL_b67e76af_4_k_cu_541d61d8_355134cuda3std3__45__cpo6cbeginE)
_ZN40_INTERNAL_b67e76af_4_k_cu_541d61d8_355134cuda3std3__45__cpo6cbeginE:
	.zero		1
	.type		_ZN40_INTERNAL_b67e76af_4_k_cu_541d61d8_355134cuda3std3__48in_placeE,@object
	.size		_ZN40_INTERNAL_b67e76af_4_k_cu_541d61d8_355134cuda3std3__48in_placeE,(_ZN40_INTERNAL_b67e76af_4_k_cu_541d61d8_355134cuda3std6ranges3__45__cpo9iter_moveE - _ZN40_INTERNAL_b67e76af_4_k_cu_541d61d8_355134cuda3std3__48in_placeE)
_ZN40_INTERNAL_b67e76af_4_k_cu_541d61d8_355134cuda3std3__48in_placeE:
	.zero		1
	.type		_ZN40_INTERNAL_b67e76af_4_k_cu_541d61d8_355134cuda3std6ranges3__45__cpo9iter_moveE,@object
	.size		_ZN40_INTERNAL_b67e76af_4_k_cu_541d61d8_355134cuda3std6ranges3__45__cpo9iter_moveE,(_ZN40_INTERNAL_b67e76af_4_k_cu_541d61d8_355134cuda3std3__45__cpo5beginE - _ZN40_INTERNAL_b67e76af_4_k_cu_541d61d8_355134cuda3std6ranges3__45__cpo9iter_moveE)
_ZN40_INTERNAL_b67e76af_4_k_cu_541d61d8_355134cuda3std6ranges3__45__cpo9iter_moveE:
	.zero		1
	.type		_ZN40_INTERNAL_b67e76af_4_k_cu_541d61d8_355134cuda3std3__45__cpo5beginE,@object
	.size		_ZN40_INTERNAL_b67e76af_4_k_cu_541d61d8_355134cuda3std3__45__cpo5beginE,(_ZN40_INTERNAL_b67e76af_4_k_cu_541d61d8_355134cuda3std3__442_GLOBAL__N__b67e76af_4_k_cu_541d61d8_355136ignoreE - _ZN40_INTERNAL_b67e76af_4_k_cu_541d61d8_355134cuda3std3__45__cpo5beginE)
_ZN40_INTERNAL_b67e76af_4_k_cu_541d61d8_355134cuda3std3__45__cpo5beginE:
	.zero		1
	.type		_ZN40_INTERNAL_b67e76af_4_k_cu_541d61d8_355134cuda3std3__442_GLOBAL__N__b67e76af_4_k_cu_541d61d8_355136ignoreE,@object
	.size		_ZN40_INTERNAL_b67e76af_4_k_cu_541d61d8_355134cuda3std3__442_GLOBAL__N__b67e76af_4_k_cu_541d61d8_355136ignoreE,(_ZN40_INTERNAL_b67e76af_4_k_cu_541d61d8_355134cute7productE - _ZN40_INTERNAL_b67e76af_4_k_cu_541d61d8_355134cuda3std3__442_GLOBAL__N__b67e76af_4_k_cu_541d61d8_355136ignoreE)
_ZN40_INTERNAL_b67e76af_4_k_cu_541d61d8_355134cuda3std3__442_GLOBAL__N__b67e76af_4_k_cu_541d61d8_355136ignoreE:
	.zero		1
	.type		_ZN40_INTERNAL_b67e76af_4_k_cu_541d61d8_355134cute7productE,@object
	.size		_ZN40_INTERNAL_b67e76af_4_k_cu_541d61d8_355134cute7productE,(_ZN40_INTERNAL_b67e76af_4_k_cu_541d61d8_355134cuda3std3__45__cpo3endE - _ZN40_INTERNAL_b67e76af_4_k_cu_541d61d8_355134cute7productE)
_ZN40_INTERNAL_b67e76af_4_k_cu_541d61d8_355134cute7productE:
	.zero		1
	.type		_ZN40_INTERNAL_b67e76af_4_k_cu_541d61d8_355134cuda3std3__45__cpo3endE,@object
	.size		_ZN40_INTERNAL_b67e76af_4_k_cu_541d61d8_355134cuda3std3__45__cpo3endE,(_ZN40_INTERNAL_b67e76af_4_k_cu_541d61d8_355134cuda3std3__419piecewise_constructE - _ZN40_INTERNAL_b67e76af_4_k_cu_541d61d8_355134cuda3std3__45__cpo3endE)
_ZN40_INTERNAL_b67e76af_4_k_cu_541d61d8_355134cuda3std3__45__cpo3endE:
	.zero		1
	.type		_ZN40_INTERNAL_b67e76af_4_k_cu_541d61d8_355134cuda3std3__419piecewise_constructE,@object
	.size		_ZN40_INTERNAL_b67e76af_4_k_cu_541d61d8_355134cuda3std3__419piecewise_constructE,(_ZN40_INTERNAL_b67e76af_4_k_cu_541d61d8_355134cuda3std3__45__cpo4cendE - _ZN40_INTERNAL_b67e76af_4_k_cu_541d61d8_355134cuda3std3__419piecewise_constructE)
_ZN40_INTERNAL_b67e76af_4_k_cu_541d61d8_355134cuda3std3__419piecewise_constructE:
	.zero		1
	.type		_ZN40_INTERNAL_b67e76af_4_k_cu_541d61d8_355134cuda3std3__45__cpo4cendE,@object
	.size		_ZN40_INTERNAL_b67e76af_4_k_cu_541d61d8_355134cuda3std3__45__cpo4cendE,(_ZN40_INTERNAL_b67e76af_4_k_cu_541d61d8_355134cuda3std6ranges3__45__cpo4swapE - _ZN40_INTERNAL_b67e76af_4_k_cu_541d61d8_355134cuda3std3__45__cpo4cendE)
_ZN40_INTERNAL_b67e76af_4_k_cu_541d61d8_355134cuda3std3__45__cpo4cendE:
	.zero		1
	.type		_ZN40_INTERNAL_b67e76af_4_k_cu_541d61d8_355134cuda3std6ranges3__45__cpo4swapE,@object
	.size		_ZN40_INTERNAL_b67e76af_4_k_cu_541d61d8_355134cuda3std6ranges3__45__cpo4swapE,(.L_10 - _ZN40_INTERNAL_b67e76af_4_k_cu_541d61d8_355134cuda3std6ranges3__45__cpo4swapE)
_ZN40_INTERNAL_b67e76af_4_k_cu_541d61d8_355134cuda3std6ranges3__45__cpo4swapE:
	.zero		1
.L_10:


//--------------------- .nv.constant0._ZN7cutlass13device_kernelINS_4gemm6kernel13GemmUniversalIN4cute5tupleIJiiiiEEENS1_10collective13CollectiveMmaINS1_46MainloopSm100TmaUmmaWarpSpecializedBlockScaledILi1ELi2ELi1ENS5_IJNS4_1CILi2EEENSA_ILi1EEESC_EEEEENS5_IJNSA_ILi128EEENSA_ILi256EEESG_EEENS5_IJNS_12float_e5m2_tENS_13float_ue8m0_tEEEENS5_IJNS5_IJlSC_lEEENS4_6LayoutINS5_IJNS5_IJNS5_IJNSA_ILi32EEENSA_ILi4EEEEEEiEEESQ_NS5_IJSC_iEEEEEENS5_IJNS5_IJNS5_IJNSA_ILi16EEESO_EEEiEEENS5_IJNS5_IJNSA_ILi0EEESC_EEENSA_ILi512EEEEEENS5_IJSW_iEEEEEEEEEEESK_S13_NS4_8TiledMMAINS4_8MMA_AtomIJNS4_21SM100_MMA_MXF8F6F4_SSISI_SI_fSJ_Li128ELi256ELNS4_4UMMA5MajorE0ELS18_0ELNS17_7ScaleInE0ELS19_0EEEEEENSM_INS5_IJSC_SC_SC_EEENS5_IJSW_SW_SW_EEEEENS5_IJNS4_10UnderscoreES1F_S1F_EEEEENS5_IJNS4_13SM90_TMA_LOADES1I_EEENS5_IJNS4_14ComposedLayoutINS4_7SwizzleILi3ELi4ELi3EEENS4_18smem_ptr_flag_bitsILi8EEENSM_INS5_IJNSA_ILi8EEESF_EEENS5_IJSF_SC_EEEEEEENSM_INS5_IJNS5_IJNS5_IJSP_SC_EEENS5_IJSN_SC_EEEEEESC_NS5_IJSO_SB_EEEEEENS5_IJNS5_IJNS5_IJSU_SY_EEESX_EEESW_NS5_IJSC_SY_EEEEEEEEEEEvNS4_8identityENS5_IJNS4_23SM90_TMA_LOAD_MULTICASTES26_EEENS5_IJS1T_NSM_INS5_IJNS5_IJNS5_IJSP_SB_EEES1V_EEESC_S1X_EEENS5_IJS20_SW_NS5_IJSC_NSA_ILi1024EEEEEEEEEEEEEEvS25_EENS_8epilogue10collective18CollectiveEpilogueINS2H_23Sm100TmaWarpSpecializedILi4ELi2ELi32ELb1ELb0EEEJNS5_IJNSA_ILi64EEESG_SG_EEENS5_IJNSM_IS2M_SC_EENSM_INS5_IJSN_SB_EEENS5_IJSC_SF_EEEEEEEENS_10bfloat16_tESL_S2T_SL_NS2H_6fusion15FusionCallbacksIS2L_NS2U_17LinearCombinationIS2T_fS2T_fLNS_15FloatRoundStyleE2EEES2N_S2S_JEEENS4_5SM1004TMEM4LOAD26SM100_TMEM_LOAD_32dp32b32xES1I_NS1K_INS1L_ILi2ELi4ELi3EEENS1N_ILi16EEENSM_INS5_IJS1P_SN_EEES1V_EEEENS4_39AutoVectorizingCopyWithAssumedAlignmentILi128EEENS4_14SM90_TMA_STOREES38_S3A_S3A_EEEvvEEEEvNT_6ParamsE --------------------------
	.section	.nv.constant0._ZN7cutlass13device_kernelINS_4gemm6kernel13GemmUniversalIN4cute5tupleIJiiiiEEENS1_10collective13CollectiveMmaINS1_46MainloopSm100TmaUmmaWarpSpecializedBlockScaledILi1ELi2ELi1ENS5_IJNS4_1CILi2EEENSA_ILi1EEESC_EEEEENS5_IJNSA_ILi128EEENSA_ILi256EEESG_EEENS5_IJNS_12float_e5m2_tENS_13float_ue8m0_tEEEENS5_IJNS5_IJlSC_lEEENS4_6LayoutINS5_IJNS5_IJNS5_IJNSA_ILi32EEENSA_ILi4EEEEEEiEEESQ_NS5_IJSC_iEEEEEENS5_IJNS5_IJNS5_IJNSA_ILi16EEESO_EEEiEEENS5_IJNS5_IJNSA_ILi0EEESC_EEENSA_ILi512EEEEEENS5_IJSW_iEEEEEEEEEEESK_S13_NS4_8TiledMMAINS4_8MMA_AtomIJNS4_21SM100_MMA_MXF8F6F4_SSISI_SI_fSJ_Li128ELi256ELNS4_4UMMA5MajorE0ELS18_0ELNS17_7ScaleInE0ELS19_0EEEEEENSM_INS5_IJSC_SC_SC_EEENS5_IJSW_SW_SW_EEEEENS5_IJNS4_10UnderscoreES1F_S1F_EEEEENS5_IJNS4_13SM90_TMA_LOADES1I_EEENS5_IJNS4_14ComposedLayoutINS4_7SwizzleILi3ELi4ELi3EEENS4_18smem_ptr_flag_bitsILi8EEENSM_INS5_IJNSA_ILi8EEESF_EEENS5_IJSF_SC_EEEEEEENSM_INS5_IJNS5_IJNS5_IJSP_SC_EEENS5_IJSN_SC_EEEEEESC_NS5_IJSO_SB_EEEEEENS5_IJNS5_IJNS5_IJSU_SY_EEESX_EEESW_NS5_IJSC_SY_EEEEEEEEEEEvNS4_8identityENS5_IJNS4_23SM90_TMA_LOAD_MULTICASTES26_EEENS5_IJS1T_NSM_INS5_IJNS5_IJNS5_IJSP_SB_EEES1V_EEESC_S1X_EEENS5_IJS20_SW_NS5_IJSC_NSA_ILi1024EEEEEEEEEEEEEEvS25_EENS_8epilogue10collective18CollectiveEpilogueINS2H_23Sm100TmaWarpSpecializedILi4ELi2ELi32ELb1ELb0EEEJNS5_IJNSA_ILi64EEESG_SG_EEENS5_IJNSM_IS2M_SC_EENSM_INS5_IJSN_SB_EEENS5_IJSC_SF_EEEEEEEENS_10bfloat16_tESL_S2T_SL_NS2H_6fusion15FusionCallbacksIS2L_NS2U_17LinearCombinationIS2T_fS2T_fLNS_15FloatRoundStyleE2EEES2N_S2S_JEEENS4_5SM1004TMEM4LOAD26SM100_TMEM_LOAD_32dp32b32xES1I_NS1K_INS1L_ILi2ELi4ELi3EEENS1N_ILi16EEENSM_INS5_IJS1P_SN_EEES1V_EEEENS4_39AutoVectorizingCopyWithAssumedAlignmentILi128EEENS4_14SM90_TMA_STOREES38_S3A_S3A_EEEvvEEEEvNT_6ParamsE,"a",@progbits
	.sectionflags	@""
	.align	4
.nv.constant0._ZN7cutlass13device_kernelINS_4gemm6kernel13GemmUniversalIN4cute5tupleIJiiiiEEENS1_10collective13CollectiveMmaINS1_46MainloopSm100TmaUmmaWarpSpecializedBlockScaledILi1ELi2ELi1ENS5_IJNS4_1CILi2EEENSA_ILi1EEESC_EEEEENS5_IJNSA_ILi128EEENSA_ILi256EEESG_EEENS5_IJNS_12float_e5m2_tENS_13float_ue8m0_tEEEENS5_IJNS5_IJlSC_lEEENS4_6LayoutINS5_IJNS5_IJNS5_IJNSA_ILi32EEENSA_ILi4EEEEEEiEEESQ_NS5_IJSC_iEEEEEENS5_IJNS5_IJNS5_IJNSA_ILi16EEESO_EEEiEEENS5_IJNS5_IJNSA_ILi0EEESC_EEENSA_ILi512EEEEEENS5_IJSW_iEEEEEEEEEEESK_S13_NS4_8TiledMMAINS4_8MMA_AtomIJNS4_21SM100_MMA_MXF8F6F4_SSISI_SI_fSJ_Li128ELi256ELNS4_4UMMA5MajorE0ELS18_0ELNS17_7ScaleInE0ELS19_0EEEEEENSM_INS5_IJSC_SC_SC_EEENS5_IJSW_SW_SW_EEEEENS5_IJNS4_10UnderscoreES1F_S1F_EEEEENS5_IJNS4_13SM90_TMA_LOADES1I_EEENS5_IJNS4_14ComposedLayoutINS4_7SwizzleILi3ELi4ELi3EEENS4_18smem_ptr_flag_bitsILi8EEENSM_INS5_IJNSA_ILi8EEESF_EEENS5_IJSF_SC_EEEEEEENSM_INS5_IJNS5_IJNS5_IJSP_SC_EEENS5_IJSN_SC_EEEEEESC_NS5_IJSO_SB_EEEEEENS5_IJNS5_IJNS5_IJSU_SY_EEESX_EEESW_NS5_IJSC_SY_EEEEEEEEEEEvNS4_8identityENS5_IJNS4_23SM90_TMA_LOAD_MULTICASTES26_EEENS5_IJS1T_NSM_INS5_IJNS5_IJNS5_IJSP_SB_EEES1V_EEESC_S1X_EEENS5_IJS20_SW_NS5_IJSC_NSA_ILi1024EEEEEEEEEEEEEEvS25_EENS_8epilogue10collective18CollectiveEpilogueINS2H_23Sm100TmaWarpSpecializedILi4ELi2ELi32ELb1ELb0EEEJNS5_IJNSA_ILi64EEESG_SG_EEENS5_IJNSM_IS2M_SC_EENSM_INS5_IJSN_SB_EEENS5_IJSC_SF_EEEEEEEENS_10bfloat16_tESL_S2T_SL_NS2H_6fusion15FusionCallbacksIS2L_NS2U_17LinearCombinationIS2T_fS2T_fLNS_15FloatRoundStyleE2EEES2N_S2S_JEEENS4_5SM1004TMEM4LOAD26SM100_TMEM_LOAD_32dp32b32xES1I_NS1K_INS1L_ILi2ELi4ELi3EEENS1N_ILi16EEENSM_INS5_IJS1P_SN_EEES1V_EEEENS4_39AutoVectorizingCopyWithAssumedAlignmentILi128EEENS4_14SM90_TMA_STOREES38_S3A_S3A_EEEvvEEEEvNT_6ParamsE:
	.zero		3968


//--------------------- SYMBOLS --------------------------

	.type		.nv.reservedSmem.offset0,@object
	.size		.nv.reservedSmem.offset0,0x4
	.type		.nv.reservedSmem.cap,@object
	.size		.nv.reservedSmem.cap,0x4
	.type		__assertfail,@function
